	.target	sm_80

	.elftype	@"ET_EXEC"


//--------------------- .note.nv.tkinfo           --------------------------
	.section	.note.nv.tkinfo,"",@"SHT_NOTE"
	.sectionflags	@"SHF_NOTE_NV_TKINFO"
	.tkinfo
        /*0018*/ 	.word	0x00000002
        /*0030*/ 	.string	""
        /*0030*/ 	.string	"ptxas"
        /*0030*/ 	.string	"Cuda compilation tools, release 13.0, V13.0.88"
        /*0030*/ 	.string	"Build cuda_13.0.r13.0/compiler.36424714_0"
        /*0030*/ 	.string	"-v  -suppress-debug-info  -lineinfo  -arch sm_80 "



//--------------------- .note.nv.cuinfo           --------------------------
	.section	.note.nv.cuinfo,"",@"SHT_NOTE"
	.sectionflags	@"SHF_NOTE_NV_CUINFO"
        /*0018*/ 	.short	0x0002
        /*001a*/ 	.short	0x0050
        /*001c*/ 	.short	0x0082
	.zero		2


//--------------------- .nv.info                  --------------------------
	.section	.nv.info,"",@"SHT_CUDA_INFO"
	.align	4


	//----- nvinfo : EIATTR_REGCOUNT
	.align		4
        /*0000*/ 	.byte	0x04, 0x2f
        /*0002*/ 	.short	(.L_1 - .L_0)
	.align		4
.L_0:
        /*0004*/ 	.word	index@(matmul_kernel)
        /*0008*/ 	.word	0x00000040


	//----- nvinfo : EIATTR_FRAME_SIZE
	.align		4
.L_1:
        /*000c*/ 	.byte	0x04, 0x11
        /*000e*/ 	.short	(.L_3 - .L_2)
	.align		4
.L_2:
        /*0010*/ 	.word	index@(matmul_kernel)
        /*0014*/ 	.word	0x00003cc0


	//----- nvinfo : EIATTR_MIN_STACK_SIZE
	.align		4
.L_3:
        /*0018*/ 	.byte	0x04, 0x12
        /*001a*/ 	.short	(.L_5 - .L_4)
	.align		4
.L_4:
        /*001c*/ 	.word	index@(matmul_kernel)
        /*0020*/ 	.word	0x00003cc0
.L_5:


//--------------------- .nv.info.matmul_kernel    --------------------------
	.section	.nv.info.matmul_kernel,"",@"SHT_CUDA_INFO"
	.sectionflags	@""
	.align	4


	//----- nvinfo : EIATTR_CUDA_API_VERSION
	.align		4
        /*0000*/ 	.byte	0x04, 0x37
        /*0002*/ 	.short	(.L_7 - .L_6)
.L_6:
        /*0004*/ 	.word	0x00000082


	//----- nvinfo : EIATTR_SW2861232_WAR
	.align		4
.L_7:
        /*0008*/ 	.byte	0x01, 0x35
	.zero		2


	//----- nvinfo : EIATTR_PARAM_CBANK
	.align		4
        /*000c*/ 	.byte	0x04, 0x0a
        /*000e*/ 	.short	(.L_9 - .L_8)
	.align		4
.L_8:
        /*0010*/ 	.word	index@(.nv.constant0.matmul_kernel)
        /*0014*/ 	.short	0x0160
        /*0016*/ 	.short	0x0050


	//----- nvinfo : EIATTR_CBANK_PARAM_SIZE
	.align		4
.L_9:
        /*0018*/ 	.byte	0x03, 0x19
        /*001a*/ 	.short	0x0050


	//----- nvinfo : EIATTR_KPARAM_INFO
	.align		4
        /*001c*/ 	.byte	0x04, 0x17
        /*001e*/ 	.short	(.L_11 - .L_10)
.L_10:
        /*0020*/ 	.word	0x00000000
        /*0024*/ 	.short	0x000d
        /*0026*/ 	.short	0x0048
        /*0028*/ 	.byte	0x00, 0xf4, 0x21, 0x00


	//----- nvinfo : EIATTR_KPARAM_INFO
	.align		4
.L_11:
        /*002c*/ 	.byte	0x04, 0x17
        /*002e*/ 	.short	(.L_13 - .L_12)
.L_12:
        /*0030*/ 	.word	0x00000000
        /*0034*/ 	.short	0x000c
        /*0036*/ 	.short	0x0040
        /*0038*/ 	.byte	0x00, 0xf4, 0x21, 0x00


	//----- nvinfo : EIATTR_KPARAM_INFO
	.align		4
.L_13:
        /*003c*/ 	.byte	0x04, 0x17
        /*003e*/ 	.short	(.L_15 - .L_14)
.L_14:
        /*0040*/ 	.word	0x00000000
        /*0044*/ 	.short	0x000b
        /*0046*/ 	.short	0x0038
        /*0048*/ 	.byte	0x00, 0xf0, 0x11, 0x00


	//----- nvinfo : EIATTR_KPARAM_INFO
	.align		4
.L_15:
        /*004c*/ 	.byte	0x04, 0x17
        /*004e*/ 	.short	(.L_17 - .L_16)
.L_16:
        /*0050*/ 	.word	0x00000000
        /*0054*/ 	.short	0x000a
        /*0056*/ 	.short	0x0034
        /*0058*/ 	.byte	0x00, 0xf0, 0x11, 0x00


	//----- nvinfo : EIATTR_KPARAM_INFO
	.align		4
.L_17:
        /*005c*/ 	.byte	0x04, 0x17
        /*005e*/ 	.short	(.L_19 - .L_18)
.L_18:
        /*0060*/ 	.word	0x00000000
        /*0064*/ 	.short	0x0009
        /*0066*/ 	.short	0x0030
        /*0068*/ 	.byte	0x00, 0xf0, 0x11, 0x00


	//----- nvinfo : EIATTR_KPARAM_INFO
	.align		4
.L_19:
        /*006c*/ 	.byte	0x04, 0x17
        /*006e*/ 	.short	(.L_21 - .L_20)
.L_20:
        /*0070*/ 	.word	0x00000000
        /*0074*/ 	.short	0x0008
        /*0076*/ 	.short	0x002c
        /*0078*/ 	.byte	0x00, 0xf0, 0x11, 0x00


	//----- nvinfo : EIATTR_KPARAM_INFO
	.align		4
.L_21:
        /*007c*/ 	.byte	0x04, 0x17
        /*007e*/ 	.short	(.L_23 - .L_22)
.L_22:
        /*0080*/ 	.word	0x00000000
        /*0084*/ 	.short	0x0007
        /*0086*/ 	.short	0x0028
        /*0088*/ 	.byte	0x00, 0xf0, 0x11, 0x00


	//----- nvinfo : EIATTR_KPARAM_INFO
	.align		4
.L_23:
        /*008c*/ 	.byte	0x04, 0x17
        /*008e*/ 	.short	(.L_25 - .L_24)
.L_24:
        /*0090*/ 	.word	0x00000000
        /*0094*/ 	.short	0x0006
        /*0096*/ 	.short	0x0024
        /*0098*/ 	.byte	0x00, 0xf0, 0x11, 0x00


	//----- nvinfo : EIATTR_KPARAM_INFO
	.align		4
.L_25:
        /*009c*/ 	.byte	0x04, 0x17
        /*009e*/ 	.short	(.L_27 - .L_26)
.L_26:
        /*00a0*/ 	.word	0x00000000
        /*00a4*/ 	.short	0x0005
        /*00a6*/ 	.short	0x0020
        /*00a8*/ 	.byte	0x00, 0xf0, 0x11, 0x00


	//----- nvinfo : EIATTR_KPARAM_INFO
	.align		4
.L_27:
        /*00ac*/ 	.byte	0x04, 0x17
        /*00ae*/ 	.short	(.L_29 - .L_28)
.L_28:
        /*00b0*/ 	.word	0x00000000
        /*00b4*/ 	.short	0x0004
        /*00b6*/ 	.short	0x001c
        /*00b8*/ 	.byte	0x00, 0xf0, 0x11, 0x00


	//----- nvinfo : EIATTR_KPARAM_INFO
	.align		4
.L_29:
        /*00bc*/ 	.byte	0x04, 0x17
        /*00be*/ 	.short	(.L_31 - .L_30)
.L_30:
        /*00c0*/ 	.word	0x00000000
        /*00c4*/ 	.short	0x0003
        /*00c6*/ 	.short	0x0018
        /*00c8*/ 	.byte	0x00, 0xf0, 0x11, 0x00


	//----- nvinfo : EIATTR_KPARAM_INFO
	.align		4
.L_31:
        /*00cc*/ 	.byte	0x04, 0x17
        /*00ce*/ 	.short	(.L_33 - .L_32)
.L_32:
        /*00d0*/ 	.word	0x00000000
        /*00d4*/ 	.short	0x0002
        /*00d6*/ 	.short	0x0010
        /*00d8*/ 	.byte	0x00, 0xf4, 0x21, 0x00


	//----- nvinfo : EIATTR_KPARAM_INFO
	.align		4
.L_33:
        /*00dc*/ 	.byte	0x04, 0x17
        /*00de*/ 	.short	(.L_35 - .L_34)
.L_34:
        /*00e0*/ 	.word	0x00000000
        /*00e4*/ 	.short	0x0001
        /*00e6*/ 	.short	0x0008
        /*00e8*/ 	.byte	0x00, 0xf4, 0x21, 0x00


	//----- nvinfo : EIATTR_KPARAM_INFO
	.align		4
.L_35:
        /*00ec*/ 	.byte	0x04, 0x17
        /*00ee*/ 	.short	(.L_37 - .L_36)
.L_36:
        /*00f0*/ 	.word	0x00000000
        /*00f4*/ 	.short	0x0000
        /*00f6*/ 	.short	0x0000
        /*00f8*/ 	.byte	0x00, 0xf4, 0x21, 0x00


	//----- nvinfo : EIATTR_MAXREG_COUNT
	.align		4
.L_37:
        /*00fc*/ 	.byte	0x03, 0x1b
        /*00fe*/ 	.short	0x00ff


	//----- nvinfo : EIATTR_NUM_BARRIERS
	.align		4
        /*0100*/ 	.byte	0x02, 0x4c
        /*0102*/ 	.byte	0x01
	.zero		1


	//----- nvinfo : EIATTR_ANNOTATIONS
	.align		4
        /*0104*/ 	.byte	0x04, 0x55
        /*0106*/ 	.short	(.L_39 - .L_38)


	//   ....[0]....
.L_38:
        /*0108*/ 	.word	0x00000001
        /*010c*/ 	.byte	0x80, 0x00, 0x00, 0x00, 0x01, 0x00, 0x00, 0x00, 0xc0, 0x00, 0x00, 0x00, 0x01, 0x00, 0x00, 0x00
        /* <DEDUP_REMOVED lines=3932> */
        /*f6dc*/ 	.byte	0x30, 0xa2, 0x03, 0x00


	//----- nvinfo : EIATTR_MERCURY_ISA_VERSION
	.align		4
.L_39:
        /*f6e0*/ 	.byte	0x03, 0x5f
        /*f6e2*/ 	.short	0x0000


	//----- nvinfo : EIATTR_COOP_GROUP_MASK_REGIDS
	.align		4
        /*f6e4*/ 	.byte	0x04, 0x29
        /*f6e6*/ 	.short	(.L_41 - .L_40)


	//   ....[0]....
.L_40:
        /*f6e8*/ 	.word	0xffffffff


	//   ....[1]....
        /*f6ec*/ 	.word	0xffffffff


	//   ....[2]....
        /*f6f0*/ 	.word	0xffffffff


	//   ....[3]....
        /*f6f4*/ 	.word	0xffffffff


	//   ....[4]....
        /*f6f8*/ 	.word	0xffffffff


	//   ....[5]....
        /*f6fc*/ 	.word	0xffffffff


	//   ....[6]....
        /*f700*/ 	.word	0xffffffff


	//   ....[7]....
        /*f704*/ 	.word	0xffffffff


	//   ....[8]....
        /*f708*/ 	.word	0xffffffff


	//   ....[9]....
        /*f70c*/ 	.word	0xffffffff


	//   ....[10]....
        /*f710*/ 	.word	0xffffffff


	//   ....[11]....
        /*f714*/ 	.word	0xffffffff


	//   ....[12]....
        /*f718*/ 	.word	0xffffffff


	//   ....[13]....
        /*f71c*/ 	.word	0xffffffff


	//   ....[14]....
        /*f720*/ 	.word	0xffffffff


	//   ....[15]....
        /*f724*/ 	.word	0xffffffff


	//   ....[16]....
        /*f728*/ 	.word	0xffffffff


	//   ....[17]....
        /*f72c*/ 	.word	0xffffffff


	//   ....[18]....
        /*f730*/ 	.word	0xffffffff


	//   ....[19]....
        /*f734*/ 	.word	0xffffffff


	//   ....[20]....
        /*f738*/ 	.word	0xffffffff


	//   ....[21]....
        /*f73c*/ 	.word	0xffffffff


	//   ....[22]....
        /*f740*/ 	.word	0xffffffff


	//   ....[23]....
        /*f744*/ 	.word	0xffffffff


	//   ....[24]....
        /*f748*/ 	.word	0xffffffff


	//   ....[25]....
        /*f74c*/ 	.word	0xffffffff


	//   ....[26]....
        /*f750*/ 	.word	0xffffffff


	//   ....[27]....
        /*f754*/ 	.word	0xffffffff


	//   ....[28]....
        /*f758*/ 	.word	0xffffffff


	//   ....[29]....
        /*f75c*/ 	.word	0xffffffff


	//   ....[30]....
        /*f760*/ 	.word	0xffffffff


	//   ....[31]....
        /*f764*/ 	.word	0xffffffff


	//   ....[32]....
        /*f768*/ 	.word	0xffffffff


	//   ....[33]....
        /*f76c*/ 	.word	0xffffffff


	//   ....[34]....
        /*f770*/ 	.word	0xffffffff


	//   ....[35]....
        /*f774*/ 	.word	0xffffffff


	//   ....[36]....
        /*f778*/ 	.word	0xffffffff


	//   ....[37]....
        /*f77c*/ 	.word	0xffffffff


	//   ....[38]....
        /*f780*/ 	.word	0xffffffff


	//   ....[39]....
        /*f784*/ 	.word	0xffffffff


	//   ....[40]....
        /*f788*/ 	.word	0xffffffff


	//   ....[41]....
        /*f78c*/ 	.word	0xffffffff


	//   ....[42]....
        /*f790*/ 	.word	0xffffffff


	//   ....[43]....
        /*f794*/ 	.word	0xffffffff


	//   ....[44]....
        /*f798*/ 	.word	0xffffffff


	//   ....[45]....
        /*f79c*/ 	.word	0xffffffff


	//   ....[46]....
        /*f7a0*/ 	.word	0xffffffff


	//   ....[47]....
        /*f7a4*/ 	.word	0xffffffff


	//   ....[48]....
        /*f7a8*/ 	.word	0xffffffff


	//   ....[49]....
        /*f7ac*/ 	.word	0xffffffff


	//   ....[50]....
        /*f7b0*/ 	.word	0xffffffff


	//   ....[51]....
        /*f7b4*/ 	.word	0xffffffff


	//   ....[52]....
        /*f7b8*/ 	.word	0xffffffff


	//   ....[53]....
        /*f7bc*/ 	.word	0xffffffff


	//   ....[54]....
        /*f7c0*/ 	.word	0xffffffff


	//   ....[55]....
        /*f7c4*/ 	.word	0xffffffff


	//   ....[56]....
        /*f7c8*/ 	.word	0xffffffff


	//   ....[57]....
        /*f7cc*/ 	.word	0xffffffff


	//   ....[58]....
        /*f7d0*/ 	.word	0xffffffff


	//   ....[59]....
        /*f7d4*/ 	.word	0xffffffff


	//   ....[60]....
        /*f7d8*/ 	.word	0xffffffff


	//   ....[61]....
        /*f7dc*/ 	.word	0xffffffff


	//   ....[62]....
        /*f7e0*/ 	.word	0xffffffff


	//----- nvinfo : EIATTR_COOP_GROUP_INSTR_OFFSETS
	.align		4
.L_41:
        /*f7e4*/ 	.byte	0x04, 0x28
        /*f7e6*/ 	.short	(.L_43 - .L_42)


	//   ....[0]....
.L_42:
        /*f7e8*/ 	.word	0x0005f510


	//   ....[1]....
        /*f7ec*/ 	.word	0x0005f5a0


	//   ....[2]....
        /*f7f0*/ 	.word	0x0005f6e0


	//   ....[3]....
        /*f7f4*/ 	.word	0x0005f760


	//   ....[4]....
        /*f7f8*/ 	.word	0x0005f7b0


	//   ....[5]....
        /*f7fc*/ 	.word	0x0005f930


	//   ....[6]....
        /*f800*/ 	.word	0x0005f9c0


	//   ....[7]....
        /*f804*/ 	.word	0x0005fb00


	//   ....[8]....
        /*f808*/ 	.word	0x0005fe90


	//   ....[9]....
        /*f80c*/ 	.word	0x0005ff00


	//   ....[10]....
        /*f810*/ 	.word	0x0005ff90


	//   ....[11]....
        /*f814*/ 	.word	0x00060020


	//   ....[12]....
        /*f818*/ 	.word	0x000600d0


	//   ....[13]....
        /*f81c*/ 	.word	0x00060440


	//   ....[14]....
        /*f820*/ 	.word	0x000604d0


	//   ....[15]....
        /*f824*/ 	.word	0x00060570


	//   ....[16]....
        /*f828*/ 	.word	0x000605f0


	//   ....[17]....
        /*f82c*/ 	.word	0x00060680


	//   ....[18]....
        /*f830*/ 	.word	0x00060a70


	//   ....[19]....
        /*f834*/ 	.word	0x00060b20


	//   ....[20]....
        /*f838*/ 	.word	0x00060b70


	//   ....[21]....
        /*f83c*/ 	.word	0x00060c00


	//   ....[22]....
        /*f840*/ 	.word	0x00060c90


	//   ....[23]....
        /*f844*/ 	.word	0x00060d20


	//   ....[24]....
        /*f848*/ 	.word	0x00060da0


	//   ....[25]....
        /*f84c*/ 	.word	0x00061180


	//   ....[26]....
        /*f850*/ 	.word	0x00061230


	//   ....[27]....
        /*f854*/ 	.word	0x000612a0


	//   ....[28]....
        /*f858*/ 	.word	0x00061330


	//   ....[29]....
        /*f85c*/ 	.word	0x000613c0


	//   ....[30]....
        /*f860*/ 	.word	0x00061450


	//   ....[31]....
        /*f864*/ 	.word	0x000614e0


	//   ....[32]....
        /*f868*/ 	.word	0x000618d0


	//   ....[33]....
        /*f86c*/ 	.word	0x00061940


	//   ....[34]....
        /*f870*/ 	.word	0x000619d0


	//   ....[35]....
        /*f874*/ 	.word	0x00061a60


	//   ....[36]....
        /*f878*/ 	.word	0x00061af0


	//   ....[37]....
        /*f87c*/ 	.word	0x00061b80


	//   ....[38]....
        /*f880*/ 	.word	0x00061f70


	//   ....[39]....
        /*f884*/ 	.word	0x00062000


	//   ....[40]....
        /*f888*/ 	.word	0x00062050


	//   ....[41]....
        /*f88c*/ 	.word	0x00062100


	//   ....[42]....
        /*f890*/ 	.word	0x00062190


	//   ....[43]....
        /*f894*/ 	.word	0x00062220


	//   ....[44]....
        /*f898*/ 	.word	0x00062610


	//   ....[45]....
        /*f89c*/ 	.word	0x000626c0


	//   ....[46]....
        /*f8a0*/ 	.word	0x00062710


	//   ....[47]....
        /*f8a4*/ 	.word	0x000627a0


	//   ....[48]....
        /*f8a8*/ 	.word	0x00062830


	//   ....[49]....
        /*f8ac*/ 	.word	0x000628c0


	//   ....[50]....
        /*f8b0*/ 	.word	0x00062920


	//   ....[51]....
        /*f8b4*/ 	.word	0x00062a60


	//   ....[52]....
        /*f8b8*/ 	.word	0x00062d90


	//   ....[53]....
        /*f8bc*/ 	.word	0x00062e00


	//   ....[54]....
        /*f8c0*/ 	.word	0x00062e50


	//   ....[55]....
        /*f8c4*/ 	.word	0x00062f00


	//   ....[56]....
        /*f8c8*/ 	.word	0x00062fb0


	//   ....[57]....
        /*f8cc*/ 	.word	0x000630d0


	//   ....[58]....
        /*f8d0*/ 	.word	0x000633e0


	//   ....[59]....
        /*f8d4*/ 	.word	0x000634f0


	//   ....[60]....
        /*f8d8*/ 	.word	0x00063540


	//   ....[61]....
        /*f8dc*/ 	.word	0x00063590


	//   ....[62]....
        /*f8e0*/ 	.word	0x00063700


	//----- nvinfo : EIATTR_EXIT_INSTR_OFFSETS
	.align		4
.L_43:
        /*f8e4*/ 	.byte	0x04, 0x1c
        /*f8e6*/ 	.short	(.L_45 - .L_44)


	//   ....[0]....
.L_44:
        /*f8e8*/ 	.word	0x000765e0


	//   ....[1]....
        /*f8ec*/ 	.word	0x00076610


	//----- nvinfo : EIATTR_REQNTID
	.align		4
.L_45:
        /*f8f0*/ 	.byte	0x04, 0x10
        /*f8f2*/ 	.short	(.L_47 - .L_46)
.L_46:
        /*f8f4*/ 	.word	0x00000020
        /*f8f8*/ 	.word	0x00000001
        /*f8fc*/ 	.word	0x00000001
.L_47:


//--------------------- .nv.callgraph             --------------------------
	.section	.nv.callgraph,"",@"SHT_CUDA_CALLGRAPH"
	.align	4
	.sectionentsize	8
	.align		4
        /*0000*/ 	.word	0x00000000
	.align		4
        /*0004*/ 	.word	0xffffffff
	.align		4
        /*0008*/ 	.word	0x00000000
	.align		4
        /*000c*/ 	.word	0xfffffffe
	.align		4
        /*0010*/ 	.word	0x00000000
	.align		4
        /*0014*/ 	.word	0xfffffffd
	.align		4
        /*0018*/ 	.word	0x00000000
	.align		4
        /*001c*/ 	.word	0xfffffffc


//--------------------- .nv.rel.action            --------------------------
	.section	.nv.rel.action,"",@"SHT_CUDA_RELOCINFO"
	.align	8
	.sectionentsize	8
        /*0000*/ 	.byte	0x73, 0x00, 0x00, 0x00, 0x00, 0x00, 0x00, 0x00, 0x00, 0x00, 0x00, 0x11, 0x25, 0x00, 0x05, 0x36


//--------------------- .nv.constant0.matmul_kernel --------------------------
	.section	.nv.constant0.matmul_kernel,"a",@progbits
	.sectionflags	@""
	.align	4
.nv.constant0.matmul_kernel:
	.zero		432


//--------------------- .text.matmul_kernel       --------------------------
	.section	.text.matmul_kernel,"ax",@progbits
	.sectioninfo	@"SHI_REGISTERS=64"
	.align	128
        .global         matmul_kernel
        .type           matmul_kernel,@function
        .size           matmul_kernel,(.L_x_4 - matmul_kernel)
        .other          matmul_kernel,@"STO_CUDA_ENTRY STV_DEFAULT"
matmul_kernel:
.text.matmul_kernel:
[----:B------:R-:W-:-:S05]  /*0000*/  IMAD.MOV.U32 R1, RZ, RZ, c[0x0][0x28] ;  /* 0x00000a00ff017624 */ /* 0x000fca00078e00ff */
[----:B------:R-:W-:Y:S01]  /*0010*/  IADD3 R1, R1, -0x3cc0, RZ ;  /* 0xffffc34001017810 */ /* 0x000fe20007ffe0ff */
[----:B------:R-:W-:Y:S01]  /*0020*/  CS2R R52, SRZ ;  /* 0x0000000000347805 */ /* 0x000fe2000001ff00 */
[----:B------:R-:W-:Y:S01]  /*0030*/  IMAD.MOV.U32 R0, RZ, RZ, c[0x0][0x17c] ;  /* 0x00005f00ff007624 */ /* 0x000fe200078e00ff */
[----:B------:R-:W0:Y:S01]  /*0040*/  S2R R5, SR_CTAID.X ;  /* 0x0000000000057919 */ /* 0x000e220000002500 */
[----:B------:R-:W-:Y:S01]  /*0050*/  CS2R R54, SRZ ;  /* 0x0000000000367805 */ /* 0x000fe2000001ff00 */
[----:B------:R-:W-:Y:S01]  /*0060*/  CS2R R48, SRZ ;  /* 0x0000000000307805 */ /* 0x000fe2000001ff00 */
[----:B------:R-:W-:Y:S01]  /*0070*/  CS2R R50, SRZ ;  /* 0x0000000000327805 */ /* 0x000fe2000001ff00 */
[----:B------:R1:W-:Y:S01]  /*0080*/  STL [R1+0x2268], R52 ;  /* 0x0022683401007387 */ /* 0x0003e20000100800 */
[----:B------:R-:W-:Y:S01]  /*0090*/  IADD3 R0, R0, 0xff, RZ ;  /* 0x000000ff00007810 */ /* 0x000fe20007ffe0ff */
[----:B------:R-:W-:Y:S01]  /*00a0*/  CS2R R44, SRZ ;  /* 0x00000000002c7805 */ /* 0x000fe2000001ff00 */
[----:B------:R-:W-:Y:S01]  /*00b0*/  CS2R R46, SRZ ;  /* 0x00000000002e7805 */ /* 0x000fe2000001ff00 */
[----:B------:R2:W-:Y:S01]  /*00c0*/  STL [R1+0x226c], R53 ;  /* 0x00226c3501007387 */ /* 0x0005e20000100800 */
[----:B------:R-:W-:Y:S01]  /*00d0*/  SHF.R.S32.HI R3, RZ, 0x1f, R0 ;  /* 0x0000001fff037819 */ /* 0x000fe20000011400 */
[----:B------:R-:W-:Y:S01]  /*00e0*/  CS2R R40, SRZ ;  /* 0x0000000000287805 */ /* 0x000fe2000001ff00 */
[----:B------:R-:W-:Y:S01]  /*00f0*/  CS2R R42, SRZ ;  /* 0x00000000002a7805 */ /* 0x000fe2000001ff00 */
[----:B------:R-:W-:Y:S01]  /*0100*/  STL [R1], RZ ;  /* 0x000000ff01007387 */ /* 0x000fe20000100800 */
[----:B------:R-:W-:Y:S01]  /*0110*/  LEA.HI R3, R3, R0, RZ, 0x8 ;  /* 0x0000000003037211 */ /* 0x000fe200078f40ff */
[----:B------:R-:W-:Y:S01]  /*0120*/  CS2R R36, SRZ ;  /* 0x0000000000247805 */ /* 0x000fe2000001ff00 */
[----:B------:R-:W-:Y:S01]  /*0130*/  CS2R R38, SRZ ;  /* 0x0000000000267805 */ /* 0x000fe2000001ff00 */
[----:B------:R-:W-:Y:S01]  /*0140*/  STL [R1+0x4], RZ ;  /* 0x000004ff01007387 */ /* 0x000fe20000100800 */
[----:B------:R-:W-:Y:S01]  /*0150*/  SHF.R.S32.HI R3, RZ, 0x8, R3 ;  /* 0x00000008ff037819 */ /* 0x000fe20000011403 */
[----:B------:R-:W-:Y:S01]  /*0160*/  CS2R R32, SRZ ;  /* 0x0000000000207805 */ /* 0x000fe2000001ff00 */
[----:B------:R-:W-:Y:S01]  /*0170*/  CS2R R34, SRZ ;  /* 0x0000000000227805 */ /* 0x000fe2000001ff00 */
[----:B------:R-:W-:Y:S01]  /*0180*/  STL [R1+0x8], RZ ;  /* 0x000008ff01007387 */ /* 0x000fe20000100800 */
[----:B------:R-:W-:Y:S01]  /*0190*/  CS2R R28, SRZ ;  /* 0x00000000001c7805 */ /* 0x000fe2000001ff00 */
[----:B------:R-:W-:Y:S01]  /*01a0*/  IMAD.SHL.U32 R4, R3, 0x8, RZ ;  /* 0x0000000803047824 */ /* 0x000fe200078e00ff */
[----:B------:R-:W-:Y:S01]  /*01b0*/  CS2R R30, SRZ ;  /* 0x00000000001e7805 */ /* 0x000fe2000001ff00 */
[----:B------:R-:W-:Y:S01]  /*01c0*/  STL [R1+0xc], RZ ;  /* 0x00000cff01007387 */ /* 0x000fe20000100800 */
[----:B0-----:R-:W-:Y:S01]  /*01d0*/  IABS R8, R5 ;  /* 0x0000000500087213 */ /* 0x001fe20000000000 */
[----:B------:R-:W-:Y:S01]  /*01e0*/  CS2R R24, SRZ ;  /* 0x0000000000187805 */ /* 0x000fe2000001ff00 */
[-C--:B------:R-:W-:Y:S01]  /*01f0*/  IABS R7, R4.reuse ;  /* 0x0000000400077213 */ /* 0x080fe20000000000 */
[----:B------:R-:W-:Y:S01]  /*0200*/  STL [R1+0x10], RZ ;  /* 0x000010ff01007387 */ /* 0x000fe20000100800 */
[----:B------:R-:W-:Y:S01]  /*0210*/  IABS R10, R4 ;  /* 0x00000004000a7213 */ /* 0x000fe20000000000 */
[----:B------:R-:W-:Y:S01]  /*0220*/  CS2R R26, SRZ ;  /* 0x00000000001a7805 */ /* 0x000fe2000001ff00 */
[----:B------:R-:W0:Y:S01]  /*0230*/  I2F.RP R0, R7 ;  /* 0x0000000700007306 */ /* 0x000e220000209400 */
[----:B------:R-:W-:Y:S01]  /*0240*/  STL [R1+0x14], RZ ;  /* 0x000014ff01007387 */ /* 0x000fe20000100800 */
[----:B------:R-:W-:Y:S01]  /*0250*/  CS2R R20, SRZ ;  /* 0x0000000000147805 */ /* 0x000fe2000001ff00 */
[----:B------:R-:W-:Y:S01]  /*0260*/  CS2R R22, SRZ ;  /* 0x0000000000167805 */ /* 0x000fe2000001ff00 */
[----:B------:R-:W-:Y:S01]  /*0270*/  CS2R R16, SRZ ;  /* 0x0000000000107805 */ /* 0x000fe2000001ff00 */
[----:B------:R-:W-:Y:S01]  /*0280*/  STL [R1+0x18], RZ ;  /* 0x000018ff01007387 */ /* 0x000fe20000100800 */
[----:B------:R-:W-:Y:S01]  /*0290*/  CS2R R18, SRZ ;  /* 0x0000000000127805 */ /* 0x000fe2000001ff00 */
[----:B------:R-:W-:Y:S01]  /*02a0*/  CS2R R12, SRZ ;  /* 0x00000000000c7805 */ /* 0x000fe2000001ff00 */
[----:B------:R-:W-:Y:S01]  /*02b0*/  CS2R R14, SRZ ;  /* 0x00000000000e7805 */ /* 0x000fe2000001ff00 */
[----:B------:R-:W-:Y:S01]  /*02c0*/  STL [R1+0x1c], RZ ;  /* 0x00001cff01007387 */ /* 0x000fe20000100800 */
[----:B------:R-:W-:Y:S01]  /*02d0*/  CS2R R56, SRZ ;  /* 0x0000000000387805 */ /* 0x000fe2000001ff00 */
[----:B------:R-:W-:-:S02]  /*02e0*/  CS2R R58, SRZ ;  /* 0x00000000003a7805 */ /* 0x000fc4000001ff00 */
[----:B------:R-:W-:Y:S01]  /*02f0*/  STL [R1+0x20], RZ ;  /* 0x000020ff01007387 */ /* 0x000fe20000100800 */
[----:B0-----:R-:W0:Y:S03]  /*0300*/  MUFU.RCP R0, R0 ;  /* 0x0000000000007308 */ /* 0x001e260000001000 */
[----:B------:R-:W-:Y:S04]  /*0310*/  STL [R1+0x24], RZ ;  /* 0x000024ff01007387 */ /* 0x000fe80000100800 */
[----:B------:R-:W-:Y:S04]  /*0320*/  STL [R1+0x28], RZ ;  /* 0x000028ff01007387 */ /* 0x000fe80000100800 */
[----:B------:R-:W-:Y:S04]  /*0330*/  STL [R1+0x2c], RZ ;  /* 0x00002cff01007387 */ /* 0x000fe80000100800 */
[----:B------:R-:W-:Y:S01]  /*0340*/  STL [R1+0x30], RZ ;  /* 0x000030ff01007387 */ /* 0x000fe20000100800 */
[----:B0-----:R-:W-:-:S03]  /*0350*/  IADD3 R2, R0, 0xffffffe, RZ ;  /* 0x0ffffffe00027810 */ /* 0x001fc60007ffe0ff */
[----:B------:R-:W-:Y:S01]  /*0360*/  STL [R1+0x34], RZ ;  /* 0x000034ff01007387 */ /* 0x000fe20000100800 */
[----:B------:R-:W-:Y:S01]  /*0370*/  IMAD.MOV R0, RZ, RZ, -R10 ;  /* 0x000000ffff007224 */ /* 0x000fe200078e0a0a */
[----:B------:R0:W3:Y:S02]  /*0380*/  F2I.FTZ.U32.TRUNC.NTZ R3, R2 ;  /* 0x0000000200037305 */ /* 0x0000e4000021f000 */
[----:B------:R-:W-:Y:S04]  /*0390*/  STL [R1+0x38], RZ ;  /* 0x000038ff01007387 */ /* 0x000fe80000100800 */
[----:B------:R-:W-:Y:S04]  /*03a0*/  STL [R1+0x3c], RZ ;  /* 0x00003cff01007387 */ /* 0x000fe80000100800 */
[----:B------:R-:W-:Y:S01]  /*03b0*/  STL [R1+0x40], RZ ;  /* 0x000040ff01007387 */ /* 0x000fe20000100800 */
[----:B0-----:R-:W-:-:S03]  /*03c0*/  IMAD.MOV.U32 R2, RZ, RZ, RZ ;  /* 0x000000ffff027224 */ /* 0x001fc600078e00ff */
[----:B------:R-:W-:Y:S01]  /*03d0*/  STL [R1+0x44], RZ ;  /* 0x000044ff01007387 */ /* 0x000fe20000100800 */
[----:B---3--:R-:W-:-:S03]  /*03e0*/  IMAD.MOV R6, RZ, RZ, -R3 ;  /* 0x000000ffff067224 */ /* 0x008fc600078e0a03 */
[----:B------:R-:W-:Y:S01]  /*03f0*/  STL [R1+0x48], RZ ;  /* 0x000048ff01007387 */ /* 0x000fe20000100800 */
[----:B------:R-:W-:-:S03]  /*0400*/  IMAD R9, R6, R7, RZ ;  /* 0x0000000706097224 */ /* 0x000fc600078e02ff */
[----:B------:R-:W-:Y:S01]  /*0410*/  STL [R1+0x4c], RZ ;  /* 0x00004cff01007387 */ /* 0x000fe20000100800 */
[----:B------:R-:W-:Y:S02]  /*0420*/  IMAD.MOV.U32 R6, RZ, RZ, R8 ;  /* 0x000000ffff067224 */ /* 0x000fe400078e0008 */
[----:B------:R-:W-:Y:S01]  /*0430*/  IMAD.HI.U32 R3, R3, R9, R2 ;  /* 0x0000000903037227 */ /* 0x000fe200078e0002 */
[----:B------:R-:W-:Y:S04]  /*0440*/  STL [R1+0x50], RZ ;  /* 0x000050ff01007387 */ /* 0x000fe80000100800 */
[----:B------:R-:W-:Y:S01]  /*0450*/  STL [R1+0x54], RZ ;  /* 0x000054ff01007387 */ /* 0x000fe20000100800 */
[----:B------:R-:W-:-:S03]  /*0460*/  IMAD.HI.U32 R3, R3, R6, RZ ;  /* 0x0000000603037227 */ /* 0x000fc600078e00ff */
[----:B------:R-:W-:Y:S01]  /*0470*/  STL [R1+0x58], RZ ;  /* 0x000058ff01007387 */ /* 0x000fe20000100800 */
[----:B------:R-:W-:-:S03]  /*0480*/  IMAD R0, R3, R0, R6 ;  /* 0x0000000003007224 */ /* 0x000fc600078e0206 */
[----:B------:R-:W-:Y:S02]  /*0490*/  STL [R1+0x5c], RZ ;  /* 0x00005cff01007387 */ /* 0x000fe40000100800 */
[----:B------:R-:W-:Y:S02]  /*04a0*/  ISETP.GT.U32.AND P1, PT, R7, R0, PT ;  /* 0x000000000700720c */ /* 0x000fe40003f24070 */
[----:B------:R-:W-:Y:S04]  /*04b0*/  STL [R1+0x60], RZ ;  /* 0x000060ff01007387 */ /* 0x000fe80000100800 */
[----:B------:R-:W-:Y:S04]  /*04c0*/  STL [R1+0x64], RZ ;  /* 0x000064ff01007387 */ /* 0x000fe80000100800 */
[----:B------:R-:W-:Y:S03]  /*04d0*/  STL [R1+0x68], RZ ;  /* 0x000068ff01007387 */ /* 0x000fe60000100800 */
[----:B------:R-:W-:Y:S01]  /*04e0*/  @!P1 IMAD.IADD R0, R0, 0x1, -R7 ;  /* 0x0000000100009824 */ /* 0x000fe200078e0a07 */
[----:B------:R-:W-:Y:S01]  /*04f0*/  STL [R1+0x6c], RZ ;  /* 0x00006cff01007387 */ /* 0x000fe20000100800 */
[----:B------:R-:W-:-:S02]  /*0500*/  @!P1 IADD3 R3, R3, 0x1, RZ ;  /* 0x0000000103039810 */ /* 0x000fc40007ffe0ff */
[----:B------:R-:W-:Y:S01]  /*0510*/  ISETP.NE.AND P1, PT, R4, RZ, PT ;  /* 0x000000ff0400720c */ /* 0x000fe20003f25270 */
[----:B------:R-:W-:Y:S01]  /*0520*/  STL [R1+0x70], RZ ;  /* 0x000070ff01007387 */ /* 0x000fe20000100800 */
[----:B------:R-:W-:Y:S02]  /*0530*/  ISETP.GE.U32.AND P0, PT, R0, R7, PT ;  /* 0x000000070000720c */ /* 0x000fe40003f06070 */
[----:B------:R-:W-:Y:S01]  /*0540*/  LOP3.LUT R0, R5, R4, RZ, 0x3c, !PT ;  /* 0x0000000405007212 */ /* 0x000fe200078e3cff */
[----:B------:R-:W-:Y:S03]  /*0550*/  STL [R1+0x74], RZ ;  /* 0x000074ff01007387 */ /* 0x000fe60000100800 */
[----:B------:R-:W-:Y:S01]  /*0560*/  ISETP.GE.AND P2, PT, R0, RZ, PT ;  /* 0x000000ff0000720c */ /* 0x000fe20003f46270 */
[----:B------:R-:W-:Y:S01]  /*0570*/  STL [R1+0x78], RZ ;  /* 0x000078ff01007387 */ /* 0x000fe20000100800 */
[----:B------:R-:W-:-:S03]  /*0580*/  IMAD.MOV.U32 R0, RZ, RZ, c[0x0][0x178] ;  /* 0x00005e00ff007624 */ /* 0x000fc600078e00ff */
[----:B------:R-:W-:Y:S02]  /*0590*/  STL [R1+0x7c], RZ ;  /* 0x00007cff01007387 */ /* 0x000fe40000100800 */
[----:B------:R-:W-:Y:S02]  /*05a0*/  @P0 IADD3 R3, R3, 0x1, RZ ;  /* 0x0000000103030810 */ /* 0x000fe40007ffe0ff */
[----:B------:R-:W-:Y:S01]  /*05b0*/  STL [R1+0x80], RZ ;  /* 0x000080ff01007387 */ /* 0x000fe20000100800 */
[----:B------:R-:W-:Y:S02]  /*05c0*/  IADD3 R0, R0, 0x7f, RZ ;  /* 0x0000007f00007810 */ /* 0x000fe40007ffe0ff */
[----:B------:R-:W-:Y:S01]  /*05d0*/  IMAD.MOV.U32 R2, RZ, RZ, R3 ;  /* 0x000000ffff027224 */ /* 0x000fe200078e0003 */
[----:B------:R-:W-:Y:S01]  /*05e0*/  STL [R1+0x84], RZ ;  /* 0x000084ff01007387 */ /* 0x000fe20000100800 */
[----:B------:R-:W-:Y:S02]  /*05f0*/  SHF.R.S32.HI R3, RZ, 0x1f, R0 ;  /* 0x0000001fff037819 */ /* 0x000fe40000011400 */
[----:B------:R-:W-:Y:S01]  /*0600*/  @!P2 IMAD.MOV R2, RZ, RZ, -R2 ;  /* 0x000000ffff02a224 */ /* 0x000fe200078e0a02 */
[----:B------:R-:W-:Y:S01]  /*0610*/  STL [R1+0x88], RZ ;  /* 0x000088ff01007387 */ /* 0x000fe20000100800 */
[----:B------:R-:W-:-:S02]  /*0620*/  @!P1 LOP3.LUT R2, RZ, R4, RZ, 0x33, !PT ;  /* 0x00000004ff029212 */ /* 0x000fc400078e33ff */
[----:B------:R-:W-:Y:S01]  /*0630*/  LEA.HI R3, R3, R0, RZ, 0x7 ;  /* 0x0000000003037211 */ /* 0x000fe200078f38ff */
[----:B------:R-:W-:Y:S02]  /*0640*/  STL [R1+0x8c], RZ ;  /* 0x00008cff01007387 */ /* 0x000fe40000100800 */
[----:B------:R-:W-:Y:S02]  /*0650*/  IMAD.SHL.U32 R6, R2, 0x8, RZ ;  /* 0x0000000802067824 */ /* 0x000fe400078e00ff */
[----:B------:R-:W-:Y:S01]  /*0660*/  STL [R1+0x90], RZ ;  /* 0x000090ff01007387 */ /* 0x000fe20000100800 */
[----:B------:R-:W-:Y:S02]  /*0670*/  IMAD.MOV R2, RZ, RZ, -R2 ;  /* 0x000000ffff027224 */ /* 0x000fe400078e0a02 */
[----:B------:R-:W-:Y:S01]  /*0680*/  LEA.HI.SX32 R3, R3, -R6, 0x19 ;  /* 0x8000000603037211 */ /* 0x000fe200078fcaff */
[----:B------:R-:W-:Y:S01]  /*0690*/  STL [R1+0x94], RZ ;  /* 0x000094ff01007387 */ /* 0x000fe20000100800 */
[----:B------:R-:W-:-:S02]  /*06a0*/  IMAD R4, R4, R2, R5 ;  /* 0x0000000204047224 */ /* 0x000fc400078e0205 */
[----:B------:R-:W-:Y:S01]  /*06b0*/  IMNMX R11, R3, 0x8, PT ;  /* 0x00000008030b7817 */ /* 0x000fe20003800200 */
[----:B------:R-:W-:Y:S02]  /*06c0*/  STL [R1+0x98], RZ ;  /* 0x000098ff01007387 */ /* 0x000fe40000100800 */
[----:B------:R-:W-:Y:S02]  /*06d0*/  IABS R9, R4 ;  /* 0x0000000400097213 */ /* 0x000fe40000000000 */
[----:B------:R-:W-:Y:S01]  /*06e0*/  STL [R1+0x9c], RZ ;  /* 0x00009cff01007387 */ /* 0x000fe20000100800 */
[----:B------:R-:W-:-:S03]  /*06f0*/  IABS R7, R11 ;  /* 0x0000000b00077213 */ /* 0x000fc60000000000 */
[----:B------:R-:W-:Y:S01]  /*0700*/  STL [R1+0xa0], RZ ;  /* 0x0000a0ff01007387 */ /* 0x000fe20000100800 */
[----:B------:R-:W0:Y:S03]  /*0710*/  I2F.RP R0, R7 ;  /* 0x0000000700007306 */ /* 0x000e260000209400 */
[----:B------:R-:W-:Y:S04]  /*0720*/  STL [R1+0xa4], RZ ;  /* 0x0000a4ff01007387 */ /* 0x000fe80000100800 */
[----:B------:R-:W-:Y:S04]  /*0730*/  STL [R1+0xa8], RZ ;  /* 0x0000a8ff01007387 */ /* 0x000fe80000100800 */
[----:B------:R-:W-:Y:S04]  /*0740*/  STL [R1+0xac], RZ ;  /* 0x0000acff01007387 */ /* 0x000fe80000100800 */
[----:B------:R-:W-:Y:S01]  /*0750*/  STL [R1+0xb0], RZ ;  /* 0x0000b0ff01007387 */ /* 0x000fe20000100800 */
[----:B0-----:R-:W0:Y:S03]  /*0760*/  MUFU.RCP R0, R0 ;  /* 0x0000000000007308 */ /* 0x001e260000001000 */
[----:B------:R-:W-:Y:S04]  /*0770*/  STL [R1+0xb4], RZ ;  /* 0x0000b4ff01007387 */ /* 0x000fe80000100800 */
[----:B------:R-:W-:Y:S04]  /*0780*/  STL [R1+0xb8], RZ ;  /* 0x0000b8ff01007387 */ /* 0x000fe80000100800 */
[----:B------:R-:W-:Y:S04]  /*0790*/  STL [R1+0xbc], RZ ;  /* 0x0000bcff01007387 */ /* 0x000fe80000100800 */
[----:B------:R-:W-:Y:S01]  /*07a0*/  STL [R1+0xc0], RZ ;  /* 0x0000c0ff01007387 */ /* 0x000fe20000100800 */
[----:B0-----:R-:W-:-:S03]  /*07b0*/  IADD3 R3, R0, 0xffffffe, RZ ;  /* 0x0ffffffe00037810 */ /* 0x001fc60007ffe0ff */
[----:B------:R-:W-:Y:S03]  /*07c0*/  STL [R1+0xc4], RZ ;  /* 0x0000c4ff01007387 */ /* 0x000fe60000100800 */
[----:B------:R-:W0:Y:S01]  /*07d0*/  F2I.FTZ.U32.TRUNC.NTZ R3, R3 ;  /* 0x0000000300037305 */ /* 0x000e22000021f000 */
[----:B------:R-:W-:Y:S04]  /*07e0*/  STL [R1+0xc8], RZ ;  /* 0x0000c8ff01007387 */ /* 0x000fe80000100800 */
[----:B------:R-:W-:Y:S04]  /*07f0*/  STL [R1+0xcc], RZ ;  /* 0x0000ccff01007387 */ /* 0x000fe80000100800 */
[----:B------:R-:W-:Y:S04]  /*0800*/  STL [R1+0xd0], RZ ;  /* 0x0000d0ff01007387 */ /* 0x000fe80000100800 */
[----:B------:R-:W-:Y:S01]  /*0810*/  STL [R1+0xd4], RZ ;  /* 0x0000d4ff01007387 */ /* 0x000fe20000100800 */
[----:B0-----:R-:W-:-:S03]  /*0820*/  IMAD.MOV R8, RZ, RZ, -R3 ;  /* 0x000000ffff087224 */ /* 0x001fc600078e0a03 */
[----:B------:R-:W-:Y:S01]  /*0830*/  STL [R1+0xd8], RZ ;  /* 0x0000d8ff01007387 */ /* 0x000fe20000100800 */
[----:B------:R-:W-:-:S03]  /*0840*/  IMAD.MOV.U32 R2, RZ, RZ, R8 ;  /* 0x000000ffff027224 */ /* 0x000fc600078e0008 */
[----:B------:R-:W-:Y:S01]  /*0850*/  STL [R1+0xdc], RZ ;  /* 0x0000dcff01007387 */ /* 0x000fe20000100800 */
[----:B------:R-:W-:Y:S01]  /*0860*/  IABS R8, R11 ;  /* 0x0000000b00087213 */ /* 0x000fe20000000000 */
[----:B------:R-:W-:Y:S02]  /*0870*/  IMAD R5, R2, R7, RZ ;  /* 0x0000000702057224 */ /* 0x000fe400078e02ff */
[----:B------:R-:W-:Y:S01]  /*0880*/  STL [R1+0xe0], RZ ;  /* 0x0000e0ff01007387 */ /* 0x000fe20000100800 */
[----:B------:R-:W-:-:S03]  /*0890*/  IMAD.MOV.U32 R2, RZ, RZ, RZ ;  /* 0x000000ffff027224 */ /* 0x000fc600078e00ff */
[----:B------:R-:W-:Y:S01]  /*08a0*/  STL [R1+0xe4], RZ ;  /* 0x0000e4ff01007387 */ /* 0x000fe20000100800 */
[----:B------:R-:W-:-:S03]  /*08b0*/  IMAD.HI.U32 R2, R3, R5, R2 ;  /* 0x0000000503027227 */ /* 0x000fc600078e0002 */
[----:B------:R-:W-:Y:S01]  /*08c0*/  STL [R1+0xe8], RZ ;  /* 0x0000e8ff01007387 */ /* 0x000fe20000100800 */
[----:B------:R-:W-:Y:S02]  /*08d0*/  IMAD.MOV R3, RZ, RZ, -R8 ;  /* 0x000000ffff037224 */ /* 0x000fe400078e0a08 */
[----:B------:R-:W-:Y:S01]  /*08e0*/  IMAD.HI.U32 R0, R2, R9, RZ ;  /* 0x0000000902007227 */ /* 0x000fe200078e00ff */
[----:B------:R-:W-:Y:S03]  /*08f0*/  STL [R1+0xec], RZ ;  /* 0x0000ecff01007387 */ /* 0x000fe60000100800 */
[----:B------:R-:W-:Y:S01]  /*0900*/  IMAD R2, R0, R3, R9 ;  /* 0x0000000300027224 */ /* 0x000fe200078e0209 */
[----:B------:R-:W-:Y:S01]  /*0910*/  STL [R1+0xf0], RZ ;  /* 0x0000f0ff01007387 */ /* 0x000fe20000100800 */
[----:B------:R-:W-:-:S03]  /*0920*/  IMAD.MOV.U32 R3, RZ, RZ, c[0x0][0x180] ;  /* 0x00006000ff037624 */ /* 0x000fc600078e00ff */
[----:B------:R-:W0:Y:S01]  /*0930*/  S2R R60, SR_TID.X ;  /* 0x00000000003c7919 */ /* 0x000e220000002100 */
[----:B------:R-:W-:Y:S01]  /*0940*/  ISETP.GT.U32.AND P1, PT, R7, R2, PT ;  /* 0x000000020700720c */ /* 0x000fe20003f24070 */
[----:B------:R-:W-:Y:S01]  /*0950*/  ULDC.64 UR6, c[0x0][0x118] ;  /* 0x0000460000067ab9 */ /* 0x000fe20000000a00 */
[----:B------:R-:W-:Y:S01]  /*0960*/  IADD3 R3, R3, 0x1f, RZ ;  /* 0x0000001f03037810 */ /* 0x000fe20007ffe0ff */
[----:B------:R-:W-:Y:S01]  /*0970*/  STL [R1+0xf4], RZ ;  /* 0x0000f4ff01007387 */ /* 0x000fe20000100800 */
[----:B------:R-:W-:-:S03]  /*0980*/  CS2R R8, SRZ ;  /* 0x0000000000087805 */ /* 0x000fc6000001ff00 */
[----:B------:R-:W-:Y:S04]  /*0990*/  STL [R1+0xf8], RZ ;  /* 0x0000f8ff01007387 */ /* 0x000fe80000100800 */
[----:B------:R-:W-:Y:S02]  /*09a0*/  STL [R1+0xfc], RZ ;  /* 0x0000fcff01007387 */ /* 0x000fe40000100800 */
[----:B------:R-:W-:Y:S01]  /*09b0*/  @!P1 IMAD.IADD R2, R2, 0x1, -R7 ;  /* 0x0000000102029824 */ /* 0x000fe200078e0a07 */
[----:B------:R-:W-:Y:S01]  /*09c0*/  @!P1 IADD3 R0, R0, 0x1, RZ ;  /* 0x0000000100009810 */ /* 0x000fe20007ffe0ff */
[----:B------:R-:W-:Y:S01]  /*09d0*/  STL [R1+0x100], RZ ;  /* 0x000100ff01007387 */ /* 0x000fe20000100800 */
[----:B------:R-:W-:Y:S02]  /*09e0*/  ISETP.NE.AND P1, PT, R11, RZ, PT ;  /* 0x000000ff0b00720c */ /* 0x000fe40003f25270 */
[----:B------:R-:W-:Y:S01]  /*09f0*/  ISETP.GE.U32.AND P0, PT, R2, R7, PT ;  /* 0x000000070200720c */ /* 0x000fe20003f06070 */
[----:B------:R-:W-:Y:S01]  /*0a00*/  STL [R1+0x104], RZ ;  /* 0x000104ff01007387 */ /* 0x000fe20000100800 */
[----:B------:R-:W-:-:S03]  /*0a10*/  LOP3.LUT R2, R4, R11, RZ, 0x3c, !PT ;  /* 0x0000000b04027212 */ /* 0x000fc600078e3cff */
[----:B------:R-:W-:Y:S01]  /*0a20*/  STL [R1+0x108], RZ ;  /* 0x000108ff01007387 */ /* 0x000fe20000100800 */
[----:B------:R-:W-:-:S03]  /*0a30*/  ISETP.GE.AND P2, PT, R2, RZ, PT ;  /* 0x000000ff0200720c */ /* 0x000fc60003f46270 */
[----:B------:R-:W-:Y:S04]  /*0a40*/  STL [R1+0x10c], RZ ;  /* 0x00010cff01007387 */ /* 0x000fe80000100800 */
[----:B------:R-:W-:Y:S01]  /*0a50*/  STL [R1+0x110], RZ ;  /* 0x000110ff01007387 */ /* 0x000fe20000100800 */
[----:B------:R-:W-:Y:S02]  /*0a60*/  @P0 IADD3 R0, R0, 0x1, RZ ;  /* 0x0000000100000810 */ /* 0x000fe40007ffe0ff */
[----:B------:R-:W-:Y:S01]  /*0a70*/  ISETP.GE.AND P0, PT, R3, 0x20, PT ;  /* 0x000000200300780c */ /* 0x000fe20003f06270 */
[----:B------:R-:W-:Y:S02]  /*0a80*/  STL [R1+0x114], RZ ;  /* 0x000114ff01007387 */ /* 0x000fe40000100800 */
[----:B------:R-:W-:Y:S01]  /*0a90*/  @!P2 IMAD.MOV R0, RZ, RZ, -R0 ;  /* 0x000000ffff00a224 */ /* 0x000fe200078e0a00 */
[----:B------:R-:W-:Y:S01]  /*0aa0*/  @!P1 LOP3.LUT R0, RZ, R11, RZ, 0x33, !PT ;  /* 0x0000000bff009212 */ /* 0x000fe200078e33ff */
[----:B------:R-:W-:Y:S04]  /*0ab0*/  STL [R1+0x118], RZ ;  /* 0x000118ff01007387 */ /* 0x000fe80000100800 */
[----:B------:R-:W-:Y:S01]  /*0ac0*/  STL [R1+0x11c], RZ ;  /* 0x00011cff01007387 */ /* 0x000fe20000100800 */
[----:B-1----:R-:W-:-:S02]  /*0ad0*/  IMAD.SHL.U32 R52, R0, 0x100, RZ ;  /* 0x0000010000347824 */ /* 0x002fc400078e00ff */
[----:B------:R-:W-:Y:S01]  /*0ae0*/  IMAD.MOV R2, RZ, RZ, -R0 ;  /* 0x000000ffff027224 */ /* 0x000fe200078e0a00 */
[----:B------:R-:W-:Y:S01]  /*0af0*/  STL [R1+0x120], RZ ;  /* 0x000120ff01007387 */ /* 0x000fe20000100800 */
[----:B0-----:R-:W-:Y:S02]  /*0b00*/  LOP3.LUT R0, R60, 0x1f, RZ, 0xc0, !PT ;  /* 0x0000001f3c007812 */ /* 0x001fe400078ec0ff */
[C---:B--2---:R-:W-:Y:S01]  /*0b10*/  IADD3 R53, R52.reuse, 0x1, RZ ;  /* 0x0000000134357810 */ /* 0x044fe20007ffe0ff */
[----:B------:R-:W-:Y:S01]  /*0b20*/  STL [R1+0x124], RZ ;  /* 0x000124ff01007387 */ /* 0x000fe20000100800 */
[C---:B------:R-:W-:Y:S01]  /*0b30*/  IADD3 R60, R52.reuse, 0x2, RZ ;  /* 0x00000002343c7810 */ /* 0x040fe20007ffe0ff */
[----:B------:R-:W-:Y:S01]  /*0b40*/  IMAD R2, R11, R2, R4 ;  /* 0x000000020b027224 */ /* 0x000fe200078e0204 */
[C---:B------:R-:W-:Y:S01]  /*0b50*/  IADD3 R3, R52.reuse, 0x3, RZ ;  /* 0x0000000334037810 */ /* 0x040fe20007ffe0ff */
[----:B------:R-:W-:Y:S01]  /*0b60*/  STL [R1+0x128], RZ ;  /* 0x000128ff01007387 */ /* 0x000fe20000100800 */
[----:B------:R-:W-:Y:S01]  /*0b70*/  IADD3 R61, R52, 0xe6, RZ ;  /* 0x000000e6343d7810 */ /* 0x000fe20007ffe0ff */
[----:B------:R-:W-:Y:S01]  /*0b80*/  IMAD.IADD R2, R6, 0x1, R2 ;  /* 0x0000000106027824 */ /* 0x000fe200078e0202 */
[----:B------:R-:W-:Y:S01]  /*0b90*/  CS2R R10, SRZ ;  /* 0x00000000000a7805 */ /* 0x000fe2000001ff00 */
[----:B------:R-:W-:Y:S01]  /*0ba0*/  STL [R1+0x12c], RZ ;  /* 0x00012cff01007387 */ /* 0x000fe20000100800 */
[----:B------:R-:W-:Y:S01]  /*0bb0*/  CS2R R4, SRZ ;  /* 0x0000000000047805 */ /* 0x000fe2000001ff00 */
[----:B------:R-:W-:-:S02]  /*0bc0*/  CS2R R6, SRZ ;  /* 0x0000000000067805 */ /* 0x000fc4000001ff00 */
[----:B------:R-:W-:Y:S04]  /*0bd0*/  STL [R1+0x130], RZ ;  /* 0x000130ff01007387 */ /* 0x000fe80000100800 */
        /* <DEDUP_REMOVED lines=379> */
[----:B------:R-:W-:Y:S04]  /*2390*/  STL [R1+0x1148], R52 ;  /* 0x0011483401007387 */ /* 0x000fe80000100800 */
[----:B------:R0:W-:Y:S04]  /*23a0*/  STL [R1+0x1e6c], R53 ;  /* 0x001e6c3501007387 */ /* 0x0001e80000100800 */
[----:B------:R1:W-:Y:S04]  /*23b0*/  STL [R1+0x1e70], R60 ;  /* 0x001e703c01007387 */ /* 0x0003e80000100800 */
[----:B------:R2:W-:Y:S01]  /*23c0*/  STL [R1+0x1e74], R3 ;  /* 0x001e740301007387 */ /* 0x0005e20000100800 */
[----:B0-----:R-:W-:-:S02]  /*23d0*/  IADD3 R53, R52, 0x4, RZ ;  /* 0x0000000434357810 */ /* 0x001fc40007ffe0ff */
[----:B-1----:R-:W-:-:S03]  /*23e0*/  IADD3 R60, R52, 0x5, RZ ;  /* 0x00000005343c7810 */ /* 0x002fc60007ffe0ff */
[----:B------:R0:W-:Y:S01]  /*23f0*/  STL [R1+0x1e78], R53 ;  /* 0x001e783501007387 */ /* 0x0001e20000100800 */
[----:B--2---:R-:W-:-:S03]  /*2400*/  IADD3 R3, R52, 0x6, RZ ;  /* 0x0000000634037810 */ /* 0x004fc60007ffe0ff */
[----:B------:R1:W-:Y:S04]  /*2410*/  STL [R1+0x1e7c], R60 ;  /* 0x001e7c3c01007387 */ /* 0x0003e80000100800 */
[----:B------:R2:W-:Y:S01]  /*2420*/  STL [R1+0x1e80], R3 ;  /* 0x001e800301007387 */ /* 0x0005e20000100800 */
[C---:B0-----:R-:W-:Y:S02]  /*2430*/  IADD3 R53, R52.reuse, 0x7, RZ ;  /* 0x0000000734357810 */ /* 0x041fe40007ffe0ff */
        /* <DEDUP_REMOVED lines=413> */
[----:B0-----:R-:W-:Y:S01]  /*3e10*/  IADD3 R53, R52, 0xd6, RZ ;  /* 0x000000d634357810 */ /* 0x001fe20007ffe0ff */
[----:B-1----:R-:W-:Y:S01]  /*3e20*/  IMAD R60, R2, 0x80, R0 ;  /* 0x00000080023c7824 */ /* 0x002fe200078e0200 */
[----:B------:R-:W-:-:S03]  /*3e30*/  IADD3 R2, R52, 0xd8, RZ ;  /* 0x000000d834027810 */ /* 0x000fc60007ffe0ff */
[----:B------:R0:W-:Y:S01]  /*3e40*/  STL [R1+0x21c0], R53 ;  /* 0x0021c03501007387 */ /* 0x0001e20000100800 */
[C---:B------:R-:W-:Y:S02]  /*3e50*/  IADD3 R0, R52.reuse, 0xd9, RZ ;  /* 0x000000d934007810 */ /* 0x040fe40007ffe0ff */
[----:B--2---:R-:W-:-:S05]  /*3e60*/  IADD3 R3, R52, 0xd7, RZ ;  /* 0x000000d734037810 */ /* 0x004fca0007ffe0ff */
[----:B------:R1:W-:Y:S01]  /*3e70*/  STL [R1+0x21c4], R3 ;  /* 0x0021c40301007387 */ /* 0x0003e20000100800 */
[----:B0-----:R-:W-:-:S03]  /*3e80*/  IADD3 R53, R52, 0xe1, RZ ;  /* 0x000000e134357810 */ /* 0x001fc60007ffe0ff */
[----:B------:R-:W-:Y:S04]  /*3e90*/  STL [R1+0x1140], R60 ;  /* 0x0011403c01007387 */ /* 0x000fe80000100800 */
[----:B------:R0:W-:Y:S01]  /*3ea0*/  STL [R1+0x21c8], R2 ;  /* 0x0021c80201007387 */ /* 0x0001e20000100800 */
[----:B-1----:R-:W-:-:S03]  /*3eb0*/  IADD3 R3, R52, 0xda, RZ ;  /* 0x000000da34037810 */ /* 0x002fc60007ffe0ff */
        /* <DEDUP_REMOVED lines=14> */
[----:B0-----:R-:W-:-:S03]  /*3fa0*/  IADD3 R2, R52, 0xe3, RZ ;  /* 0x000000e334027810 */ /* 0x001fc60007ffe0ff */
[----:B------:R-:W-:Y:S01]  /*3fb0*/  STL [R1+0x21e8], R3 ;  /* 0x0021e80301007387 */ /* 0x000fe20000100800 */
[C---:B-1----:R-:W-:Y:S02]  /*3fc0*/  IADD3 R0, R52.reuse, 0xe2, RZ ;  /* 0x000000e234007810 */ /* 0x042fe40007ffe0ff */
[----:B--2---:R-:W-:-:S03]  /*3fd0*/  IADD3 R53, R52, 0xe7, RZ ;  /* 0x000000e734357810 */ /* 0x004fc60007ffe0ff */
[----:B------:R0:W-:Y:S04]  /*3fe0*/  STL [R1+0x21f0], R0 ;  /* 0x0021f00001007387 */ /* 0x0001e80000100800 */
[----:B------:R1:W-:Y:S01]  /*3ff0*/  STL [R1+0x21f4], R2 ;  /* 0x0021f40201007387 */ /* 0x0003e20000100800 */
[C---:B0-----:R-:W-:Y:S02]  /*4000*/  IADD3 R0, R52.reuse, 0xe4, RZ ;  /* 0x000000e434007810 */ /* 0x041fe40007ffe0ff */
[----:B-1----:R-:W-:-:S03]  /*4010*/  IADD3 R2, R52, 0xe5, RZ ;  /* 0x000000e534027810 */ /* 0x002fc60007ffe0ff */
[----:B------:R0:W-:Y:S04]  /*4020*/  STL [R1+0x21f8], R0 ;  /* 0x0021f80001007387 */ /* 0x0001e80000100800 */
[----:B------:R1:W-:Y:S04]  /*4030*/  STL [R1+0x2200], R61 ;  /* 0x0022003d01007387 */ /* 0x0003e80000100800 */
[----:B------:R-:W-:Y:S01]  /*4040*/  STL [R1+0x21fc], R2 ;  /* 0x0021fc0201007387 */ /* 0x000fe20000100800 */
[----:B0-----:R-:W-:-:S03]  /*4050*/  IADD3 R0, R52, 0xe8, RZ ;  /* 0x000000e834007810 */ /* 0x001fc60007ffe0ff */
        /* <DEDUP_REMOVED lines=8> */
[----:B------:R1:W-:Y:S01]  /*40e0*/  STL [R1+0x2214], R0 ;  /* 0x0022140001007387 */ /* 0x0003e20000100800 */
[C---:B0-----:R-:W-:Y:S02]  /*40f0*/  IADD3 R53, R52.reuse, 0xed, RZ ;  /* 0x000000ed34357810 */ /* 0x041fe40007ffe0ff */
[----:B-1----:R-:W-:-:S03]  /*4100*/  IADD3 R0, R52, 0xee, RZ ;  /* 0x000000ee34007810 */ /* 0x002fc60007ffe0ff */
[----:B------:R0:W-:Y:S04]  /*4110*/  STL [R1+0x221c], R53 ;  /* 0x00221c3501007387 */ /* 0x0001e80000100800 */
[----:B------:R-:W-:Y:S04]  /*4120*/  STL [R1+0x2218], R61 ;  /* 0x0022183d01007387 */ /* 0x000fe80000100800 */
[----:B------:R1:W-:Y:S01]  /*4130*/  STL [R1+0x2220], R0 ;  /* 0x0022200001007387 */ /* 0x0003e20000100800 */
[----:B0-----:R-:W-:-:S05]  /*4140*/  IADD3 R53, R52, 0xef, RZ ;  /* 0x000000ef34357810 */ /* 0x001fca0007ffe0ff */
[----:B------:R0:W-:Y:S01]  /*4150*/  STL [R1+0x2224], R53 ;  /* 0x0022243501007387 */ /* 0x0001e20000100800 */
[----:B-1----:R-:W-:-:S05]  /*4160*/  IADD3 R0, R52, 0xf0, RZ ;  /* 0x000000f034007810 */ /* 0x002fca0007ffe0ff */
[----:B------:R1:W-:Y:S01]  /*4170*/  STL [R1+0x2228], R0 ;  /* 0x0022280001007387 */ /* 0x0003e20000100800 */
[----:B0-----:R-:W-:-:S05]  /*4180*/  IADD3 R53, R52, 0xf1, RZ ;  /* 0x000000f134357810 */ /* 0x001fca0007ffe0ff */
[----:B------:R0:W-:Y:S01]  /*4190*/  STL [R1+0x222c], R53 ;  /* 0x00222c3501007387 */ /* 0x0001e20000100800 */
[----:B-1----:R-:W-:-:S05]  /*41a0*/  IADD3 R0, R52, 0xf2, RZ ;  /* 0x000000f234007810 */ /* 0x002fca0007ffe0ff */
[----:B------:R1:W-:Y:S01]  /*41b0*/  STL [R1+0x223c], R0 ;  /* 0x00223c0001007387 */ /* 0x0003e20000100800 */
[----:B0-----:R-:W-:-:S05]  /*41c0*/  IADD3 R53, R52, 0xf3, RZ ;  /* 0x000000f334357810 */ /* 0x001fca0007ffe0ff */
[----:B------:R0:W-:Y:S01]  /*41d0*/  STL [R1+0x2244], R53 ;  /* 0x0022443501007387 */ /* 0x0001e20000100800 */
[C---:B-1----:R-:W-:Y:S02]  /*41e0*/  IADD3 R0, R52.reuse, 0xf4, RZ ;  /* 0x000000f434007810 */ /* 0x042fe40007ffe0ff */
[----:B0-----:R-:W-:-:S05]  /*41f0*/  IADD3 R53, R52, 0xf5, RZ ;  /* 0x000000f534357810 */ /* 0x001fca0007ffe0ff */
[----:B------:R0:W-:Y:S02]  /*4200*/  STL [R1+0x2238], R53 ;  /* 0x0022383501007387 */ /* 0x0001e40000100800 */
[----:B0-----:R-:W-:-:S05]  /*4210*/  IADD3 R53, R52, 0xf6, RZ ;  /* 0x000000f634357810 */ /* 0x001fca0007ffe0ff */
[----:B------:R0:W-:Y:S04]  /*4220*/  STL [R1+0x224c], R53 ;  /* 0x00224c3501007387 */ /* 0x0001e80000100800 */
[----:B------:R-:W-:Y:S01]  /*4230*/  STL [R1+0x2240], R0 ;  /* 0x0022400001007387 */ /* 0x000fe20000100800 */
[----:B0-----:R-:W-:-:S05]  /*4240*/  IADD3 R53, R52, 0xf7, RZ ;  /* 0x000000f734357810 */ /* 0x001fca0007ffe0ff */
[----:B------:R0:W-:Y:S02]  /*4250*/  STL [R1+0x2248], R53 ;  /* 0x0022483501007387 */ /* 0x0001e40000100800 */
        /* <DEDUP_REMOVED lines=12> */
[C---:B0-----:R-:W-:Y:S02]  /*4320*/  IADD3 R53, R52.reuse, 0xfe, RZ ;  /* 0x000000fe34357810 */ /* 0x041fe40007ffe0ff */
[----:B------:R-:W-:-:S03]  /*4330*/  IADD3 R52, R52, 0xff, RZ ;  /* 0x000000ff34347810 */ /* 0x000fc60007ffe0ff */
[----:B------:R0:W-:Y:S04]  /*4340*/  STL [R1+0x2234], R53 ;  /* 0x0022343501007387 */ /* 0x0001e80000100800 */
[----:B0-----:R0:W5:Y:S04]  /*4350*/  LDL.LU R53, [R1+0x226c] ;  /* 0x00226c0001357983 */ /* 0x0011680000300800 */
[----:B------:R1:W-:Y:S02]  /*4360*/  STL [R1+0x2230], R52 ;  /* 0x0022303401007387 */ /* 0x0003e40000100800 */
[----:B-1----:R-:W-:-:S05]  /*4370*/  IADD3 R52, R60, 0x20, RZ ;  /* 0x000000203c347810 */ /* 0x002fca0007ffe0ff */
[----:B------:R1:W-:Y:S02]  /*4380*/  STL [R1+0x1144], R52 ;  /* 0x0011443401007387 */ /* 0x0003e40000100800 */
[----:B-1----:R-:W-:-:S05]  /*4390*/  IADD3 R52, R60, 0x40, RZ ;  /* 0x000000403c347810 */ /* 0x002fca0007ffe0ff */
[----:B------:R1:W-:Y:S02]  /*43a0*/  STL [R1+0x114c], R52 ;  /* 0x00114c3401007387 */ /* 0x0003e40000100800 */
[----:B-1----:R-:W-:-:S05]  /*43b0*/  IADD3 R52, R60, 0x60, RZ ;  /* 0x000000603c347810 */ /* 0x002fca0007ffe0ff */
[----:B------:R1:W-:Y:S04]  /*43c0*/  STL [R1+0x1150], R52 ;  /* 0x0011503401007387 */ /* 0x0003e80000100800 */
[----:B-1----:R0:W5:Y:S01]  /*43d0*/  LDL.LU R52, [R1+0x2268] ;  /* 0x0022680001347983 */ /* 0x0021620000300800 */
[----:B------:R-:W-:Y:S05]  /*43e0*/  @!P0 BRA `(.L_x_0) ;  /* 0x0005aff000008947 */ /* 0x000fea0003800000 */
[----:B------:R-:W2:Y:S04]  /*43f0*/  LDL R35, [R1+0x2234] ;  /* 0x0022340001237983 */ /* 0x000ea80000100800 */
[----:B------:R-:W3:Y:S04]  /*4400*/  LDL R28, [R1+0x2264] ;  /* 0x00226400011c7983 */ /* 0x000ee80000100800 */
[----:B------:R-:W4:Y:S04]  /*4410*/  LDL R29, [R1+0x225c] ;  /* 0x00225c00011d7983 */ /* 0x000f280000100800 */
[----:B------:R-:W4:Y:S04]  /*4420*/  LDL R30, [R1+0x2260] ;  /* 0x00226000011e7983 */ /* 0x000f280000100800 */
[----:B------:R-:W4:Y:S01]  /*4430*/  LDL R31, [R1+0x2254] ;  /* 0x00225400011f7983 */ /* 0x000f220000100800 */
[----:B------:R-:W-:Y:S01]  /*4440*/  IMAD.MOV.U32 R19, RZ, RZ, R61 ;  /* 0x000000ffff137224 */ /* 0x000fe200078e003d */
[----:B------:R-:W-:Y:S01]  /*4450*/  IABS R61, c[0x0][0x17c] ;  /* 0x00005f00003d7a13 */ /* 0x000fe20000000000 */
[----:B------:R-:W-:Y:S01]  /*4460*/  IMAD.MOV.U32 R20, RZ, RZ, R2 ;  /* 0x000000ffff147224 */ /* 0x000fe200078e0002 */
[----:B------:R-:W4:Y:S02]  /*4470*/  LDL R26, [R1+0x2228] ;  /* 0x00222800011a7983 */ /* 0x000f240000100800 */
[----:B------:R-:W1:Y:S01]  /*4480*/  I2F.RP R2, R61 ;  /* 0x0000003d00027306 */ /* 0x000e620000209400 */
[----:B------:R-:W-:Y:S01]  /*4490*/  IMAD.MOV.U32 R21, RZ, RZ, R0 ;  /* 0x000000ffff157224 */ /* 0x000fe200078e0000 */
[----:B------:R-:W-:Y:S01]  /*44a0*/  IABS R0, c[0x0][0x178] ;  /* 0x00005e0000007a13 */ /* 0x000fe20000000000 */
[----:B------:R-:W4:Y:S04]  /*44b0*/  LDL R16, [R1+0x2258] ;  /* 0x0022580001107983 */ /* 0x000f280000100800 */
[----:B------:R-:W-:Y:S01]  /*44c0*/  IMAD.MOV.U32 R36, RZ, RZ, R0 ;  /* 0x000000ffff247224 */ /* 0x000fe200078e0000 */
[----:B------:R-:W4:Y:S03]  /*44d0*/  LDL R9, [R1+0x2204] ;  /* 0x0022040001097983 */ /* 0x000f260000100800 */
[----:B------:R-:W0:Y:S01]  /*44e0*/  I2F.RP R0, R36 ;  /* 0x0000002400007306 */ /* 0x000e220000209400 */
[----:B------:R-:W4:Y:S04]  /*44f0*/  LDL R27, [R1+0x2224] ;  /* 0x00222400011b7983 */ /* 0x000f280000100800 */
[----:B------:R-:W4:Y:S03]  /*4500*/  LDL R8, [R1+0x21f4] ;  /* 0x0021f40001087983 */ /* 0x000f260000100800 */
[----:B-1----:R-:W1:Y:S01]  /*4510*/  MUFU.RCP R2, R2 ;  /* 0x0000000200027308 */ /* 0x002e620000001000 */
[----:B------:R-:W-:Y:S01]  /*4520*/  IMAD.MOV.U32 R59, RZ, RZ, R3 ;  /* 0x000000ffff3b7224 */ /* 0x000fe200078e0003 */
[----:B------:R-:W4:Y:S04]  /*4530*/  LDL R6, [R1+0x2230] ;  /* 0x0022300001067983 */ /* 0x000f280000100800 */
[----:B------:R-:W4:Y:S02]  /*4540*/  LDL R7, [R1+0x2220] ;  /* 0x0022200001077983 */ /* 0x000f240000100800 */
[----:B0-----:R-:W0:Y:S02]  /*4550*/  MUFU.RCP R0, R0 ;  /* 0x0000000000007308 */ /* 0x001e240000001000 */
[----:B------:R-:W4:Y:S04]  /*4560*/  LDL R58, [R1+0x2198] ;  /* 0x00219800013a7983 */ /* 0x000f280000100800 */
[----:B------:R-:W4:Y:S01]  /*4570*/  LDL R18, [R1+0x222c] ;  /* 0x00222c0001127983 */ /* 0x000f220000100800 */
[----:B-1----:R-:W-:-:S03]  /*4580*/  IADD3 R2, R2, 0xffffffe, RZ ;  /* 0x0ffffffe02027810 */ /* 0x002fc60007ffe0ff */
[----:B------:R-:W4:Y:S01]  /*4590*/  LDL R10, [R1+0x2190] ;  /* 0x00219000010a7983 */ /* 0x000f220000100800 */
[----:B------:R1:W1:Y:S03]  /*45a0*/  F2I.FTZ.U32.TRUNC.NTZ R3, R2 ;  /* 0x0000000200037305 */ /* 0x000266000021f000 */
[----:B------:R-:W4:Y:S01]  /*45b0*/  LDL R13, [R1+0x21c4] ;  /* 0x0021c400010d7983 */ /* 0x000f220000100800 */
[----:B0-----:R-:W-:-:S03]  /*45c0*/  IADD3 R0, R0, 0xffffffe, RZ ;  /* 0x0ffffffe00007810 */ /* 0x001fc60007ffe0ff */
[----:B------:R-:W4:Y:S01]  /*45d0*/  LDL R11, [R1+0x218c] ;  /* 0x00218c00010b7983 */ /* 0x000f220000100800 */
[----:B------:R0:W2:Y:S01]  /*45e0*/  F2I.FTZ.U32.TRUNC.NTZ R5, R0 ;  /* 0x0000000000057305 */ /* 0x0000a2000021f000 */
[----:B-1----:R-:W-:Y:S02]  /*45f0*/  IMAD.MOV.U32 R2, RZ, RZ, RZ ;  /* 0x000000ffff027224 */ /* 0x002fe400078e00ff */
[----:B------:R-:W4:Y:S04]  /*4600*/  LDL R15, [R1+0x2210] ;  /* 0x00221000010f7983 */ /* 0x000f280000100800 */
[----:B------:R-:W4:Y:S01]  /*4610*/  LDL R12, [R1+0x21b4] ;  /* 0x0021b400010c7983 */ /* 0x000f220000100800 */
[----:B0-----:R-:W-:-:S03]  /*4620*/  IMAD.MOV R0, RZ, RZ, -R3 ;  /* 0x000000ffff007224 */ /* 0x001fc600078e0a03 */
[----:B------:R-:W4:Y:S01]  /*4630*/  LDL R56, [R1+0x2244] ;  /* 0x0022440001387983 */ /* 0x000f220000100800 */
[----:B------:R-:W-:-:S03]  /*4640*/  IMAD R0, R0, R61, RZ ;  /* 0x0000003d00007224 */ /* 0x000fc600078e02ff */
[----:B------:R-:W4:Y:S01]  /*4650*/  LDL R57, [R1+0x219c] ;  /* 0x00219c0001397983 */ /* 0x000f220000100800 */
[----:B------:R-:W-:-:S03]  /*4660*/  IMAD.HI.U32 R3, R3, R0, R2 ;  /* 0x0000000003037227 */ /* 0x000fc600078e0002 */
[----:B------:R-:W4:Y:S04]  /*4670*/  LDL R14, [R1+0x21a8] ;  /* 0x0021a800010e7983 */ /* 0x000f280000100800 */
[----:B------:R-:W4:Y:S04]  /*4680*/  LDL R17, [R1+0x21bc] ;  /* 0x0021bc0001117983 */ /* 0x000f280000100800 */
[----:B------:R-:W4:Y:S04]  /*4690*/  LDL R25, [R1+0x2238] ;  /* 0x0022380001197983 */ /* 0x000f280000100800 */
[----:B------:R-:W4:Y:S04]  /*46a0*/  LDL R24, [R1+0x21e0] ;  /* 0x0021e00001187983 */ /* 0x000f280000100800 */
[----:B------:R-:W4:Y:S04]  /*46b0*/  LDL R22, [R1+0x21dc] ;  /* 0x0021dc0001167983 */ /* 0x000f280000100800 */
[----:B------:R-:W4:Y:S04]  /*46c0*/  LDL R23, [R1+0x21f0] ;  /* 0x0021f00001177983 */ /* 0x000f280000100800 */
[----:B------:R-:W-:Y:S01]  /*46d0*/  STL [R1+0x23f8], R60 ;  /* 0x0023f83c01007387 */ /* 0x000fe20000100800 */
[----:B--2---:R-:W-:-:S02]  /*46e0*/  IMAD.MOV.U32 R33, RZ, RZ, R35 ;  /* 0x000000ffff217224 */ /* 0x004fc400078e0023 */
[----:B---3--:R-:W-:-:S03]  /*46f0*/  IMAD.MOV.U32 R34, RZ, RZ, R28 ;  /* 0x000000ffff227224 */ /* 0x008fc600078e001c */
[----:B------:R-:W-:Y:S01]  /*4700*/  IABS R2, R33 ;  /* 0x0000002100027213 */ /* 0x000fe20000000000 */
[----:B----4-:R-:W-:Y:S02]  /*4710*/  IMAD.MOV.U32 R35, RZ, RZ, R29 ;  /* 0x000000ffff237224 */ /* 0x010fe400078e001d */
[----:B------:R-:W-:Y:S02]  /*4720*/  IMAD.MOV.U32 R33, RZ, RZ, R34 ;  /* 0x000000ffff217224 */ /* 0x000fe400078e0022 */
[----:B------:R-:W-:Y:S02]  /*4730*/  IMAD.MOV.U32 R28, RZ, RZ, R30 ;  /* 0x000000ffff1c7224 */ /* 0x000fe400078e001e */
[----:B------:R-:W-:Y:S02]  /*4740*/  IMAD.MOV.U32 R34, RZ, RZ, R35 ;  /* 0x000000ffff227224 */ /* 0x000fe400078e0023 */
[----:B------:R-:W-:Y:S02]  /*4750*/  IMAD.MOV.U32 R29, RZ, RZ, R31 ;  /* 0x000000ffff1d7224 */ /* 0x000fe400078e001f */
[----:B------:R-:W-:-:S02]  /*4760*/  IMAD.MOV.U32 R35, RZ, RZ, R28 ;  /* 0x000000ffff237224 */ /* 0x000fc400078e001c */
[----:B------:R-:W-:Y:S02]  /*4770*/  IMAD.MOV.U32 R28, RZ, RZ, R29 ;  /* 0x000000ffff1c7224 */ /* 0x000fe400078e001d */
[----:B------:R-:W-:Y:S02]  /*4780*/  IMAD.MOV.U32 R32, RZ, RZ, R34 ;  /* 0x000000ffff207224 */ /* 0x000fe400078e0022 */
[----:B------:R-:W-:Y:S02]  /*4790*/  IMAD.MOV.U32 R34, RZ, RZ, R28 ;  /* 0x000000ffff227224 */ /* 0x000fe400078e001c */
[----:B------:R-:W2:Y:S01]  /*47a0*/  LDL R28, [R1+0x224c] ;  /* 0x00224c00011c7983 */ /* 0x000ea20000100800 */
[----:B------:R-:W-:Y:S02]  /*47b0*/  IMAD.MOV.U32 R30, RZ, RZ, R26 ;  /* 0x000000ffff1e7224 */ /* 0x000fe400078e001a */
[----:B------:R-:W-:Y:S02]  /*47c0*/  IMAD.MOV.U32 R31, RZ, RZ, R16 ;  /* 0x000000ffff1f7224 */ /* 0x000fe400078e0010 */
[----:B------:R-:W-:Y:S01]  /*47d0*/  IMAD.MOV.U32 R26, RZ, RZ, R9 ;  /* 0x000000ffff1a7224 */ /* 0x000fe200078e0009 */
[----:B------:R-:W3:Y:S01]  /*47e0*/  LDL R16, [R1+0x21d0] ;  /* 0x0021d00001107983 */ /* 0x000ee20000100800 */
[----:B------:R-:W-:-:S02]  /*47f0*/  IMAD.MOV.U32 R29, RZ, RZ, R30 ;  /* 0x000000ffff1d7224 */ /* 0x000fc400078e001e */
[----:B------:R-:W-:Y:S02]  /*4800*/  IMAD.MOV.U32 R30, RZ, RZ, R31 ;  /* 0x000000ffff1e7224 */ /* 0x000fe400078e001f */
[----:B------:R-:W-:Y:S02]  /*4810*/  IMAD.MOV.U32 R31, RZ, RZ, R26 ;  /* 0x000000ffff1f7224 */ /* 0x000fe400078e001a */
[----:B------:R-:W-:Y:S02]  /*4820*/  IMAD.MOV.U32 R26, RZ, RZ, R27 ;  /* 0x000000ffff1a7224 */ /* 0x000fe400078e001b */
[----:B------:R-:W-:Y:S02]  /*4830*/  IMAD.MOV R9, RZ, RZ, -R5 ;  /* 0x000000ffff097224 */ /* 0x000fe400078e0a05 */
[----:B------:R-:W-:Y:S01]  /*4840*/  IMAD.MOV.U32 R27, RZ, RZ, R8 ;  /* 0x000000ffff1b7224 */ /* 0x000fe200078e0008 */
[----:B------:R-:W-:Y:S01]  /*4850*/  IABS R6, R6 ;  /* 0x0000000600067213 */ /* 0x000fe20000000000 */
[----:B------:R-:W-:-:S02]  /*4860*/  IMAD.MOV.U32 R39, RZ, RZ, R33 ;  /* 0x000000ffff277224 */ /* 0x000fc400078e0021 */
[----:B------:R-:W-:Y:S02]  /*4870*/  IMAD.MOV.U32 R8, RZ, RZ, R7 ;  /* 0x000000ffff087224 */ /* 0x000fe400078e0007 */
[----:B------:R-:W-:Y:S02]  /*4880*/  IMAD.MOV.U32 R33, RZ, RZ, R35 ;  /* 0x000000ffff217224 */ /* 0x000fe400078e0023 */
[----:B------:R-:W-:Y:S02]  /*4890*/  IMAD R9, R9, R36, RZ ;  /* 0x0000002409097224 */ /* 0x000fe400078e02ff */
[----:B------:R-:W-:Y:S01]  /*48a0*/  IMAD.MOV.U32 R4, RZ, RZ, RZ ;  /* 0x000000ffff047224 */ /* 0x000fe200078e00ff */
[----:B------:R-:W-:Y:S01]  /*48b0*/  IABS R0, R39 ;  /* 0x0000002700007213 */ /* 0x000fe20000000000 */
[----:B------:R-:W-:Y:S01]  /*48c0*/  IMAD.MOV.U32 R35, RZ, RZ, R30 ;  /* 0x000000ffff237224 */ /* 0x000fe200078e001e */
[----:B------:R-:W4:Y:S01]  /*48d0*/  LDL R7, [R1+0x2250] ;  /* 0x0022500001077983 */ /* 0x000f220000100800 */
[----:B------:R-:W-:-:S02]  /*48e0*/  IMAD.MOV.U32 R30, RZ, RZ, R31 ;  /* 0x000000ffff1e7224 */ /* 0x000fc400078e001f */
[----:B------:R-:W-:Y:S02]  /*48f0*/  IMAD.MOV.U32 R31, RZ, RZ, R26 ;  /* 0x000000ffff1f7224 */ /* 0x000fe400078e001a */
[----:B------:R-:W-:Y:S02]  /*4900*/  IMAD.MOV.U32 R26, RZ, RZ, R8 ;  /* 0x000000ffff1a7224 */ /* 0x000fe400078e0008 */
[----:B------:R-:W-:-:S04]  /*4910*/  IMAD.HI.U32 R8, R3, R6, RZ ;  /* 0x0000000603087227 */ /* 0x000fc800078e00ff */
[----:B------:R-:W-:-:S04]  /*4920*/  IMAD.HI.U32 R4, R5, R9, R4 ;  /* 0x0000000905047227 */ /* 0x000fc800078e0004 */
[----:B------:R-:W-:Y:S01]  /*4930*/  IMAD.MOV R8, RZ, RZ, -R8 ;  /* 0x000000ffff087224 */ /* 0x000fe200078e0a08 */
[----:B------:R0:W-:Y:S01]  /*4940*/  STL [R1+0xd8], R4 ;  /* 0x0000d80401007387 */ /* 0x0001e20000100800 */
[----:B------:R-:W-:Y:S02]  /*4950*/  IMAD.MOV.U32 R39, RZ, RZ, R32 ;  /* 0x000000ffff277224 */ /* 0x000fe400078e0020 */
[----:B------:R-:W-:Y:S02]  /*4960*/  IMAD.MOV.U32 R32, RZ, RZ, R33 ;  /* 0x000000ffff207224 */ /* 0x000fe400078e0021 */
[----:B------:R-:W-:Y:S02]  /*4970*/  IMAD.MOV.U32 R33, RZ, RZ, R34 ;  /* 0x000000ffff217224 */ /* 0x000fe400078e0022 */
[----:B------:R-:W-:Y:S02]  /*4980*/  IMAD.MOV.U32 R34, RZ, RZ, R35 ;  /* 0x000000ffff227224 */ /* 0x000fe400078e0023 */
[----:B0-----:R-:W-:-:S05]  /*4990*/  IMAD R4, R61, R8, R6 ;  /* 0x000000083d047224 */ /* 0x001fca00078e0206 */
[----:B------:R0:W-:Y:S01]  /*49a0*/  STL [R1+0xd4], R4 ;  /* 0x0000d40401007387 */ /* 0x0001e20000100800 */
[----:B--2---:R-:W-:Y:S02]  /*49b0*/  IMAD.MOV.U32 R35, RZ, RZ, R28 ;  /* 0x000000ffff237224 */ /* 0x004fe400078e001c */
[----:B------:R-:W-:Y:S02]  /*49c0*/  IMAD.MOV.U32 R28, RZ, RZ, R25 ;  /* 0x000000ffff1c7224 */ /* 0x000fe400078e0019 */
[----:B------:R-:W-:Y:S02]  /*49d0*/  IMAD.MOV.U32 R25, RZ, RZ, R20 ;  /* 0x000000ffff197224 */ /* 0x000fe400078e0014 */
[----:B------:R-:W-:Y:S02]  /*49e0*/  IMAD.MOV.U32 R20, RZ, RZ, R21 ;  /* 0x000000ffff147224 */ /* 0x000fe400078e0015 */
[----:B------:R-:W2:Y:S01]  /*49f0*/  LDL R21, [R1+0x2214] ;  /* 0x0022140001157983 */ /* 0x000ea20000100800 */
[----:B------:R-:W-:Y:S01]  /*4a00*/  IMAD.HI.U32 R9, R3, R2, RZ ;  /* 0x0000000203097227 */ /* 0x000fe200078e00ff */
[----:B------:R-:W-:-:S03]  /*4a10*/  IABS R6, R39 ;  /* 0x0000002700067213 */ /* 0x000fc60000000000 */
[----:B------:R-:W-:Y:S02]  /*4a20*/  IMAD.MOV.U32 R39, RZ, RZ, R32 ;  /* 0x000000ffff277224 */ /* 0x000fe400078e0020 */
[----:B------:R-:W-:Y:S02]  /*4a30*/  IMAD.MOV.U32 R32, RZ, RZ, R33 ;  /* 0x000000ffff207224 */ /* 0x000fe400078e0021 */
[----:B------:R-:W-:Y:S02]  /*4a40*/  IMAD.MOV R9, RZ, RZ, -R9 ;  /* 0x000000ffff097224 */ /* 0x000fe400078e0a09 */
[----:B------:R-:W-:Y:S02]  /*4a50*/  IMAD.MOV.U32 R33, RZ, RZ, R34 ;  /* 0x000000ffff217224 */ /* 0x000fe400078e0022 */
[----:B------:R-:W-:Y:S02]  /*4a60*/  IMAD.MOV.U32 R34, RZ, RZ, R35 ;  /* 0x000000ffff227224 */ /* 0x000fe400078e0023 */
[----:B------:R-:W-:Y:S01]  /*4a70*/  IMAD.MOV.U32 R35, RZ, RZ, R28 ;  /* 0x000000ffff237224 */ /* 0x000fe200078e001c */
[----:B----4-:R-:W-:Y:S01]  /*4a80*/  IABS R7, R7 ;  /* 0x0000000700077213 */ /* 0x010fe20000000000 */
[----:B0-----:R-:W-:Y:S01]  /*4a90*/  IMAD.HI.U32 R4, R3, R0, RZ ;  /* 0x0000000003047227 */ /* 0x001fe200078e00ff */
[----:B------:R-:W-:-:S03]  /*4aa0*/  IABS R8, R39 ;  /* 0x0000002700087213 */ /* 0x000fc60000000000 */
[----:B------:R-:W-:-:S04]  /*4ab0*/  IMAD.HI.U32 R5, R3, R7, RZ ;  /* 0x0000000703057227 */ /* 0x000fc800078e00ff */
[----:B------:R-:W-:Y:S02]  /*4ac0*/  IMAD.MOV.U32 R28, RZ, RZ, R20 ;  /* 0x000000ffff1c7224 */ /* 0x000fe400078e0014 */
[----:B------:R-:W-:Y:S02]  /*4ad0*/  IMAD R2, R61, R9, R2 ;  /* 0x000000093d027224 */ /* 0x000fe400078e0202 */
[----:B------:R-:W-:Y:S02]  /*4ae0*/  IMAD.MOV.U32 R39, RZ, RZ, R32 ;  /* 0x000000ffff277224 */ /* 0x000fe400078e0020 */
[----:B------:R-:W-:Y:S02]  /*4af0*/  IMAD.MOV R5, RZ, RZ, -R5 ;  /* 0x000000ffff057224 */ /* 0x000fe400078e0a05 */
[----:B------:R-:W-:Y:S02]  /*4b00*/  IMAD.MOV R4, RZ, RZ, -R4 ;  /* 0x000000ffff047224 */ /* 0x000fe400078e0a04 */
[----:B------:R-:W-:-:S02]  /*4b10*/  IMAD.MOV.U32 R32, RZ, RZ, R33 ;  /* 0x000000ffff207224 */ /* 0x000fc400078e0021 */
[C---:B------:R-:W-:Y:S02]  /*4b20*/  IMAD R5, R61.reuse, R5, R7 ;  /* 0x000000053d057224 */ /* 0x040fe400078e0207 */
[----:B------:R-:W-:Y:S02]  /*4b30*/  IMAD R0, R61, R4, R0 ;  /* 0x000000043d007224 */ /* 0x000fe400078e0200 */
[----:B--2---:R-:W-:Y:S02]  /*4b40*/  IMAD.MOV.U32 R20, RZ, RZ, R21 ;  /* 0x000000ffff147224 */ /* 0x004fe400078e0015 */
[----:B------:R-:W-:Y:S02]  /*4b50*/  IMAD.MOV.U32 R21, RZ, RZ, R56 ;  /* 0x000000ffff157224 */ /* 0x000fe400078e0038 */
[----:B------:R-:W-:Y:S02]  /*4b60*/  IMAD.MOV.U32 R56, RZ, RZ, R57 ;  /* 0x000000ffff387224 */ /* 0x000fe400078e0039 */
[----:B------:R-:W2:Y:S04]  /*4b70*/  LDL R57, [R1+0x21a0] ;  /* 0x0021a00001397983 */ /* 0x000ea80000100800 */
[----:B------:R0:W-:Y:S04]  /*4b80*/  STL [R1+0xd0], R2 ;  /* 0x0000d00201007387 */ /* 0x0001e80000100800 */
[----:B------:R1:W-:Y:S01]  /*4b90*/  STL [R1+0xcc], R5 ;  /* 0x0000cc0501007387 */ /* 0x0003e20000100800 */
[----:B0-----:R-:W-:Y:S01]  /*4ba0*/  IMAD.MOV.U32 R2, RZ, RZ, R8 ;  /* 0x000000ffff027224 */ /* 0x001fe200078e0008 */
[----:B------:R-:W-:Y:S01]  /*4bb0*/  IABS R8, R39 ;  /* 0x0000002700087213 */ /* 0x000fe20000000000 */
[----:B------:R-:W-:Y:S01]  /*4bc0*/  IMAD.MOV.U32 R39, RZ, RZ, R32 ;  /* 0x000000ffff277224 */ /* 0x000fe200078e0020 */
[----:B------:R0:W-:Y:S04]  /*4bd0*/  STL [R1+0xc8], R0 ;  /* 0x0000c80001007387 */ /* 0x0001e80000100800 */
[----:B-1----:R-:W-:-:S02]  /*4be0*/  IABS R5, R39 ;  /* 0x0000002700057213 */ /* 0x002fc40000000000 */
[----:B------:R-:W0:Y:S01]  /*4bf0*/  LDL R39, [R1+0x2248] ;  /* 0x0022480001277983 */ /* 0x000e220000100800 */
[----:B------:R-:W-:-:S04]  /*4c00*/  IMAD.HI.U32 R7, R3, R6, RZ ;  /* 0x0000000603077227 */ /* 0x000fc800078e00ff */
[----:B------:R-:W-:Y:S02]  /*4c10*/  IMAD.MOV.U32 R33, RZ, RZ, R34 ;  /* 0x000000ffff217224 */ /* 0x000fe400078e0022 */
[----:B------:R-:W-:Y:S02]  /*4c20*/  IMAD.MOV.U32 R34, RZ, RZ, R35 ;  /* 0x000000ffff227224 */ /* 0x000fe400078e0023 */
[----:B------:R-:W-:Y:S02]  /*4c30*/  IMAD.MOV R7, RZ, RZ, -R7 ;  /* 0x000000ffff077224 */ /* 0x000fe400078e0a07 */
[----:B------:R-:W-:Y:S02]  /*4c40*/  IMAD.MOV.U32 R35, RZ, RZ, R28 ;  /* 0x000000ffff237224 */ /* 0x000fe400078e001c */
[----:B------:R-:W-:Y:S02]  /*4c50*/  IMAD.MOV.U32 R32, RZ, RZ, R33 ;  /* 0x000000ffff207224 */ /* 0x000fe400078e0021 */
[----:B------:R-:W-:-:S02]  /*4c60*/  IMAD.MOV.U32 R28, RZ, RZ, R21 ;  /* 0x000000ffff1c7224 */ /* 0x000fc400078e0015 */
[----:B------:R-:W-:-:S04]  /*4c70*/  IMAD.HI.U32 R4, R3, R2, RZ ;  /* 0x0000000203047227 */ /* 0x000fc800078e00ff */
[----:B------:R-:W-:Y:S02]  /*4c80*/  IMAD.MOV.U32 R33, RZ, RZ, R34 ;  /* 0x000000ffff217224 */ /* 0x000fe400078e0022 */
[----:B------:R-:W-:Y:S02]  /*4c90*/  IMAD R6, R61, R7, R6 ;  /* 0x000000073d067224 */ /* 0x000fe400078e0206 */
[----:B------:R-:W-:Y:S02]  /*4ca0*/  IMAD.MOV.U32 R34, RZ, RZ, R35 ;  /* 0x000000ffff227224 */ /* 0x000fe400078e0023 */
[----:B------:R-:W-:Y:S02]  /*4cb0*/  IMAD.MOV.U32 R35, RZ, RZ, R28 ;  /* 0x000000ffff237224 */ /* 0x000fe400078e001c */
[----:B------:R-:W-:Y:S02]  /*4cc0*/  IMAD.MOV R4, RZ, RZ, -R4 ;  /* 0x000000ffff047224 */ /* 0x000fe400078e0a04 */
[----:B------:R-:W-:-:S02]  /*4cd0*/  IMAD.MOV.U32 R21, RZ, RZ, R15 ;  /* 0x000000ffff157224 */ /* 0x000fc400078e000f */
[----:B------:R-:W-:Y:S01]  /*4ce0*/  IMAD.MOV.U32 R28, RZ, RZ, R18 ;  /* 0x000000ffff1c7224 */ /* 0x000fe200078e0012 */
[----:B------:R-:W4:Y:S01]  /*4cf0*/  LDL R15, [R1+0x220c] ;  /* 0x00220c00010f7983 */ /* 0x000f220000100800 */
[----:B------:R-:W-:-:S03]  /*4d00*/  IMAD.HI.U32 R9, R3, R8, RZ ;  /* 0x0000000803097227 */ /* 0x000fc600078e00ff */
[----:B------:R-:W2:Y:S01]  /*4d10*/  LDL R18, [R1+0x21cc] ;  /* 0x0021cc0001127983 */ /* 0x000ea20000100800 */
[----:B------:R-:W-:-:S03]  /*4d20*/  IMAD R2, R61, R4, R2 ;  /* 0x000000043d027224 */ /* 0x000fc600078e0202 */
[----:B------:R1:W-:Y:S01]  /*4d30*/  STL [R1+0xc4], R6 ;  /* 0x0000c40601007387 */ /* 0x0003e20000100800 */
[----:B------:R-:W-:Y:S02]  /*4d40*/  IMAD.MOV R9, RZ, RZ, -R9 ;  /* 0x000000ffff097224 */ /* 0x000fe400078e0a09 */
[----:B------:R-:W-:Y:S01]  /*4d50*/  IMAD.HI.U32 R7, R3, R5, RZ ;  /* 0x0000000503077227 */ /* 0x000fe200078e00ff */
[----:B------:R0:W-:Y:S03]  /*4d60*/  STL [R1+0xc0], R2 ;  /* 0x0000c00201007387 */ /* 0x0001e60000100800 */
[----:B------:R-:W-:Y:S02]  /*4d70*/  IMAD R8, R61, R9, R8 ;  /* 0x000000093d087224 */ /* 0x000fe400078e0208 */
[----:B------:R-:W-:-:S04]  /*4d80*/  IMAD.MOV R7, RZ, RZ, -R7 ;  /* 0x000000ffff077224 */ /* 0x000fc800078e0a07 */
[----:B------:R-:W-:Y:S01]  /*4d90*/  IMAD R5, R61, R7, R5 ;  /* 0x000000073d057224 */ /* 0x000fe200078e0205 */
[----:B0-----:R-:W-:Y:S01]  /*4da0*/  IABS R0, R39 ;  /* 0x0000002700007213 */ /* 0x001fe20000000000 */
[----:B------:R-:W-:Y:S02]  /*4db0*/  IMAD.MOV.U32 R39, RZ, RZ, R32 ;  /* 0x000000ffff277224 */ /* 0x000fe400078e0020 */
[----:B------:R-:W-:Y:S02]  /*4dc0*/  IMAD.MOV.U32 R32, RZ, RZ, R33 ;  /* 0x000000ffff207224 */ /* 0x000fe400078e0021 */
[----:B------:R-:W-:Y:S01]  /*4dd0*/  IMAD.MOV.U32 R33, RZ, RZ, R34 ;  /* 0x000000ffff217224 */ /* 0x000fe200078e0022 */
[----:B-1----:R-:W-:Y:S01]  /*4de0*/  IABS R6, R39 ;  /* 0x0000002700067213 */ /* 0x002fe20000000000 */
[----:B------:R-:W-:Y:S02]  /*4df0*/  IMAD.MOV.U32 R34, RZ, RZ, R35 ;  /* 0x000000ffff227224 */ /* 0x000fe400078e0023 */
[----:B------:R-:W-:-:S02]  /*4e00*/  IMAD.MOV.U32 R35, RZ, RZ, R28 ;  /* 0x000000ffff237224 */ /* 0x000fc400078e001c */
[----:B------:R-:W-:Y:S02]  /*4e10*/  IMAD.MOV.U32 R39, RZ, RZ, R32 ;  /* 0x000000ffff277224 */ /* 0x000fe400078e0020 */
[----:B------:R-:W-:Y:S02]  /*4e20*/  IMAD.MOV.U32 R28, RZ, RZ, R29 ;  /* 0x000000ffff1c7224 */ /* 0x000fe400078e001d */
[----:B------:R-:W-:Y:S02]  /*4e30*/  IMAD.MOV.U32 R29, RZ, RZ, R30 ;  /* 0x000000ffff1d7224 */ /* 0x000fe400078e001e */
[----:B------:R-:W-:Y:S02]  /*4e40*/  IMAD.MOV.U32 R32, RZ, RZ, R33 ;  /* 0x000000ffff207224 */ /* 0x000fe400078e0021 */
[----:B------:R-:W-:Y:S01]  /*4e50*/  IMAD.MOV.U32 R30, RZ, RZ, R31 ;  /* 0x000000ffff1e7224 */ /* 0x000fe200078e001f */
[----:B------:R-:W-:Y:S01]  /*4e60*/  IABS R2, R39 ;  /* 0x0000002700027213 */ /* 0x000fe20000000000 */
[----:B------:R-:W-:Y:S01]  /*4e70*/  IMAD.HI.U32 R4, R3, R0, RZ ;  /* 0x0000000003047227 */ /* 0x000fe200078e00ff */
[----:B------:R-:W2:Y:S03]  /*4e80*/  LDL R31, [R1+0x21e4] ;  /* 0x0021e400011f7983 */ /* 0x000ea60000100800 */
[----:B------:R-:W-:-:S02]  /*4e90*/  IMAD.MOV.U32 R33, RZ, RZ, R34 ;  /* 0x000000ffff217224 */ /* 0x000fc400078e0022 */
[----:B------:R-:W-:Y:S02]  /*4ea0*/  IMAD.MOV.U32 R34, RZ, RZ, R35 ;  /* 0x000000ffff227224 */ /* 0x000fe400078e0023 */
[----:B------:R-:W-:Y:S02]  /*4eb0*/  IMAD.MOV.U32 R35, RZ, RZ, R28 ;  /* 0x000000ffff237224 */ /* 0x000fe400078e001c */
[----:B------:R-:W-:Y:S02]  /*4ec0*/  IMAD.MOV.U32 R39, RZ, RZ, R32 ;  /* 0x000000ffff277224 */ /* 0x000fe400078e0020 */
[----:B------:R-:W-:Y:S02]  /*4ed0*/  IMAD.MOV.U32 R28, RZ, RZ, R30 ;  /* 0x000000ffff1c7224 */ /* 0x000fe400078e001e */
[----:B------:R-:W-:Y:S02]  /*4ee0*/  IMAD.MOV.U32 R30, RZ, RZ, R26 ;  /* 0x000000ffff1e7224 */ /* 0x000fe400078e001a */
[----:B------:R-:W-:Y:S01]  /*4ef0*/  IMAD.MOV R4, RZ, RZ, -R4 ;  /* 0x000000ffff047224 */ /* 0x000fe200078e0a04 */
[----:B------:R-:W2:Y:S01]  /*4f00*/  LDL R26, [R1+0x21f8] ;  /* 0x0021f800011a7983 */ /* 0x000ea20000100800 */
[----:B------:R-:W-:-:S03]  /*4f10*/  IMAD.MOV.U32 R32, RZ, RZ, R33 ;  /* 0x000000ffff207224 */ /* 0x000fc600078e0021 */
[----:B------:R0:W-:Y:S01]  /*4f20*/  STL [R1+0xbc], R8 ;  /* 0x0000bc0801007387 */ /* 0x0001e20000100800 */
[----:B------:R-:W-:-:S03]  /*4f30*/  IMAD R0, R61, R4, R0 ;  /* 0x000000043d007224 */ /* 0x000fc600078e0200 */
[----:B------:R1:W-:Y:S01]  /*4f40*/  STL [R1+0xb8], R5 ;  /* 0x0000b80501007387 */ /* 0x0003e20000100800 */
[----:B0-----:R-:W-:Y:S01]  /*4f50*/  IABS R8, R39 ;  /* 0x0000002700087213 */ /* 0x001fe20000000000 */
[----:B------:R-:W-:Y:S02]  /*4f60*/  IMAD.MOV.U32 R39, RZ, RZ, R32 ;  /* 0x000000ffff277224 */ /* 0x000fe400078e0020 */
[----:B------:R0:W-:Y:S03]  /*4f70*/  STL [R1+0xb4], R0 ;  /* 0x0000b40001007387 */ /* 0x0001e60000100800 */
[----:B-1----:R-:W-:Y:S02]  /*4f80*/  IABS R5, R39 ;  /* 0x0000002700057213 */ /* 0x002fe40000000000 */
[----:B------:R-:W0:Y:S01]  /*4f90*/  LDL R39, [R1+0x223c] ;  /* 0x00223c0001277983 */ /* 0x000e220000100800 */
[----:B------:R-:W-:-:S02]  /*4fa0*/  IMAD.MOV.U32 R33, RZ, RZ, R34 ;  /* 0x000000ffff217224 */ /* 0x000fc400078e0022 */
[----:B------:R-:W-:-:S04]  /*4fb0*/  IMAD.HI.U32 R7, R3, R6, RZ ;  /* 0x0000000603077227 */ /* 0x000fc800078e00ff */
[----:B------:R-:W-:Y:S02]  /*4fc0*/  IMAD.MOV.U32 R34, RZ, RZ, R35 ;  /* 0x000000ffff227224 */ /* 0x000fe400078e0023 */
[----:B------:R-:W-:-:S04]  /*4fd0*/  IMAD.HI.U32 R4, R3, R2, RZ ;  /* 0x0000000203047227 */ /* 0x000fc800078e00ff */
[----:B------:R-:W-:Y:S02]  /*4fe0*/  IMAD.MOV.U32 R35, RZ, RZ, R28 ;  /* 0x000000ffff237224 */ /* 0x000fe400078e001c */
[----:B------:R-:W-:Y:S02]  /*4ff0*/  IMAD.MOV.U32 R28, RZ, RZ, R30 ;  /* 0x000000ffff1c7224 */ /* 0x000fe400078e001e */
[----:B------:R-:W-:Y:S02]  /*5000*/  IMAD.MOV.U32 R32, RZ, RZ, R33 ;  /* 0x000000ffff207224 */ /* 0x000fe400078e0021 */
[----:B------:R-:W-:Y:S02]  /*5010*/  IMAD.MOV R7, RZ, RZ, -R7 ;  /* 0x000000ffff077224 */ /* 0x000fe400078e0a07 */
[----:B------:R-:W-:Y:S02]  /*5020*/  IMAD.MOV.U32 R33, RZ, RZ, R34 ;  /* 0x000000ffff217224 */ /* 0x000fe400078e0022 */
[----:B------:R-:W-:-:S02]  /*5030*/  IMAD.MOV R4, RZ, RZ, -R4 ;  /* 0x000000ffff047224 */ /* 0x000fc400078e0a04 */
[----:B------:R-:W-:Y:S02]  /*5040*/  IMAD.MOV.U32 R34, RZ, RZ, R35 ;  /* 0x000000ffff227224 */ /* 0x000fe400078e0023 */
[----:B------:R-:W-:Y:S02]  /*5050*/  IMAD.MOV.U32 R35, RZ, RZ, R28 ;  /* 0x000000ffff237224 */ /* 0x000fe400078e001c */
[----:B------:R-:W-:Y:S02]  /*5060*/  IMAD.MOV.U32 R28, RZ, RZ, R19 ;  /* 0x000000ffff1c7224 */ /* 0x000fe400078e0013 */
[C---:B------:R-:W-:Y:S01]  /*5070*/  IMAD R6, R61.reuse, R7, R6 ;  /* 0x000000073d067224 */ /* 0x040fe200078e0206 */
[----:B------:R-:W2:Y:S01]  /*5080*/  LDL R19, [R1+0x21c8] ;  /* 0x0021c80001137983 */ /* 0x000ea20000100800 */
[----:B------:R-:W-:Y:S02]  /*5090*/  IMAD.MOV.U32 R30, RZ, RZ, R25 ;  /* 0x000000ffff1e7224 */ /* 0x000fe400078e0019 */
[----:B------:R-:W-:-:S02]  /*50a0*/  IMAD R2, R61, R4, R2 ;  /* 0x000000043d027224 */ /* 0x000fc400078e0202 */
[----:B------:R-:W-:Y:S02]  /*50b0*/  IMAD.MOV.U32 R25, RZ, RZ, R22 ;  /* 0x000000ffff197224 */ /* 0x000fe400078e0016 */
[----:B------:R-:W-:Y:S02]  /*50c0*/  IMAD.MOV.U32 R22, RZ, RZ, R23 ;  /* 0x000000ffff167224 */ /* 0x000fe400078e0017 */
[----:B------:R-:W2:Y:S04]  /*50d0*/  LDL R23, [R1+0x21d8] ;  /* 0x0021d80001177983 */ /* 0x000ea80000100800 */
[----:B------:R1:W-:Y:S04]  /*50e0*/  STL [R1+0xb0], R6 ;  /* 0x0000b00601007387 */ /* 0x0003e80000100800 */
[----:B------:R0:W-:Y:S02]  /*50f0*/  STL [R1+0xac], R2 ;  /* 0x0000ac0201007387 */ /* 0x0001e40000100800 */
[----:B0-----:R-:W-:Y:S01]  /*5100*/  IABS R0, R39 ;  /* 0x0000002700007213 */ /* 0x001fe20000000000 */
[----:B------:R-:W-:-:S02]  /*5110*/  IMAD.MOV.U32 R39, RZ, RZ, R32 ;  /* 0x000000ffff277224 */ /* 0x000fc400078e0020 */
[----:B------:R-:W-:Y:S02]  /*5120*/  IMAD.MOV.U32 R32, RZ, RZ, R33 ;  /* 0x000000ffff207224 */ /* 0x000fe400078e0021 */
[----:B------:R-:W-:Y:S02]  /*5130*/  IMAD.MOV.U32 R33, RZ, RZ, R34 ;  /* 0x000000ffff217224 */ /* 0x000fe400078e0022 */
[----:B------:R-:W-:Y:S02]  /*5140*/  IMAD.MOV.U32 R34, RZ, RZ, R35 ;  /* 0x000000ffff227224 */ /* 0x000fe400078e0023 */
[----:B------:R-:W-:Y:S02]  /*5150*/  IMAD.MOV.U32 R35, RZ, RZ, R28 ;  /* 0x000000ffff237224 */ /* 0x000fe400078e001c */
[----:B------:R-:W-:Y:S02]  /*5160*/  IMAD.MOV.U32 R28, RZ, RZ, R20 ;  /* 0x000000ffff1c7224 */ /* 0x000fe400078e0014 */
[----:B------:R-:W-:-:S02]  /*5170*/  IMAD.MOV.U32 R20, RZ, RZ, R21 ;  /* 0x000000ffff147224 */ /* 0x000fc400078e0015 */
[----:B------:R-:W2:Y:S01]  /*5180*/  LDL R21, [R1+0x21d4] ;  /* 0x0021d40001157983 */ /* 0x000ea20000100800 */
[----:B------:R-:W-:Y:S01]  /*5190*/  IMAD.HI.U32 R9, R3, R8, RZ ;  /* 0x0000000803097227 */ /* 0x000fe200078e00ff */
[----:B-1----:R-:W-:-:S03]  /*51a0*/  IABS R6, R39 ;  /* 0x0000002700067213 */ /* 0x002fc60000000000 */
[----:B------:R-:W-:Y:S02]  /*51b0*/  IMAD.MOV.U32 R39, RZ, RZ, R32 ;  /* 0x000000ffff277224 */ /* 0x000fe400078e0020 */
[----:B------:R-:W-:Y:S02]  /*51c0*/  IMAD.MOV R9, RZ, RZ, -R9 ;  /* 0x000000ffff097224 */ /* 0x000fe400078e0a09 */
[----:B------:R-:W-:Y:S02]  /*51d0*/  IMAD.MOV.U32 R32, RZ, RZ, R33 ;  /* 0x000000ffff207224 */ /* 0x000fe400078e0021 */
[----:B------:R-:W-:Y:S01]  /*51e0*/  IMAD.HI.U32 R7, R3, R5, RZ ;  /* 0x0000000503077227 */ /* 0x000fe200078e00ff */
[----:B------:R-:W-:-:S03]  /*51f0*/  IABS R2, R39 ;  /* 0x0000002700027213 */ /* 0x000fc60000000000 */
[----:B------:R-:W-:Y:S02]  /*5200*/  IMAD.MOV.U32 R33, RZ, RZ, R34 ;  /* 0x000000ffff217224 */ /* 0x000fe400078e0022 */
[----:B------:R-:W-:-:S04]  /*5210*/  IMAD.HI.U32 R4, R3, R0, RZ ;  /* 0x0000000003047227 */ /* 0x000fc800078e00ff */
[----:B------:R-:W-:Y:S02]  /*5220*/  IMAD.MOV.U32 R34, RZ, RZ, R35 ;  /* 0x000000ffff227224 */ /* 0x000fe400078e0023 */
[----:B------:R-:W-:Y:S02]  /*5230*/  IMAD.MOV.U32 R35, RZ, RZ, R28 ;  /* 0x000000ffff237224 */ /* 0x000fe400078e001c */
[----:B------:R-:W-:Y:S02]  /*5240*/  IMAD R8, R61, R9, R8 ;  /* 0x000000093d087224 */ /* 0x000fe400078e0208 */
[----:B------:R-:W-:Y:S02]  /*5250*/  IMAD.MOV.U32 R28, RZ, RZ, R20 ;  /* 0x000000ffff1c7224 */ /* 0x000fe400078e0014 */
[----:B------:R-:W-:Y:S02]  /*5260*/  IMAD.MOV.U32 R39, RZ, RZ, R32 ;  /* 0x000000ffff277224 */ /* 0x000fe400078e0020 */
[----:B------:R-:W-:-:S02]  /*5270*/  IMAD.MOV R7, RZ, RZ, -R7 ;  /* 0x000000ffff077224 */ /* 0x000fc400078e0a07 */
[----:B------:R-:W-:Y:S02]  /*5280*/  IMAD.MOV R4, RZ, RZ, -R4 ;  /* 0x000000ffff047224 */ /* 0x000fe400078e0a04 */
[----:B------:R-:W-:Y:S02]  /*5290*/  IMAD.MOV.U32 R32, RZ, RZ, R33 ;  /* 0x000000ffff207224 */ /* 0x000fe400078e0021 */
[C---:B------:R-:W-:Y:S02]  /*52a0*/  IMAD R5, R61.reuse, R7, R5 ;  /* 0x000000073d057224 */ /* 0x040fe400078e0205 */
[----:B------:R-:W-:Y:S02]  /*52b0*/  IMAD R0, R61, R4, R0 ;  /* 0x000000043d007224 */ /* 0x000fe400078e0200 */
[----:B------:R-:W-:Y:S02]  /*52c0*/  IMAD.MOV.U32 R33, RZ, RZ, R34 ;  /* 0x000000ffff217224 */ /* 0x000fe400078e0022 */
[----:B------:R-:W-:-:S02]  /*52d0*/  IMAD.MOV.U32 R34, RZ, RZ, R35 ;  /* 0x000000ffff227224 */ /* 0x000fc400078e0023 */
[----:B------:R-:W-:Y:S02]  /*52e0*/  IMAD.MOV.U32 R35, RZ, RZ, R28 ;  /* 0x000000ffff237224 */ /* 0x000fe400078e001c */
[----:B--2---:R-:W-:Y:S02]  /*52f0*/  IMAD.MOV.U32 R20, RZ, RZ, R21 ;  /* 0x000000ffff147224 */ /* 0x004fe400078e0015 */
[----:B----4-:R-:W-:Y:S02]  /*5300*/  IMAD.MOV.U32 R21, RZ, RZ, R15 ;  /* 0x000000ffff157224 */ /* 0x010fe400078e000f */
[----:B------:R-:W2:Y:S04]  /*5310*/  LDL R15, [R1+0x21a4] ;  /* 0x0021a400010f7983 */ /* 0x000ea80000100800 */
[----:B------:R0:W-:Y:S01]  /*5320*/  STL [R1+0xa8], R8 ;  /* 0x0000a80801007387 */ /* 0x0001e20000100800 */
[----:B------:R-:W-:-:S03]  /*5330*/  IMAD.MOV.U32 R28, RZ, RZ, R21 ;  /* 0x000000ffff1c7224 */ /* 0x000fc600078e0015 */
[----:B------:R1:W-:Y:S01]  /*5340*/  STL [R1+0xa4], R5 ;  /* 0x0000a40501007387 */ /* 0x0003e20000100800 */
[----:B0-----:R-:W-:Y:S01]  /*5350*/  IABS R8, R39 ;  /* 0x0000002700087213 */ /* 0x001fe20000000000 */
[----:B------:R-:W-:Y:S02]  /*5360*/  IMAD.MOV.U32 R39, RZ, RZ, R32 ;  /* 0x000000ffff277224 */ /* 0x000fe400078e0020 */
[----:B------:R0:W-:Y:S01]  /*5370*/  STL [R1+0xa0], R0 ;  /* 0x0000a00001007387 */ /* 0x0001e20000100800 */
[----:B------:R-:W-:Y:S02]  /*5380*/  IMAD.MOV.U32 R32, RZ, RZ, R33 ;  /* 0x000000ffff207224 */ /* 0x000fe400078e0021 */
[----:B-1----:R-:W-:Y:S02]  /*5390*/  IABS R5, R39 ;  /* 0x0000002700057213 */ /* 0x002fe40000000000 */
[----:B------:R-:W0:Y:S01]  /*53a0*/  LDL R39, [R1+0x221c] ;  /* 0x00221c0001277983 */ /* 0x000e220000100800 */
[----:B------:R-:W-:-:S02]  /*53b0*/  IMAD.MOV.U32 R33, RZ, RZ, R34 ;  /* 0x000000ffff217224 */ /* 0x000fc400078e0022 */
[----:B------:R-:W-:Y:S02]  /*53c0*/  IMAD.MOV.U32 R34, RZ, RZ, R35 ;  /* 0x000000ffff227224 */ /* 0x000fe400078e0023 */
[----:B------:R-:W-:Y:S02]  /*53d0*/  IMAD.MOV.U32 R35, RZ, RZ, R28 ;  /* 0x000000ffff237224 */ /* 0x000fe400078e001c */
[----:B------:R-:W-:Y:S02]  /*53e0*/  IMAD.MOV.U32 R28, RZ, RZ, R29 ;  /* 0x000000ffff1c7224 */ /* 0x000fe400078e001d */
[----:B------:R-:W4:Y:S01]  /*53f0*/  LDL R29, [R1+0x2200] ;  /* 0x00220000011d7983 */ /* 0x000f220000100800 */
[----:B------:R-:W-:-:S04]  /*5400*/  IMAD.HI.U32 R7, R3, R6, RZ ;  /* 0x0000000603077227 */ /* 0x000fc800078e00ff */
[----:B------:R-:W-:-:S04]  /*5410*/  IMAD.HI.U32 R4, R3, R2, RZ ;  /* 0x0000000203047227 */ /* 0x000fc800078e00ff */
[----:B------:R-:W-:Y:S02]  /*5420*/  IMAD.MOV R7, RZ, RZ, -R7 ;  /* 0x000000ffff077224 */ /* 0x000fe400078e0a07 */
[----:B------:R-:W-:Y:S02]  /*5430*/  IMAD.MOV R4, RZ, RZ, -R4 ;  /* 0x000000ffff047224 */ /* 0x000fe400078e0a04 */
[C---:B------:R-:W-:Y:S02]  /*5440*/  IMAD R6, R61.reuse, R7, R6 ;  /* 0x000000073d067224 */ /* 0x040fe400078e0206 */
[----:B------:R-:W-:Y:S02]  /*5450*/  IMAD R2, R61, R4, R2 ;  /* 0x000000043d027224 */ /* 0x000fe400078e0202 */
[----:B---3--:R-:W-:Y:S02]  /*5460*/  IMAD.MOV.U32 R21, RZ, RZ, R16 ;  /* 0x000000ffff157224 */ /* 0x008fe400078e0010 */
[----:B------:R-:W3:Y:S04]  /*5470*/  LDL R16, [R1+0x21c0] ;  /* 0x0021c00001107983 */ /* 0x000ee80000100800 */
        /* <DEDUP_REMOVED lines=8> */
[----:B----4-:R-:W-:Y:S02]  /*5500*/  IMAD.MOV.U32 R28, RZ, RZ, R29 ;  /* 0x000000ffff1c7224 */ /* 0x010fe400078e001d */
[----:B------:R-:W-:-:S02]  /*5510*/  IMAD.MOV.U32 R29, RZ, RZ, R30 ;  /* 0x000000ffff1d7224 */ /* 0x000fc400078e001e */
[----:B------:R-:W-:Y:S02]  /*5520*/  IMAD.MOV.U32 R30, RZ, RZ, R26 ;  /* 0x000000ffff1e7224 */ /* 0x000fe400078e001a */
[----:B------:R-:W-:Y:S02]  /*5530*/  IMAD.MOV.U32 R26, RZ, RZ, R27 ;  /* 0x000000ffff1a7224 */ /* 0x000fe400078e001b */
[----:B------:R-:W-:Y:S02]  /*5540*/  IMAD.MOV.U32 R27, RZ, RZ, R22 ;  /* 0x000000ffff1b7224 */ /* 0x000fe400078e0016 */
[----:B------:R-:W4:Y:S01]  /*5550*/  LDL R22, [R1+0x21ec] ;  /* 0x0021ec0001167983 */ /* 0x000f220000100800 */
[----:B-1----:R-:W-:Y:S01]  /*5560*/  IABS R6, R39 ;  /* 0x0000002700067213 */ /* 0x002fe20000000000 */
[----:B------:R-:W-:-:S04]  /*5570*/  IMAD.HI.U32 R9, R3, R8, RZ ;  /* 0x0000000803097227 */ /* 0x000fc800078e00ff */
[----:B------:R-:W-:Y:S02]  /*5580*/  IMAD.MOV.U32 R39, RZ, RZ, R32 ;  /* 0x000000ffff277224 */ /* 0x000fe400078e0020 */
[----:B------:R-:W-:Y:S02]  /*5590*/  IMAD.MOV.U32 R32, RZ, RZ, R33 ;  /* 0x000000ffff207224 */ /* 0x000fe400078e0021 */
[----:B------:R-:W-:Y:S02]  /*55a0*/  IMAD.MOV.U32 R33, RZ, RZ, R34 ;  /* 0x000000ffff217224 */ /* 0x000fe400078e0022 */
[----:B------:R-:W-:Y:S02]  /*55b0*/  IMAD.MOV.U32 R34, RZ, RZ, R35 ;  /* 0x000000ffff227224 */ /* 0x000fe400078e0023 */
[----:B------:R-:W-:Y:S02]  /*55c0*/  IMAD.MOV.U32 R35, RZ, RZ, R28 ;  /* 0x000000ffff237224 */ /* 0x000fe400078e001c */
[----:B------:R-:W-:-:S02]  /*55d0*/  IMAD.MOV R9, RZ, RZ, -R9 ;  /* 0x000000ffff097224 */ /* 0x000fc400078e0a09 */
        /* <DEDUP_REMOVED lines=9> */
[----:B------:R-:W-:Y:S02]  /*5670*/  IMAD.MOV R7, RZ, RZ, -R7 ;  /* 0x000000ffff077224 */ /* 0x000fe400078e0a07 */
[----:B------:R-:W-:-:S02]  /*5680*/  IMAD.MOV R4, RZ, RZ, -R4 ;  /* 0x000000ffff047224 */ /* 0x000fc400078e0a04 */
[----:B------:R-:W-:Y:S02]  /*5690*/  IMAD.MOV.U32 R32, RZ, RZ, R33 ;  /* 0x000000ffff207224 */ /* 0x000fe400078e0021 */
[C---:B------:R-:W-:Y:S02]  /*56a0*/  IMAD R5, R61.reuse, R7, R5 ;  /* 0x000000073d057224 */ /* 0x040fe400078e0205 */
[----:B------:R-:W-:Y:S02]  /*56b0*/  IMAD R0, R61, R4, R0 ;  /* 0x000000043d007224 */ /* 0x000fe400078e0200 */
[----:B------:R-:W-:Y:S02]  /*56c0*/  IMAD.MOV.U32 R33, RZ, RZ, R34 ;  /* 0x000000ffff217224 */ /* 0x000fe400078e0022 */
[----:B------:R-:W-:Y:S02]  /*56d0*/  IMAD.MOV.U32 R34, RZ, RZ, R35 ;  /* 0x000000ffff227224 */ /* 0x000fe400078e0023 */
[----:B------:R-:W-:-:S02]  /*56e0*/  IMAD.MOV.U32 R35, RZ, RZ, R28 ;  /* 0x000000ffff237224 */ /* 0x000fc400078e001c */
[----:B------:R-:W-:Y:S02]  /*56f0*/  IMAD.MOV.U32 R28, RZ, RZ, R29 ;  /* 0x000000ffff1c7224 */ /* 0x000fe400078e001d */
[----:B------:R-:W-:Y:S02]  /*5700*/  IMAD.MOV.U32 R29, RZ, RZ, R30 ;  /* 0x000000ffff1d7224 */ /* 0x000fe400078e001e */
[----:B------:R-:W-:Y:S02]  /*5710*/  IMAD.MOV.U32 R30, RZ, RZ, R26 ;  /* 0x000000ffff1e7224 */ /* 0x000fe400078e001a */
[----:B----4-:R-:W-:Y:S02]  /*5720*/  IMAD.MOV.U32 R27, RZ, RZ, R22 ;  /* 0x000000ffff1b7224 */ /* 0x010fe400078e0016 */
[----:B------:R-:W-:Y:S02]  /*5730*/  IMAD.MOV.U32 R22, RZ, RZ, R23 ;  /* 0x000000ffff167224 */ /* 0x000fe400078e0017 */
[----:B------:R-:W-:-:S02]  /*5740*/  IMAD.MOV.U32 R23, RZ, RZ, R59 ;  /* 0x000000ffff177224 */ /* 0x000fc400078e003b */
[----:B------:R-:W4:Y:S04]  /*5750*/  LDL R59, [R1+0x2194] ;  /* 0x00219400013b7983 */ /* 0x000f280000100800 */
[----:B------:R0:W-:Y:S04]  /*5760*/  STL [R1+0x94], R8 ;  /* 0x0000940801007387 */ /* 0x0001e80000100800 */
[----:B------:R1:W-:Y:S01]  /*5770*/  STL [R1+0x90], R5 ;  /* 0x0000900501007387 */ /* 0x0003e20000100800 */
[----:B0-----:R-:W-:Y:S01]  /*5780*/  IABS R8, R39 ;  /* 0x0000002700087213 */ /* 0x001fe20000000000 */
[----:B------:R-:W-:-:S02]  /*5790*/  IMAD.MOV.U32 R39, RZ, RZ, R32 ;  /* 0x000000ffff277224 */ /* 0x000fc400078e0020 */
[----:B------:R0:W-:Y:S01]  /*57a0*/  STL [R1+0x8c], R0 ;  /* 0x00008c0001007387 */ /* 0x0001e20000100800 */
[----:B------:R-:W-:Y:S02]  /*57b0*/  IMAD.MOV.U32 R26, RZ, RZ, R27 ;  /* 0x000000ffff1a7224 */ /* 0x000fe400078e001b */
[----:B-1----:R-:W-:Y:S02]  /*57c0*/  IABS R5, R39 ;  /* 0x0000002700057213 */ /* 0x002fe40000000000 */
[----:B------:R-:W0:Y:S01]  /*57d0*/  LDL R39, [R1+0x2208] ;  /* 0x0022080001277983 */ /* 0x000e220000100800 */
[----:B------:R-:W-:Y:S02]  /*57e0*/  IMAD.MOV.U32 R27, RZ, RZ, R22 ;  /* 0x000000ffff1b7224 */ /* 0x000fe400078e0016 */
[----:B------:R-:W-:Y:S02]  /*57f0*/  IMAD.MOV.U32 R22, RZ, RZ, R23 ;  /* 0x000000ffff167224 */ /* 0x000fe400078e0017 */
[----:B------:R-:W-:-:S02]  /*5800*/  IMAD.MOV.U32 R23, RZ, RZ, R19 ;  /* 0x000000ffff177224 */ /* 0x000fc400078e0013 */
[----:B------:R-:W-:Y:S02]  /*5810*/  IMAD.MOV.U32 R19, RZ, RZ, R12 ;  /* 0x000000ffff137224 */ /* 0x000fe400078e000c */
[----:B------:R-:W-:Y:S02]  /*5820*/  IMAD.MOV.U32 R12, RZ, RZ, R13 ;  /* 0x000000ffff0c7224 */ /* 0x000fe400078e000d */
[----:B------:R-:W2:Y:S01]  /*5830*/  LDL R13, [R1+0x21b0] ;  /* 0x0021b000010d7983 */ /* 0x000ea20000100800 */
[----:B------:R-:W-:Y:S02]  /*5840*/  IMAD.MOV.U32 R32, RZ, RZ, R33 ;  /* 0x000000ffff207224 */ /* 0x000fe400078e0021 */
[----:B------:R-:W-:-:S04]  /*5850*/  IMAD.HI.U32 R7, R3, R6, RZ ;  /* 0x0000000603077227 */ /* 0x000fc800078e00ff */
[----:B------:R-:W-:Y:S02]  /*5860*/  IMAD.MOV.U32 R33, RZ, RZ, R34 ;  /* 0x000000ffff217224 */ /* 0x000fe400078e0022 */
        /* <DEDUP_REMOVED lines=10> */
[C---:B------:R-:W-:Y:S02]  /*5910*/  IMAD R6, R61.reuse, R7, R6 ;  /* 0x000000073d067224 */ /* 0x040fe400078e0206 */
[----:B------:R-:W-:Y:S02]  /*5920*/  IMAD.MOV.U32 R22, RZ, RZ, R23 ;  /* 0x000000ffff167224 */ /* 0x000fe400078e0017 */
[----:B------:R-:W-:Y:S02]  /*5930*/  IMAD R2, R61, R4, R2 ;  /* 0x000000043d027224 */ /* 0x000fe400078e0202 */
[----:B------:R-:W-:-:S02]  /*5940*/  IMAD.MOV.U32 R23, RZ, RZ, R12 ;  /* 0x000000ffff177224 */ /* 0x000fc400078e000c */
[----:B------:R-:W-:-:S04]  /*5950*/  IMAD.HI.U32 R9, R3, R8, RZ ;  /* 0x0000000803097227 */ /* 0x000fc800078e00ff */
[----:B------:R-:W-:Y:S01]  /*5960*/  IMAD.HI.U32 R7, R3, R5, RZ ;  /* 0x0000000503077227 */ /* 0x000fe200078e00ff */
[----:B0-----:R-:W-:-:S03]  /*5970*/  IABS R0, R39 ;  /* 0x0000002700007213 */ /* 0x001fc60000000000 */
[----:B------:R-:W-:Y:S02]  /*5980*/  IMAD.MOV.U32 R39, RZ, RZ, R32 ;  /* 0x000000ffff277224 */ /* 0x000fe400078e0020 */
[----:B------:R-:W-:Y:S02]  /*5990*/  IMAD.MOV.U32 R32, RZ, RZ, R33 ;  /* 0x000000ffff207224 */ /* 0x000fe400078e0021 */
[----:B------:R-:W-:Y:S02]  /*59a0*/  IMAD.MOV.U32 R33, RZ, RZ, R34 ;  /* 0x000000ffff217224 */ /* 0x000fe400078e0022 */
[----:B------:R-:W-:Y:S02]  /*59b0*/  IMAD.MOV.U32 R34, RZ, RZ, R35 ;  /* 0x000000ffff227224 */ /* 0x000fe400078e0023 */
[----:B------:R-:W-:Y:S02]  /*59c0*/  IMAD.MOV.U32 R35, RZ, RZ, R28 ;  /* 0x000000ffff237224 */ /* 0x000fe400078e001c */
[----:B------:R-:W-:-:S02]  /*59d0*/  IMAD.MOV.U32 R28, RZ, RZ, R29 ;  /* 0x000000ffff1c7224 */ /* 0x000fc400078e001d */
[----:B------:R-:W-:Y:S02]  /*59e0*/  IMAD.MOV.U32 R29, RZ, RZ, R30 ;  /* 0x000000ffff1d7224 */ /* 0x000fe400078e001e */
[----:B--2---:R-:W-:Y:S02]  /*59f0*/  IMAD.MOV.U32 R12, RZ, RZ, R13 ;  /* 0x000000ffff0c7224 */ /* 0x004fe400078e000d */
[----:B------:R-:W-:Y:S01]  /*5a00*/  IMAD.MOV.U32 R30, RZ, RZ, R27 ;  /* 0x000000ffff1e7224 */ /* 0x000fe200078e001b */
[----:B------:R-:W2:Y:S01]  /*5a10*/  LDL R13, [R1+0x21ac] ;  /* 0x0021ac00010d7983 */ /* 0x000ea20000100800 */
[----:B------:R-:W-:Y:S02]  /*5a20*/  IMAD.MOV.U32 R27, RZ, RZ, R20 ;  /* 0x000000ffff1b7224 */ /* 0x000fe400078e0014 */
[----:B------:R-:W-:Y:S01]  /*5a30*/  IMAD.MOV.U32 R20, RZ, RZ, R21 ;  /* 0x000000ffff147224 */ /* 0x000fe200078e0015 */
[----:B------:R0:W-:Y:S01]  /*5a40*/  STL [R1+0x88], R6 ;  /* 0x0000880601007387 */ /* 0x0001e20000100800 */
[----:B------:R-:W-:-:S03]  /*5a50*/  IMAD.MOV.U32 R21, RZ, RZ, R18 ;  /* 0x000000ffff157224 */ /* 0x000fc600078e0012 */
[----:B------:R1:W-:Y:S04]  /*5a60*/  STL [R1+0x84], R2 ;  /* 0x0000840201007387 */ /* 0x0003e80000100800 */
[----:B------:R-:W2:Y:S01]  /*5a70*/  LDL R18, [R1+0x21b8] ;  /* 0x0021b80001127983 */ /* 0x000ea20000100800 */
[----:B------:R-:W-:Y:S01]  /*5a80*/  IMAD.HI.U32 R4, R3, R0, RZ ;  /* 0x0000000003047227 */ /* 0x000fe200078e00ff */
[----:B0-----:R-:W-:-:S03]  /*5a90*/  IABS R6, R39 ;  /* 0x0000002700067213 */ /* 0x001fc60000000000 */
[----:B------:R-:W-:Y:S01]  /*5aa0*/  IMAD.MOV R9, RZ, RZ, -R9 ;  /* 0x000000ffff097224 */ /* 0x000fe200078e0a09 */
[----:B-1----:R-:W-:Y:S01]  /*5ab0*/  IABS R2, R32 ;  /* 0x0000002000027213 */ /* 0x002fe20000000000 */
[----:B------:R-:W-:Y:S02]  /*5ac0*/  IMAD.MOV R7, RZ, RZ, -R7 ;  /* 0x000000ffff077224 */ /* 0x000fe400078e0a07 */
[----:B------:R-:W-:Y:S02]  /*5ad0*/  IMAD.MOV R4, RZ, RZ, -R4 ;  /* 0x000000ffff047224 */ /* 0x000fe400078e0a04 */
[C---:B------:R-:W-:Y:S02]  /*5ae0*/  IMAD R8, R61.reuse, R9, R8 ;  /* 0x000000093d087224 */ /* 0x040fe400078e0208 */
[C---:B------:R-:W-:Y:S02]  /*5af0*/  IMAD R5, R61.reuse, R7, R5 ;  /* 0x000000073d057224 */ /* 0x040fe400078e0205 */
[----:B------:R-:W-:-:S02]  /*5b00*/  IMAD R0, R61, R4, R0 ;  /* 0x000000043d007224 */ /* 0x000fc400078e0200 */
[C---:B------:R-:W-:Y:S01]  /*5b10*/  IMAD.HI.U32 R7, R3.reuse, R6, RZ ;  /* 0x0000000603077227 */ /* 0x040fe200078e00ff */
[----:B------:R0:W-:Y:S03]  /*5b20*/  STL [R1+0x80], R8 ;  /* 0x0000800801007387 */ /* 0x0001e60000100800 */
[----:B------:R-:W-:Y:S01]  /*5b30*/  IMAD.HI.U32 R4, R3, R2, RZ ;  /* 0x0000000203047227 */ /* 0x000fe200078e00ff */
[----:B------:R1:W-:Y:S03]  /*5b40*/  STL [R1+0x7c], R5 ;  /* 0x00007c0501007387 */ /* 0x0003e60000100800 */
[----:B------:R-:W-:Y:S01]  /*5b50*/  IMAD.MOV R7, RZ, RZ, -R7 ;  /* 0x000000ffff077224 */ /* 0x000fe200078e0a07 */
[----:B------:R3:W-:Y:S01]  /*5b60*/  STL [R1+0x78], R0 ;  /* 0x0000780001007387 */ /* 0x0007e20000100800 */
[----:B------:R-:W-:Y:S01]  /*5b70*/  IMAD.MOV R4, RZ, RZ, -R4 ;  /* 0x000000ffff047224 */ /* 0x000fe200078e0a04 */
[----:B0-----:R-:W-:Y:S01]  /*5b80*/  IABS R8, R33 ;  /* 0x0000002100087213 */ /* 0x001fe20000000000 */
[----:B------:R-:W-:Y:S01]  /*5b90*/  IMAD R6, R61, R7, R6 ;  /* 0x000000073d067224 */ /* 0x000fe200078e0206 */
[----:B-1----:R-:W-:-:S03]  /*5ba0*/  IABS R5, R34 ;  /* 0x0000002200057213 */ /* 0x002fc60000000000 */
[----:B------:R-:W-:Y:S01]  /*5bb0*/  IMAD.HI.U32 R9, R3, R8, RZ ;  /* 0x0000000803097227 */ /* 0x000fe200078e00ff */
[----:B---3--:R-:W-:-:S03]  /*5bc0*/  IABS R0, R35 ;  /* 0x0000002300007213 */ /* 0x008fc60000000000 */
[----:B------:R-:W-:Y:S02]  /*5bd0*/  IMAD R2, R61, R4, R2 ;  /* 0x000000043d027224 */ /* 0x000fe400078e0202 */
[C---:B------:R-:W-:Y:S01]  /*5be0*/  IMAD.HI.U32 R7, R3.reuse, R5, RZ ;  /* 0x0000000503077227 */ /* 0x040fe200078e00ff */
[----:B------:R0:W-:Y:S03]  /*5bf0*/  STL [R1+0x74], R6 ;  /* 0x0000740601007387 */ /* 0x0001e60000100800 */
[----:B------:R-:W-:Y:S01]  /*5c00*/  IMAD.HI.U32 R4, R3, R0, RZ ;  /* 0x0000000003047227 */ /* 0x000fe200078e00ff */
[----:B------:R1:W-:Y:S03]  /*5c10*/  STL [R1+0x70], R2 ;  /* 0x0000700201007387 */ /* 0x0003e60000100800 */
[----:B------:R-:W-:-:S02]  /*5c20*/  IMAD.MOV R9, RZ, RZ, -R9 ;  /* 0x000000ffff097224 */ /* 0x000fc400078e0a09 */
[----:B------:R-:W-:Y:S01]  /*5c30*/  IMAD.MOV R7, RZ, RZ, -R7 ;  /* 0x000000ffff077224 */ /* 0x000fe200078e0a07 */
[----:B0-----:R-:W-:Y:S01]  /*5c40*/  IABS R6, R28 ;  /* 0x0000001c00067213 */ /* 0x001fe20000000000 */
[----:B------:R-:W-:Y:S01]  /*5c50*/  IMAD.MOV R4, RZ, RZ, -R4 ;  /* 0x000000ffff047224 */ /* 0x000fe200078e0a04 */
[----:B-1----:R-:W-:Y:S01]  /*5c60*/  IABS R2, R29 ;  /* 0x0000001d00027213 */ /* 0x002fe20000000000 */
[C---:B------:R-:W-:Y:S02]  /*5c70*/  IMAD R8, R61.reuse, R9, R8 ;  /* 0x000000093d087224 */ /* 0x040fe400078e0208 */
[C---:B------:R-:W-:Y:S02]  /*5c80*/  IMAD R5, R61.reuse, R7, R5 ;  /* 0x000000073d057224 */ /* 0x040fe400078e0205 */
[----:B------:R-:W-:Y:S02]  /*5c90*/  IMAD R0, R61, R4, R0 ;  /* 0x000000043d007224 */ /* 0x000fe400078e0200 */
        /* <DEDUP_REMOVED lines=51> */
[----:B------:R-:W-:Y:S03]  /*5fd0*/  STL [R1+0x44], R8 ;  /* 0x0000440801007387 */ /* 0x000fe60000100800 */
[----:B------:R-:W-:Y:S01]  /*5fe0*/  IMAD.HI.U32 R4, R3, R2, RZ ;  /* 0x0000000203047227 */ /* 0x000fe200078e00ff */
[----:B------:R0:W-:Y:S03]  /*5ff0*/  STL [R1+0x40], R5 ;  /* 0x0000400501007387 */ /* 0x0001e60000100800 */
[----:B------:R-:W-:Y:S01]  /*6000*/  IMAD.MOV R7, RZ, RZ, -R7 ;  /* 0x000000ffff077224 */ /* 0x000fe200078e0a07 */
[----:B------:R-:W-:Y:S01]  /*6010*/  STL [R1+0x3c], R0 ;  /* 0x00003c0001007387 */ /* 0x000fe20000100800 */
[----:B------:R-:W-:-:S02]  /*6020*/  IMAD.MOV R4, RZ, RZ, -R4 ;  /* 0x000000ffff047224 */ /* 0x000fc400078e0a04 */
[C---:B------:R-:W-:Y:S01]  /*6030*/  IMAD R6, R61.reuse, R7, R6 ;  /* 0x000000073d067224 */ /* 0x040fe200078e0206 */
[----:B0-----:R-:W-:Y:S01]  /*6040*/  IABS R5, R17 ;  /* 0x0000001100057213 */ /* 0x001fe20000000000 */
[----:B------:R-:W-:Y:S01]  /*6050*/  IMAD R2, R61, R4, R2 ;  /* 0x000000043d027224 */ /* 0x000fe200078e0202 */
[----:B------:R-:W-:-:S03]  /*6060*/  IABS R8, R16 ;  /* 0x0000001000087213 */ /* 0x000fc60000000000 */
[C---:B------:R-:W-:Y:S01]  /*6070*/  IMAD.HI.U32 R7, R3.reuse, R5, RZ ;  /* 0x0000000503077227 */ /* 0x040fe200078e00ff */
[----:B------:R0:W-:Y:S03]  /*6080*/  STL [R1+0x38], R6 ;  /* 0x0000380601007387 */ /* 0x0001e60000100800 */
[----:B------:R-:W-:Y:S01]  /*6090*/  IMAD.MOV R7, RZ, RZ, -R7 ;  /* 0x000000ffff077224 */ /* 0x000fe200078e0a07 */
[----:B------:R1:W-:Y:S01]  /*60a0*/  STL [R1+0x34], R2 ;  /* 0x0000340201007387 */ /* 0x0003e20000100800 */
[----:B------:R-:W-:Y:S01]  /*60b0*/  IMAD.HI.U32 R9, R3, R8, RZ ;  /* 0x0000000803097227 */ /* 0x000fe200078e00ff */
[----:B0-----:R-:W-:-:S03]  /*60c0*/  IABS R6, R19 ;  /* 0x0000001300067213 */ /* 0x001fc60000000000 */
[----:B------:R-:W-:Y:S01]  /*60d0*/  IMAD R5, R61, R7, R5 ;  /* 0x000000073d057224 */ /* 0x000fe200078e0205 */
[----:B-1----:R-:W-:Y:S01]  /*60e0*/  IABS R2, R12 ;  /* 0x0000000c00027213 */ /* 0x002fe20000000000 */
[----:B------:R-:W-:-:S04]  /*60f0*/  IMAD.HI.U32 R7, R3, R6, RZ ;  /* 0x0000000603077227 */ /* 0x000fc800078e00ff */
[----:B------:R-:W-:Y:S02]  /*6100*/  IMAD.MOV R9, RZ, RZ, -R9 ;  /* 0x000000ffff097224 */ /* 0x000fe400078e0a09 */
[----:B------:R-:W-:Y:S02]  /*6110*/  IMAD.MOV R7, RZ, RZ, -R7 ;  /* 0x000000ffff077224 */ /* 0x000fe400078e0a07 */
[C---:B------:R-:W-:Y:S02]  /*6120*/  IMAD R8, R61.reuse, R9, R8 ;  /* 0x000000093d087224 */ /* 0x040fe400078e0208 */
[----:B------:R-:W-:-:S03]  /*6130*/  IMAD R6, R61, R7, R6 ;  /* 0x000000073d067224 */ /* 0x000fc600078e0206 */
[----:B------:R-:W-:Y:S04]  /*6140*/  STL [R1+0x30], R8 ;  /* 0x0000300801007387 */ /* 0x000fe80000100800 */
[----:B------:R-:W-:Y:S01]  /*6150*/  STL [R1+0x2c], R5 ;  /* 0x00002c0501007387 */ /* 0x000fe20000100800 */
[----:B--2---:R-:W-:-:S05]  /*6160*/  IABS R0, R18 ;  /* 0x0000001200007213 */ /* 0x004fca0000000000 */
[----:B------:R-:W-:-:S04]  /*6170*/  IMAD.HI.U32 R4, R3, R0, RZ ;  /* 0x0000000003047227 */ /* 0x000fc800078e00ff */
[----:B------:R-:W-:-:S04]  /*6180*/  IMAD.MOV R4, RZ, RZ, -R4 ;  /* 0x000000ffff047224 */ /* 0x000fc800078e0a04 */
[----:B------:R-:W-:Y:S02]  /*6190*/  IMAD R0, R61, R4, R0 ;  /* 0x000000043d007224 */ /* 0x000fe400078e0200 */
[----:B------:R-:W-:-:S04]  /*61a0*/  IMAD.HI.U32 R4, R3, R2, RZ ;  /* 0x0000000203047227 */ /* 0x000fc800078e00ff */
[----:B------:R-:W-:Y:S01]  /*61b0*/  IMAD.MOV R4, RZ, RZ, -R4 ;  /* 0x000000ffff047224 */ /* 0x000fe200078e0a04 */
[----:B------:R-:W-:Y:S03]  /*61c0*/  STL [R1+0x28], R0 ;  /* 0x0000280001007387 */ /* 0x000fe60000100800 */
[----:B------:R-:W-:Y:S01]  /*61d0*/  IMAD R2, R61, R4, R2 ;  /* 0x000000043d027224 */ /* 0x000fe200078e0202 */
[----:B------:R0:W-:Y:S04]  /*61e0*/  STL [R1+0x24], R6 ;  /* 0x0000240601007387 */ /* 0x0001e80000100800 */
[----:B------:R1:W-:Y:S01]  /*61f0*/  STL [R1+0x20], R2 ;  /* 0x0000200201007387 */ /* 0x0003e20000100800 */
[----:B0-----:R-:W-:-:S03]  /*6200*/  IABS R6, R57 ;  /* 0x0000003900067213 */ /* 0x001fc60000000000 */
[----:B------:R-:W2:Y:S01]  /*6210*/  LDL R57, [R1+0x2188] ;  /* 0x0021880001397983 */ /* 0x000ea20000100800 */
[----:B------:R-:W-:Y:S02]  /*6220*/  IABS R8, R13 ;  /* 0x0000000d00087213 */ /* 0x000fe40000000000 */
[----:B------:R-:W-:Y:S02]  /*6230*/  IABS R5, R14 ;  /* 0x0000000e00057213 */ /* 0x000fe40000000000 */
[----:B------:R-:W-:Y:S01]  /*6240*/  IABS R0, R15 ;  /* 0x0000000f00007213 */ /* 0x000fe20000000000 */
[----:B------:R-:W-:-:S04]  /*6250*/  IMAD.HI.U32 R9, R3, R8, RZ ;  /* 0x0000000803097227 */ /* 0x000fc800078e00ff */
[----:B------:R-:W-:-:S04]  /*6260*/  IMAD.HI.U32 R7, R3, R5, RZ ;  /* 0x0000000503077227 */ /* 0x000fc800078e00ff */
[----:B------:R-:W-:-:S04]  /*6270*/  IMAD.HI.U32 R4, R3, R0, RZ ;  /* 0x0000000003047227 */ /* 0x000fc800078e00ff */
[----:B------:R-:W-:Y:S02]  /*6280*/  IMAD.MOV R9, RZ, RZ, -R9 ;  /* 0x000000ffff097224 */ /* 0x000fe400078e0a09 */
[----:B------:R-:W-:Y:S02]  /*6290*/  IMAD.MOV R7, RZ, RZ, -R7 ;  /* 0x000000ffff077224 */ /* 0x000fe400078e0a07 */
[----:B------:R-:W-:Y:S02]  /*62a0*/  IMAD.MOV R4, RZ, RZ, -R4 ;  /* 0x000000ffff047224 */ /* 0x000fe400078e0a04 */
[C---:B------:R-:W-:Y:S02]  /*62b0*/  IMAD R8, R61.reuse, R9, R8 ;  /* 0x000000093d087224 */ /* 0x040fe400078e0208 */
[C---:B------:R-:W-:Y:S02]  /*62c0*/  IMAD R5, R61.reuse, R7, R5 ;  /* 0x000000073d057224 */ /* 0x040fe400078e0205 */
[----:B------:R-:W-:Y:S01]  /*62d0*/  IMAD R0, R61, R4, R0 ;  /* 0x000000043d007224 */ /* 0x000fe200078e0200 */
[----:B-1----:R-:W-:Y:S01]  /*62e0*/  IABS R2, R56 ;  /* 0x0000003800027213 */ /* 0x002fe20000000000 */
[----:B------:R0:W-:Y:S04]  /*62f0*/  STL [R1+0x298], R8 ;  /* 0x0002980801007387 */ /* 0x0001e80000100800 */
[----:B------:R-:W3:Y:S01]  /*6300*/  LDL R56, [R1+0x2184] ;  /* 0x0021840001387983 */ /* 0x000ee20000100800 */
[----:B------:R-:W-:-:S03]  /*6310*/  IMAD.HI.U32 R7, R3, R6, RZ ;  /* 0x0000000603077227 */ /* 0x000fc600078e00ff */
[----:B------:R4:W-:Y:S01]  /*6320*/  STL [R1+0x2ac], R5 ;  /* 0x0002ac0501007387 */ /* 0x0009e20000100800 */
[----:B0-----:R-:W-:-:S03]  /*6330*/  IABS R8, R58 ;  /* 0x0000003a00087213 */ /* 0x001fc60000000000 */
[----:B------:R0:W-:Y:S04]  /*6340*/  STL [R1+0x2b0], R0 ;  /* 0x0002b00001007387 */ /* 0x0001e80000100800 */
[----:B------:R-:W3:Y:S01]  /*6350*/  LDL R58, [R1+0x2180] ;  /* 0x00218000013a7983 */ /* 0x000ee20000100800 */
[----:B----4-:R-:W-:Y:S01]  /*6360*/  IABS R5, R59 ;  /* 0x0000003b00057213 */ /* 0x010fe20000000000 */
[----:B------:R-:W-:Y:S02]  /*6370*/  IMAD.HI.U32 R4, R3, R2, RZ ;  /* 0x0000000203047227 */ /* 0x000fe400078e00ff */
[----:B------:R-:W4:Y:S02]  /*6380*/  LDL R59, [R1+0x217c] ;  /* 0x00217c00013b7983 */ /* 0x000f240000100800 */
[----:B------:R-:W-:-:S02]  /*6390*/  IMAD.MOV R7, RZ, RZ, -R7 ;  /* 0x000000ffff077224 */ /* 0x000fc400078e0a07 */
[----:B------:R-:W-:-:S04]  /*63a0*/  IMAD.HI.U32 R9, R3, R8, RZ ;  /* 0x0000000803097227 */ /* 0x000fc800078e00ff */
[----:B------:R-:W-:Y:S02]  /*63b0*/  IMAD.MOV R4, RZ, RZ, -R4 ;  /* 0x000000ffff047224 */ /* 0x000fe400078e0a04 */
[C---:B------:R-:W-:Y:S02]  /*63c0*/  IMAD R6, R61.reuse, R7, R6 ;  /* 0x000000073d067224 */ /* 0x040fe400078e0206 */
[----:B------:R-:W-:Y:S02]  /*63d0*/  IMAD.MOV R9, RZ, RZ, -R9 ;  /* 0x000000ffff097224 */ /* 0x000fe400078e0a09 */
[C---:B------:R-:W-:Y:S01]  /*63e0*/  IMAD R2, R61.reuse, R4, R2 ;  /* 0x000000043d027224 */ /* 0x040fe200078e0202 */
[----:B0-----:R-:W-:Y:S01]  /*63f0*/  IABS R0, R10 ;  /* 0x0000000a00007213 */ /* 0x001fe20000000000 */
[----:B------:R0:W-:Y:S01]  /*6400*/  STL [R1+0x29c], R6 ;  /* 0x00029c0601007387 */ /* 0x0001e20000100800 */
[----:B------:R-:W-:-:S03]  /*6410*/  IMAD R8, R61, R9, R8 ;  /* 0x000000093d087224 */ /* 0x000fc600078e0208 */
[----:B------:R-:W4:Y:S04]  /*6420*/  LDL R10, [R1+0x2178] ;  /* 0x00217800010a7983 */ /* 0x000f280000100800 */
[----:B------:R2:W-:Y:S01]  /*6430*/  STL [R1+0x2a4], R2 ;  /* 0x0002a40201007387 */ /* 0x0005e20000100800 */
[----:B0-----:R-:W-:-:S03]  /*6440*/  IABS R6, R11 ;  /* 0x0000000b00067213 */ /* 0x001fc60000000000 */
[----:B------:R-:W4:Y:S04]  /*6450*/  LDL R11, [R1+0x2174] ;  /* 0x00217400010b7983 */ /* 0x000f280000100800 */
[----:B------:R3:W-:Y:S01]  /*6460*/  STL [R1+0x278], R8 ;  /* 0x0002780801007387 */ /* 0x0007e20000100800 */
[----:B--2---:R-:W-:-:S03]  /*6470*/  IABS R2, R57 ;  /* 0x0000003900027213 */ /* 0x004fc60000000000 */
[----:B------:R-:W2:Y:S01]  /*6480*/  LDL R57, [R1+0x2170] ;  /* 0x0021700001397983 */ /* 0x000ea20000100800 */
[----:B------:R-:W-:-:S04]  /*6490*/  IMAD.HI.U32 R7, R3, R5, RZ ;  /* 0x0000000503077227 */ /* 0x000fc800078e00ff */
[----:B------:R-:W-:-:S04]  /*64a0*/  IMAD.HI.U32 R4, R3, R0, RZ ;  /* 0x0000000003047227 */ /* 0x000fc800078e00ff */
[----:B------:R-:W-:Y:S02]  /*64b0*/  IMAD.MOV R7, RZ, RZ, -R7 ;  /* 0x000000ffff077224 */ /* 0x000fe400078e0a07 */
[----:B------:R-:W-:Y:S02]  /*64c0*/  IMAD.MOV R4, RZ, RZ, -R4 ;  /* 0x000000ffff047224 */ /* 0x000fe400078e0a04 */
[----:B------:R-:W-:Y:S02]  /*64d0*/  IMAD R5, R61, R7, R5 ;  /* 0x000000073d057224 */ /* 0x000fe400078e0205 */
[----:B------:R-:W-:-:S04]  /*64e0*/  IMAD.HI.U32 R7, R3, R6, RZ ;  /* 0x0000000603077227 */ /* 0x000fc800078e00ff */
[----:B------:R-:W-:Y:S02]  /*64f0*/  IMAD R0, R61, R4, R0 ;  /* 0x000000043d007224 */ /* 0x000fe400078e0200 */
[----:B------:R-:W-:Y:S01]  /*6500*/  IMAD.MOV R7, RZ, RZ, -R7 ;  /* 0x000000ffff077224 */ /* 0x000fe200078e0a07 */
[----:B------:R0:W-:Y:S01]  /*6510*/  STL [R1+0x28c], R5 ;  /* 0x00028c0501007387 */ /* 0x0001e20000100800 */
[----:B------:R-:W-:-:S03]  /*6520*/  IMAD.HI.U32 R4, R3, R2, RZ ;  /* 0x0000000203047227 */ /* 0x000fc600078e00ff */
[----:B------:R4:W-:Y:S01]  /*6530*/  STL [R1+0x294], R0 ;  /* 0x0002940001007387 */ /* 0x0009e20000100800 */
[----:B------:R-:W-:Y:S01]  /*6540*/  IMAD R6, R61, R7, R6 ;  /* 0x000000073d067224 */ /* 0x000fe200078e0206 */
[----:B---3--:R-:W-:Y:S02]  /*6550*/  IABS R8, R56 ;  /* 0x0000003800087213 */ /* 0x008fe40000000000 */
[----:B------:R-:W3:Y:S01]  /*6560*/  LDL R56, [R1+0x2168] ;  /* 0x0021680001387983 */ /* 0x000ee20000100800 */
[----:B------:R-:W-:Y:S02]  /*6570*/  IMAD.MOV R4, RZ, RZ, -R4 ;  /* 0x000000ffff047224 */ /* 0x000fe400078e0a04 */
[----:B------:R-:W-:Y:S01]  /*6580*/  IMAD.HI.U32 R9, R3, R8, RZ ;  /* 0x0000000803097227 */ /* 0x000fe200078e00ff */
[----:B0-----:R-:W-:Y:S02]  /*6590*/  IABS R5, R58 ;  /* 0x0000003a00057213 */ /* 0x001fe40000000000 */
[----:B------:R-:W3:Y:S01]  /*65a0*/  LDL R58, [R1+0x216c] ;  /* 0x00216c00013a7983 */ /* 0x000ee20000100800 */
[----:B----4-:R-:W-:-:S03]  /*65b0*/  IABS R0, R59 ;  /* 0x0000003b00007213 */ /* 0x010fc60000000000 */
[----:B------:R0:W-:Y:S01]  /*65c0*/  STL [R1+0x27c], R6 ;  /* 0x00027c0601007387 */ /* 0x0001e20000100800 */
[----:B------:R-:W-:-:S03]  /*65d0*/  IMAD R2, R61, R4, R2 ;  /* 0x000000043d027224 */ /* 0x000fc600078e0202 */
[----:B------:R-:W4:Y:S01]  /*65e0*/  LDL R59, [R1+0x2164] ;  /* 0x00216400013b7983 */ /* 0x000f220000100800 */
[----:B------:R-:W-:-:S04]  /*65f0*/  IMAD.HI.U32 R7, R3, R5, RZ ;  /* 0x0000000503077227 */ /* 0x000fc800078e00ff */
[----:B------:R-:W-:-:S04]  /*6600*/  IMAD.HI.U32 R4, R3, R0, RZ ;  /* 0x0000000003047227 */ /* 0x000fc800078e00ff */
[----:B------:R-:W-:Y:S02]  /*6610*/  IMAD.MOV R9, RZ, RZ, -R9 ;  /* 0x000000ffff097224 */ /* 0x000fe400078e0a09 */
[----:B------:R-:W-:Y:S02]  /*6620*/  IMAD.MOV R7, RZ, RZ, -R7 ;  /* 0x000000ffff077224 */ /* 0x000fe400078e0a07 */
[----:B------:R-:W-:Y:S02]  /*6630*/  IMAD.MOV R4, RZ, RZ, -R4 ;  /* 0x000000ffff047224 */ /* 0x000fe400078e0a04 */
[C---:B------:R-:W-:Y:S01]  /*6640*/  IMAD R8, R61.reuse, R9, R8 ;  /* 0x000000093d087224 */ /* 0x040fe200078e0208 */
[----:B------:R1:W-:Y:S01]  /*6650*/  STL [R1+0x284], R2 ;  /* 0x0002840201007387 */ /* 0x0003e20000100800 */
[----:B0-----:R-:W-:Y:S01]  /*6660*/  IABS R6, R10 ;  /* 0x0000000a00067213 */ /* 0x001fe20000000000 */
[C---:B------:R-:W-:Y:S02]  /*6670*/  IMAD R5, R61.reuse, R7, R5 ;  /* 0x000000073d057224 */ /* 0x040fe400078e0205 */
[----:B------:R-:W4:Y:S01]  /*6680*/  LDL R10, [R1+0x2160] ;  /* 0x00216000010a7983 */ /* 0x000f220000100800 */
[----:B------:R-:W-:-:S03]  /*6690*/  IMAD R0, R61, R4, R0 ;  /* 0x000000043d007224 */ /* 0x000fc600078e0200 */
[----:B------:R2:W-:Y:S01]  /*66a0*/  STL [R1+0x25c], R8 ;  /* 0x00025c0801007387 */ /* 0x0005e20000100800 */
[----:B-1----:R-:W-:-:S03]  /*66b0*/  IABS R2, R11 ;  /* 0x0000000b00027213 */ /* 0x002fc60000000000 */
[----:B------:R-:W4:Y:S04]  /*66c0*/  LDL R11, [R1+0x215c] ;  /* 0x00215c00010b7983 */ /* 0x000f280000100800 */
[----:B------:R3:W-:Y:S04]  /*66d0*/  STL [R1+0x270], R5 ;  /* 0x0002700501007387 */ /* 0x0007e80000100800 */
[----:B------:R0:W-:Y:S01]  /*66e0*/  STL [R1+0x274], R0 ;  /* 0x0002740001007387 */ /* 0x0001e20000100800 */
[----:B--2---:R-:W-:-:S03]  /*66f0*/  IABS R8, R57 ;  /* 0x0000003900087213 */ /* 0x004fc60000000000 */
[----:B------:R-:W2:Y:S01]  /*6700*/  LDL R57, [R1+0x2158] ;  /* 0x0021580001397983 */ /* 0x000ea20000100800 */
[----:B------:R-:W-:-:S04]  /*6710*/  IMAD.HI.U32 R7, R3, R6, RZ ;  /* 0x0000000603077227 */ /* 0x000fc800078e00ff */
[----:B------:R-:W-:-:S04]  /*6720*/  IMAD.HI.U32 R4, R3, R2, RZ ;  /* 0x0000000203047227 */ /* 0x000fc800078e00ff */
[----:B------:R-:W-:Y:S02]  /*6730*/  IMAD.MOV R7, RZ, RZ, -R7 ;  /* 0x000000ffff077224 */ /* 0x000fe400078e0a07 */
[----:B------:R-:W-:Y:S02]  /*6740*/  IMAD.MOV R4, RZ, RZ, -R4 ;  /* 0x000000ffff047224 */ /* 0x000fe400078e0a04 */
[C---:B------:R-:W-:Y:S02]  /*6750*/  IMAD R6, R61.reuse, R7, R6 ;  /* 0x000000073d067224 */ /* 0x040fe400078e0206 */
[----:B------:R-:W-:Y:S02]  /*6760*/  IMAD R2, R61, R4, R2 ;  /* 0x000000043d027224 */ /* 0x000fe400078e0202 */
[----:B------:R-:W-:-:S04]  /*6770*/  IMAD.HI.U32 R9, R3, R8, RZ ;  /* 0x0000000803097227 */ /* 0x000fc800078e00ff */
[----:B------:R-:W-:Y:S01]  /*6780*/  IMAD.MOV R9, RZ, RZ, -R9 ;  /* 0x000000ffff097224 */ /* 0x000fe200078e0a09 */
[----:B---3--:R-:W-:Y:S02]  /*6790*/  IABS R5, R56 ;  /* 0x0000003800057213 */ /* 0x008fe40000000000 */
[----:B------:R-:W3:Y:S04]  /*67a0*/  LDL R56, [R1+0x2154] ;  /* 0x0021540001387983 */ /* 0x000ee80000100800 */
[----:B------:R4:W-:Y:S01]  /*67b0*/  STL [R1+0x260], R6 ;  /* 0x0002600601007387 */ /* 0x0009e20000100800 */
[C---:B------:R-:W-:Y:S01]  /*67c0*/  IMAD.HI.U32 R7, R3.reuse, R5, RZ ;  /* 0x0000000503077227 */ /* 0x040fe200078e00ff */
[----:B0-----:R-:W-:Y:S02]  /*67d0*/  IABS R0, R58 ;  /* 0x0000003a00007213 */ /* 0x001fe40000000000 */
[----:B------:R-:W3:Y:S04]  /*67e0*/  LDL R58, [R1+0x2150] ;  /* 0x00215000013a7983 */ /* 0x000ee80000100800 */
[----:B------:R0:W-:Y:S01]  /*67f0*/  STL [R1+0x26c], R2 ;  /* 0x00026c0201007387 */ /* 0x0001e20000100800 */
[----:B----4-:R-:W-:Y:S01]  /*6800*/  IABS R6, R59 ;  /* 0x0000003b00067213 */ /* 0x010fe20000000000 */
[----:B------:R-:W-:-:S02]  /*6810*/  IMAD.HI.U32 R4, R3, R0, RZ ;  /* 0x0000000003047227 */ /* 0x000fc400078e00ff */
[----:B------:R-:W4:Y:S02]  /*6820*/  LDL R59, [R1+0x214c] ;  /* 0x00214c00013b7983 */ /* 0x000f240000100800 */
[----:B------:R-:W-:Y:S02]  /*6830*/  IMAD.MOV R7, RZ, RZ, -R7 ;  /* 0x000000ffff077224 */ /* 0x000fe400078e0a07 */
[----:B------:R-:W-:Y:S02]  /*6840*/  IMAD.MOV R4, RZ, RZ, -R4 ;  /* 0x000000ffff047224 */ /* 0x000fe400078e0a04 */
[C---:B------:R-:W-:Y:S02]  /*6850*/  IMAD R8, R61.reuse, R9, R8 ;  /* 0x000000093d087224 */ /* 0x040fe400078e0208 */
[C---:B------:R-:W-:Y:S02]  /*6860*/  IMAD R5, R61.reuse, R7, R5 ;  /* 0x000000073d057224 */ /* 0x040fe400078e0205 */
[----:B------:R-:W-:Y:S01]  /*6870*/  IMAD R0, R61, R4, R0 ;  /* 0x000000043d007224 */ /* 0x000fe200078e0200 */
[----:B------:R1:W-:Y:S01]  /*6880*/  STL [R1+0x23c], R8 ;  /* 0x00023c0801007387 */ /* 0x0003e20000100800 */
[----:B0-----:R-:W-:-:S03]  /*6890*/  IABS R2, R10 ;  /* 0x0000000a00027213 */ /* 0x001fc60000000000 */
[----:B------:R-:W4:Y:S04]  /*68a0*/  LDL R10, [R1+0x2148] ;  /* 0x00214800010a7983 */ /* 0x000f280000100800 */
[----:B------:R2:W-:Y:S01]  /*68b0*/  STL [R1+0x250], R5 ;  /* 0x0002500501007387 */ /* 0x0005e20000100800 */
[----:B-1----:R-:W-:-:S03]  /*68c0*/  IABS R8, R11 ;  /* 0x0000000b00087213 */ /* 0x002fc60000000000 */
[----:B------:R3:W-:Y:S04]  /*68d0*/  STL [R1+0x254], R0 ;  /* 0x0002540001007387 */ /* 0x0007e80000100800 */
[----:B------:R-:W4:Y:S01]  /*68e0*/  LDL R11, [R1+0x2144] ;  /* 0x00214400010b7983 */ /* 0x000f220000100800 */
[----:B--2---:R-:W-:-:S03]  /*68f0*/  IABS R5, R57 ;  /* 0x0000003900057213 */ /* 0x004fc60000000000 */
[----:B------:R-:W2:Y:S01]  /*6900*/  LDL R57, [R1+0x2140] ;  /* 0x0021400001397983 */ /* 0x000ea20000100800 */
[----:B------:R-:W-:-:S04]  /*6910*/  IMAD.HI.U32 R7, R3, R6, RZ ;  /* 0x0000000603077227 */ /* 0x000fc800078e00ff */
[----:B------:R-:W-:-:S04]  /*6920*/  IMAD.HI.U32 R4, R3, R2, RZ ;  /* 0x0000000203047227 */ /* 0x000fc800078e00ff */
[----:B------:R-:W-:Y:S02]  /*6930*/  IMAD.MOV R7, RZ, RZ, -R7 ;  /* 0x000000ffff077224 */ /* 0x000fe400078e0a07 */
[----:B------:R-:W-:-:S04]  /*6940*/  IMAD.HI.U32 R9, R3, R8, RZ ;  /* 0x0000000803097227 */ /* 0x000fc800078e00ff */
[----:B------:R-:W-:Y:S02]  /*6950*/  IMAD.MOV R4, RZ, RZ, -R4 ;  /* 0x000000ffff047224 */ /* 0x000fe400078e0a04 */
[C---:B------:R-:W-:Y:S02]  /*6960*/  IMAD R6, R61.reuse, R7, R6 ;  /* 0x000000073d067224 */ /* 0x040fe400078e0206 */
[----:B------:R-:W-:Y:S02]  /*6970*/  IMAD.MOV R9, RZ, RZ, -R9 ;  /* 0x000000ffff097224 */ /* 0x000fe400078e0a09 */
[C---:B------:R-:W-:Y:S01]  /*6980*/  IMAD R2, R61.reuse, R4, R2 ;  /* 0x000000043d027224 */ /* 0x040fe200078e0202 */
[----:B------:R0:W-:Y:S01]  /*6990*/  STL [R1+0x240], R6 ;  /* 0x0002400601007387 */ /* 0x0001e20000100800 */
[----:B------:R-:W-:Y:S02]  /*69a0*/  IMAD R8, R61, R9, R8 ;  /* 0x000000093d087224 */ /* 0x000fe400078e0208 */
[----:B------:R-:W-:Y:S01]  /*69b0*/  IMAD.HI.U32 R7, R3, R5, RZ ;  /* 0x0000000503077227 */ /* 0x000fe200078e00ff */
[----:B---3--:R-:W-:-:S02]  /*69c0*/  IABS R0, R56 ;  /* 0x0000003800007213 */ /* 0x008fc40000000000 */
[----:B------:R-:W3:Y:S01]  /*69d0*/  LDL R56, [R1+0x213c] ;  /* 0x00213c0001387983 */ /* 0x000ee20000100800 */
[----:B------:R-:W-:-:S03]  /*69e0*/  IMAD.MOV R7, RZ, RZ, -R7 ;  /* 0x000000ffff077224 */ /* 0x000fc600078e0a07 */
[----:B------:R4:W-:Y:S01]  /*69f0*/  STL [R1+0x24c], R2 ;  /* 0x00024c0201007387 */ /* 0x0009e20000100800 */
[----:B------:R-:W-:Y:S01]  /*6a00*/  IMAD.HI.U32 R4, R3, R0, RZ ;  /* 0x0000000003047227 */ /* 0x000fe200078e00ff */
[----:B0-----:R-:W-:Y:S02]  /*6a10*/  IABS R6, R58 ;  /* 0x0000003a00067213 */ /* 0x001fe40000000000 */
[----:B------:R-:W3:Y:S04]  /*6a20*/  LDL R58, [R1+0x2138] ;  /* 0x00213800013a7983 */ /* 0x000ee80000100800 */
[----:B------:R0:W-:Y:S01]  /*6a30*/  STL [R1+0x220], R8 ;  /* 0x0002200801007387 */ /* 0x0001e20000100800 */
[----:B----4-:R-:W-:-:S03]  /*6a40*/  IABS R2, R59 ;  /* 0x0000003b00027213 */ /* 0x010fc60000000000 */
[----:B------:R-:W4:Y:S01]  /*6a50*/  LDL R59, [R1+0x2134] ;  /* 0x00213400013b7983 */ /* 0x000f220000100800 */
[----:B------:R-:W-:Y:S02]  /*6a60*/  IMAD.MOV R4, RZ, RZ, -R4 ;  /* 0x000000ffff047224 */ /* 0x000fe400078e0a04 */
[----:B------:R-:W-:Y:S02]  /*6a70*/  IMAD R5, R61, R7, R5 ;  /* 0x000000073d057224 */ /* 0x000fe400078e0205 */
[----:B------:R-:W-:-:S04]  /*6a80*/  IMAD.HI.U32 R7, R3, R6, RZ ;  /* 0x0000000603077227 */ /* 0x000fc800078e00ff */
[C---:B------:R-:W-:Y:S02]  /*6a90*/  IMAD R0, R61.reuse, R4, R0 ;  /* 0x000000043d007224 */ /* 0x040fe400078e0200 */
[----:B------:R-:W-:Y:S01]  /*6aa0*/  IMAD.MOV R7, RZ, RZ, -R7 ;  /* 0x000000ffff077224 */ /* 0x000fe200078e0a07 */
[----:B------:R1:W-:Y:S03]  /*6ab0*/  STL [R1+0x234], R5 ;  /* 0x0002340501007387 */ /* 0x0003e60000100800 */
[----:B------:R-:W-:Y:S01]  /*6ac0*/  IMAD R6, R61, R7, R6 ;  /* 0x000000073d067224 */ /* 0x000fe200078e0206 */
[----:B------:R2:W-:Y:S01]  /*6ad0*/  STL [R1+0x238], R0 ;  /* 0x0002380001007387 */ /* 0x0005e20000100800 */
[----:B0-----:R-:W-:-:S03]  /*6ae0*/  IABS R8, R10 ;  /* 0x0000000a00087213 */ /* 0x001fc60000000000 */
[----:B------:R-:W4:Y:S01]  /*6af0*/  LDL R10, [R1+0x2130] ;  /* 0x00213000010a7983 */ /* 0x000f220000100800 */
[----:B-1----:R-:W-:-:S03]  /*6b00*/  IABS R5, R11 ;  /* 0x0000000b00057213 */ /* 0x002fc60000000000 */
[----:B------:R-:W4:Y:S04]  /*6b10*/  LDL R11, [R1+0x212c] ;  /* 0x00212c00010b7983 */ /* 0x000f280000100800 */
[----:B------:R3:W-:Y:S01]  /*6b20*/  STL [R1+0x224], R6 ;  /* 0x0002240601007387 */ /* 0x0007e20000100800 */
[----:B--2---:R-:W-:-:S03]  /*6b30*/  IABS R0, R57 ;  /* 0x0000003900007213 */ /* 0x004fc60000000000 */
[----:B------:R-:W2:Y:S01]  /*6b40*/  LDL R57, [R1+0x2128] ;  /* 0x0021280001397983 */ /* 0x000ea20000100800 */
[----:B------:R-:W-:-:S04]  /*6b50*/  IMAD.HI.U32 R4, R3, R2, RZ ;  /* 0x0000000203047227 */ /* 0x000fc800078e00ff */
[----:B------:R-:W-:Y:S02]  /*6b60*/  IMAD.MOV R4, RZ, RZ, -R4 ;  /* 0x000000ffff047224 */ /* 0x000fe400078e0a04 */
[----:B------:R-:W-:-:S04]  /*6b70*/  IMAD.HI.U32 R9, R3, R8, RZ ;  /* 0x0000000803097227 */ /* 0x000fc800078e00ff */
[----:B------:R-:W-:Y:S02]  /*6b80*/  IMAD R2, R61, R4, R2 ;  /* 0x000000043d027224 */ /* 0x000fe400078e0202 */
[----:B------:R-:W-:-:S04]  /*6b90*/  IMAD.HI.U32 R7, R3, R5, RZ ;  /* 0x0000000503077227 */ /* 0x000fc800078e00ff */
[----:B------:R-:W-:-:S04]  /*6ba0*/  IMAD.HI.U32 R4, R3, R0, RZ ;  /* 0x0000000003047227 */ /* 0x000fc800078e00ff */
[----:B------:R-:W-:Y:S02]  /*6bb0*/  IMAD.MOV R9, RZ, RZ, -R9 ;  /* 0x000000ffff097224 */ /* 0x000fe400078e0a09 */
[----:B------:R-:W-:Y:S02]  /*6bc0*/  IMAD.MOV R7, RZ, RZ, -R7 ;  /* 0x000000ffff077224 */ /* 0x000fe400078e0a07 */
[----:B------:R-:W-:Y:S02]  /*6bd0*/  IMAD.MOV R4, RZ, RZ, -R4 ;  /* 0x000000ffff047224 */ /* 0x000fe400078e0a04 */
[C---:B------:R-:W-:Y:S01]  /*6be0*/  IMAD R8, R61.reuse, R9, R8 ;  /* 0x000000093d087224 */ /* 0x040fe200078e0208 */
[----:B------:R0:W-:Y:S01]  /*6bf0*/  STL [R1+0x22c], R2 ;  /* 0x00022c0201007387 */ /* 0x0001e20000100800 */
[C---:B------:R-:W-:Y:S02]  /*6c00*/  IMAD R5, R61.reuse, R7, R5 ;  /* 0x000000073d057224 */ /* 0x040fe400078e0205 */
[----:B------:R-:W-:Y:S01]  /*6c10*/  IMAD R0, R61, R4, R0 ;  /* 0x000000043d007224 */ /* 0x000fe200078e0200 */
[----:B---3--:R-:W-:-:S02]  /*6c20*/  IABS R6, R56 ;  /* 0x0000003800067213 */ /* 0x008fc40000000000 */
[----:B------:R-:W3:Y:S04]  /*6c30*/  LDL R56, [R1+0x2124] ;  /* 0x0021240001387983 */ /* 0x000ee80000100800 */
[----:B------:R4:W-:Y:S01]  /*6c40*/  STL [R1+0x200], R8 ;  /* 0x0002000801007387 */ /* 0x0009e20000100800 */
[----:B------:R-:W-:Y:S01]  /*6c50*/  IMAD.HI.U32 R7, R3, R6, RZ ;  /* 0x0000000603077227 */ /* 0x000fe200078e00ff */
[----:B0-----:R-:W-:Y:S02]  /*6c60*/  IABS R2, R58 ;  /* 0x0000003a00027213 */ /* 0x001fe40000000000 */
[----:B------:R-:W3:Y:S04]  /*6c70*/  LDL R58, [R1+0x2120] ;  /* 0x00212000013a7983 */ /* 0x000ee80000100800 */
[----:B------:R0:W-:Y:S01]  /*6c80*/  STL [R1+0x214], R5 ;  /* 0x0002140501007387 */ /* 0x0001e20000100800 */
[----:B----4-:R-:W-:-:S03]  /*6c90*/  IABS R8, R59 ;  /* 0x0000003b00087213 */ /* 0x010fc60000000000 */
[----:B------:R1:W-:Y:S04]  /*6ca0*/  STL [R1+0x21c], R0 ;  /* 0x00021c0001007387 */ /* 0x0003e80000100800 */
[----:B------:R-:W4:Y:S01]  /*6cb0*/  LDL R59, [R1+0x211c] ;  /* 0x00211c00013b7983 */ /* 0x000f220000100800 */
[----:B------:R-:W-:-:S04]  /*6cc0*/  IMAD.HI.U32 R4, R3, R2, RZ ;  /* 0x0000000203047227 */ /* 0x000fc800078e00ff */
[----:B------:R-:W-:Y:S02]  /*6cd0*/  IMAD.MOV R7, RZ, RZ, -R7 ;  /* 0x000000ffff077224 */ /* 0x000fe400078e0a07 */
[----:B------:R-:W-:Y:S02]  /*6ce0*/  IMAD.MOV R4, RZ, RZ, -R4 ;  /* 0x000000ffff047224 */ /* 0x000fe400078e0a04 */
[C---:B------:R-:W-:Y:S02]  /*6cf0*/  IMAD R6, R61.reuse, R7, R6 ;  /* 0x000000073d067224 */ /* 0x040fe400078e0206 */
[----:B------:R-:W-:Y:S01]  /*6d00*/  IMAD R2, R61, R4, R2 ;  /* 0x000000043d027224 */ /* 0x000fe200078e0202 */
[----:B0-----:R-:W-:Y:S02]  /*6d10*/  IABS R5, R10 ;  /* 0x0000000a00057213 */ /* 0x001fe40000000000 */
[----:B------:R-:W4:Y:S04]  /*6d20*/  LDL R10, [R1+0x2118] ;  /* 0x00211800010a7983 */ /* 0x000f280000100800 */
[----:B------:R2:W-:Y:S01]  /*6d30*/  STL [R1+0x204], R6 ;  /* 0x0002040601007387 */ /* 0x0005e20000100800 */
[----:B-1----:R-:W-:-:S03]  /*6d40*/  IABS R0, R11 ;  /* 0x0000000b00007213 */ /* 0x002fc60000000000 */
[----:B------:R-:W4:Y:S04]  /*6d50*/  LDL R11, [R1+0x2114] ;  /* 0x00211400010b7983 */ /* 0x000f280000100800 */
[----:B------:R3:W-:Y:S01]  /*6d60*/  STL [R1+0x20c], R2 ;  /* 0x00020c0201007387 */ /* 0x0007e20000100800 */
[----:B--2---:R-:W-:-:S03]  /*6d70*/  IABS R6, R57 ;  /* 0x0000003900067213 */ /* 0x004fc60000000000 */
[----:B------:R-:W2:Y:S01]  /*6d80*/  LDL R57, [R1+0x2110] ;  /* 0x0021100001397983 */ /* 0x000ea20000100800 */
        /* <DEDUP_REMOVED lines=9> */
[----:B------:R0:W-:Y:S01]  /*6e20*/  STL [R1+0x1e4], R8 ;  /* 0x0001e40801007387 */ /* 0x0001e20000100800 */
[----:B------:R-:W-:Y:S01]  /*6e30*/  IMAD.HI.U32 R7, R3, R6, RZ ;  /* 0x0000000603077227 */ /* 0x000fe200078e00ff */
[----:B---3--:R-:W-:-:S02]  /*6e40*/  IABS R2, R56 ;  /* 0x0000003800027213 */ /* 0x008fc40000000000 */
[----:B------:R-:W3:Y:S04]  /*6e50*/  LDL R56, [R1+0x210c] ;  /* 0x00210c0001387983 */ /* 0x000ee80000100800 */
[----:B------:R4:W-:Y:S04]  /*6e60*/  STL [R1+0x1f8], R5 ;  /* 0x0001f80501007387 */ /* 0x0009e80000100800 */
[----:B------:R1:W-:Y:S01]  /*6e70*/  STL [R1+0x1fc], R0 ;  /* 0x0001fc0001007387 */ /* 0x0003e20000100800 */
[----:B0-----:R-:W-:-:S03]  /*6e80*/  IABS R8, R58 ;  /* 0x0000003a00087213 */ /* 0x001fc60000000000 */
[----:B------:R-:W3:Y:S01]  /*6e90*/  LDL R58, [R1+0x2108] ;  /* 0x00210800013a7983 */ /* 0x000ee20000100800 */
[----:B------:R-:W-:-:S04]  /*6ea0*/  IMAD.HI.U32 R4, R3, R2, RZ ;  /* 0x0000000203047227 */ /* 0x000fc800078e00ff */
[----:B------:R-:W-:Y:S01]  /*6eb0*/  IMAD.MOV R7, RZ, RZ, -R7 ;  /* 0x000000ffff077224 */ /* 0x000fe200078e0a07 */
[----:B----4-:R-:W-:Y:S02]  /*6ec0*/  IABS R5, R59 ;  /* 0x0000003b00057213 */ /* 0x010fe40000000000 */
[----:B------:R-:W4:Y:S01]  /*6ed0*/  LDL R59, [R1+0x2104] ;  /* 0x00210400013b7983 */ /* 0x000f220000100800 */
[----:B------:R-:W-:-:S04]  /*6ee0*/  IMAD.HI.U32 R9, R3, R8, RZ ;  /* 0x0000000803097227 */ /* 0x000fc800078e00ff */
[----:B------:R-:W-:Y:S02]  /*6ef0*/  IMAD.MOV R4, RZ, RZ, -R4 ;  /* 0x000000ffff047224 */ /* 0x000fe400078e0a04 */
[C---:B------:R-:W-:Y:S02]  /*6f00*/  IMAD R6, R61.reuse, R7, R6 ;  /* 0x000000073d067224 */ /* 0x040fe400078e0206 */
[----:B------:R-:W-:Y:S02]  /*6f10*/  IMAD.MOV R9, RZ, RZ, -R9 ;  /* 0x000000ffff097224 */ /* 0x000fe400078e0a09 */
[C---:B------:R-:W-:Y:S01]  /*6f20*/  IMAD R2, R61.reuse, R4, R2 ;  /* 0x000000043d027224 */ /* 0x040fe200078e0202 */
[----:B------:R0:W-:Y:S01]  /*6f30*/  STL [R1+0x1e8], R6 ;  /* 0x0001e80601007387 */ /* 0x0001e20000100800 */
[----:B------:R-:W-:Y:S01]  /*6f40*/  IMAD R8, R61, R9, R8 ;  /* 0x000000093d087224 */ /* 0x000fe200078e0208 */
[----:B-1----:R-:W-:Y:S02]  /*6f50*/  IABS R0, R10 ;  /* 0x0000000a00007213 */ /* 0x002fe40000000000 */
        /* <DEDUP_REMOVED lines=12> */
[----:B------:R-:W-:Y:S02]  /*7020*/  IMAD.MOV R4, RZ, RZ, -R4 ;  /* 0x000000ffff047224 */ /* 0x000fe400078e0a04 */
[----:B------:R-:W-:Y:S02]  /*7030*/  IMAD.MOV R7, RZ, RZ, -R7 ;  /* 0x000000ffff077224 */ /* 0x000fe400078e0a07 */
[C---:B------:R-:W-:Y:S01]  /*7040*/  IMAD R0, R61.reuse, R4, R0 ;  /* 0x000000043d007224 */ /* 0x040fe200078e0200 */
[----:B------:R0:W-:Y:S01]  /*7050*/  STL [R1+0x1d8], R5 ;  /* 0x0001d80501007387 */ /* 0x0001e20000100800 */
[----:B------:R-:W-:Y:S02]  /*7060*/  IMAD R6, R61, R7, R6 ;  /* 0x000000073d067224 */ /* 0x000fe400078e0206 */
[----:B------:R-:W-:Y:S01]  /*7070*/  IMAD.HI.U32 R4, R3, R2, RZ ;  /* 0x0000000203047227 */ /* 0x000fe200078e00ff */
[----:B------:R4:W-:Y:S03]  /*7080*/  STL [R1+0x1dc], R0 ;  /* 0x0001dc0001007387 */ /* 0x0009e60000100800 */
[----:B------:R-:W-:Y:S01]  /*7090*/  IMAD.MOV R4, RZ, RZ, -R4 ;  /* 0x000000ffff047224 */ /* 0x000fe200078e0a04 */
[----:B---3--:R-:W-:-:S02]  /*70a0*/  IABS R8, R56 ;  /* 0x0000003800087213 */ /* 0x008fc40000000000 */
[----:B------:R-:W3:Y:S01]  /*70b0*/  LDL R56, [R1+0x20f4] ;  /* 0x0020f40001387983 */ /* 0x000ee20000100800 */
[----:B------:R-:W-:Y:S02]  /*70c0*/  IMAD R2, R61, R4, R2 ;  /* 0x000000043d027224 */ /* 0x000fe400078e0202 */
[C---:B------:R-:W-:Y:S01]  /*70d0*/  IMAD.HI.U32 R9, R3.reuse, R8, RZ ;  /* 0x0000000803097227 */ /* 0x040fe200078e00ff */
[----:B0-----:R-:W-:Y:S02]  /*70e0*/  IABS R5, R58 ;  /* 0x0000003a00057213 */ /* 0x001fe40000000000 */
[----:B------:R-:W3:Y:S04]  /*70f0*/  LDL R58, [R1+0x20f0] ;  /* 0x0020f000013a7983 */ /* 0x000ee80000100800 */
[----:B------:R0:W-:Y:S01]  /*7100*/  STL [R1+0x1cc], R6 ;  /* 0x0001cc0601007387 */ /* 0x0001e20000100800 */
[----:B------:R-:W-:Y:S01]  /*7110*/  IMAD.HI.U32 R7, R3, R5, RZ ;  /* 0x0000000503077227 */ /* 0x000fe200078e00ff */
[----:B----4-:R-:W-:-:S02]  /*7120*/  IABS R0, R59 ;  /* 0x0000003b00007213 */ /* 0x010fc40000000000 */
[----:B------:R-:W4:Y:S01]  /*7130*/  LDL R59, [R1+0x20e8] ;  /* 0x0020e800013b7983 */ /* 0x000f220000100800 */
[----:B------:R-:W-:Y:S02]  /*7140*/  IMAD.MOV R9, RZ, RZ, -R9 ;  /* 0x000000ffff097224 */ /* 0x000fe400078e0a09 */
[----:B------:R-:W-:-:S04]  /*7150*/  IMAD.HI.U32 R4, R3, R0, RZ ;  /* 0x0000000003047227 */ /* 0x000fc800078e00ff */
[----:B------:R-:W-:Y:S02]  /*7160*/  IMAD.MOV R7, RZ, RZ, -R7 ;  /* 0x000000ffff077224 */ /* 0x000fe400078e0a07 */
[----:B------:R-:W-:Y:S02]  /*7170*/  IMAD.MOV R4, RZ, RZ, -R4 ;  /* 0x000000ffff047224 */ /* 0x000fe400078e0a04 */
[C---:B------:R-:W-:Y:S01]  /*7180*/  IMAD R8, R61.reuse, R9, R8 ;  /* 0x000000093d087224 */ /* 0x040fe200078e0208 */
[----:B------:R1:W-:Y:S01]  /*7190*/  STL [R1+0x1d4], R2 ;  /* 0x0001d40201007387 */ /* 0x0003e20000100800 */
[C---:B------:R-:W-:Y:S01]  /*71a0*/  IMAD R5, R61.reuse, R7, R5 ;  /* 0x000000073d057224 */ /* 0x040fe200078e0205 */
[----:B0-----:R-:W-:Y:S01]  /*71b0*/  IABS R6, R10 ;  /* 0x0000000a00067213 */ /* 0x001fe20000000000 */
[----:B------:R-:W-:Y:S01]  /*71c0*/  IMAD R0, R61, R4, R0 ;  /* 0x000000043d007224 */ /* 0x000fe200078e0200 */
[----:B------:R-:W4:Y:S04]  /*71d0*/  LDL R10, [R1+0x20ec] ;  /* 0x0020ec00010a7983 */ /* 0x000f280000100800 */
[----:B------:R2:W-:Y:S01]  /*71e0*/  STL [R1+0x1b0], R8 ;  /* 0x0001b00801007387 */ /* 0x0005e20000100800 */
[----:B-1----:R-:W-:-:S03]  /*71f0*/  IABS R2, R11 ;  /* 0x0000000b00027213 */ /* 0x002fc60000000000 */
[----:B------:R-:W4:Y:S04]  /*7200*/  LDL R11, [R1+0x20e4] ;  /* 0x0020e400010b7983 */ /* 0x000f280000100800 */
[----:B------:R3:W-:Y:S04]  /*7210*/  STL [R1+0x1bc], R5 ;  /* 0x0001bc0501007387 */ /* 0x0007e80000100800 */
[----:B------:R0:W-:Y:S01]  /*7220*/  STL [R1+0x1c0], R0 ;  /* 0x0001c00001007387 */ /* 0x0001e20000100800 */
[----:B--2---:R-:W-:Y:S01]  /*7230*/  IABS R8, R57 ;  /* 0x0000003900087213 */ /* 0x004fe20000000000 */
[----:B------:R-:W-:-:S02]  /*7240*/  IMAD.HI.U32 R7, R3, R6, RZ ;  /* 0x0000000603077227 */ /* 0x000fc400078e00ff */
[----:B------:R-:W2:Y:S02]  /*7250*/  LDL R57, [R1+0x20e0] ;  /* 0x0020e00001397983 */ /* 0x000ea40000100800 */
[----:B------:R-:W-:Y:S02]  /*7260*/  IMAD.MOV R7, RZ, RZ, -R7 ;  /* 0x000000ffff077224 */ /* 0x000fe400078e0a07 */
[----:B------:R-:W2:Y:S01]  /*7270*/  LDL R15, [R1+0x20dc] ;  /* 0x0020dc00010f7983 */ /* 0x000ea20000100800 */
[----:B------:R-:W-:-:S04]  /*7280*/  IMAD.HI.U32 R4, R3, R2, RZ ;  /* 0x0000000203047227 */ /* 0x000fc800078e00ff */
[----:B------:R-:W-:Y:S02]  /*7290*/  IMAD R6, R61, R7, R6 ;  /* 0x000000073d067224 */ /* 0x000fe400078e0206 */
[----:B------:R-:W-:Y:S02]  /*72a0*/  IMAD.MOV R4, RZ, RZ, -R4 ;  /* 0x000000ffff047224 */ /* 0x000fe400078e0a04 */
[----:B------:R-:W-:-:S04]  /*72b0*/  IMAD.HI.U32 R9, R3, R8, RZ ;  /* 0x0000000803097227 */ /* 0x000fc800078e00ff */
[----:B------:R-:W-:-:S04]  /*72c0*/  IMAD.MOV R9, RZ, RZ, -R9 ;  /* 0x000000ffff097224 */ /* 0x000fc800078e0a09 */
[----:B------:R-:W-:Y:S01]  /*72d0*/  IMAD R8, R61, R9, R8 ;  /* 0x000000093d087224 */ /* 0x000fe200078e0208 */
[----:B---3--:R-:W-:Y:S02]  /*72e0*/  IABS R5, R56 ;  /* 0x0000003800057213 */ /* 0x008fe40000000000 */
[----:B------:R-:W3:Y:S04]  /*72f0*/  LDL R56, [R1+0x20d8] ;  /* 0x0020d80001387983 */ /* 0x000ee80000100800 */
[----:B------:R4:W-:Y:S01]  /*7300*/  STL [R1+0x1b4], R6 ;  /* 0x0001b40601007387 */ /* 0x0009e20000100800 */
[----:B------:R-:W-:Y:S01]  /*7310*/  IMAD.HI.U32 R7, R3, R5, RZ ;  /* 0x0000000503077227 */ /* 0x000fe200078e00ff */
[----:B0-----:R-:W-:-:S03]  /*7320*/  IABS R0, R58 ;  /* 0x0000003a00007213 */ /* 0x001fc60000000000 */
[----:B------:R-:W-:Y:S02]  /*7330*/  IMAD R58, R61, R4, R2 ;  /* 0x000000043d3a7224 */ /* 0x000fe400078e0202 */
[----:B------:R-:W-:Y:S01]  /*7340*/  IMAD.HI.U32 R4, R3, R0, RZ ;  /* 0x0000000003047227 */ /* 0x000fe200078e00ff */
[----:B----4-:R-:W-:Y:S02]  /*7350*/  IABS R6, R59 ;  /* 0x0000003b00067213 */ /* 0x010fe40000000000 */
[----:B------:R-:W4:Y:S01]  /*7360*/  LDL R59, [R1+0x1ea8] ;  /* 0x001ea800013b7983 */ /* 0x000f220000100800 */
[----:B------:R-:W-:Y:S02]  /*7370*/  IMAD.MOV R7, RZ, RZ, -R7 ;  /* 0x000000ffff077224 */ /* 0x000fe400078e0a07 */
[----:B------:R-:W-:Y:S02]  /*7380*/  IMAD.MOV R4, RZ, RZ, -R4 ;  /* 0x000000ffff047224 */ /* 0x000fe400078e0a04 */
[----:B------:R-:W-:-:S02]  /*7390*/  IMAD R5, R61, R7, R5 ;  /* 0x000000073d057224 */ /* 0x000fc400078e0205 */
[----:B------:R-:W-:Y:S01]  /*73a0*/  IMAD R0, R61, R4, R0 ;  /* 0x000000043d007224 */ /* 0x000fe200078e0200 */
[----:B------:R0:W-:Y:S01]  /*73b0*/  STL [R1+0x19c], R8 ;  /* 0x00019c0801007387 */ /* 0x0001e20000100800 */
[----:B------:R-:W-:-:S03]  /*73c0*/  IABS R2, R10 ;  /* 0x0000000a00027213 */ /* 0x000fc60000000000 */
[----:B------:R-:W4:Y:S04]  /*73d0*/  LDL R10, [R1+0x20d0] ;  /* 0x0020d000010a7983 */ /* 0x000f280000100800 */
[----:B------:R2:W-:Y:S04]  /*73e0*/  STL [R1+0x1a8], R5 ;  /* 0x0001a80501007387 */ /* 0x0005e80000100800 */
[----:B------:R1:W-:Y:S01]  /*73f0*/  STL [R1+0x1ac], R0 ;  /* 0x0001ac0001007387 */ /* 0x0003e20000100800 */
[----:B0-----:R-:W-:-:S03]  /*7400*/  IABS R8, R11 ;  /* 0x0000000b00087213 */ /* 0x001fc60000000000 */
        /* <DEDUP_REMOVED lines=11> */
[----:B-1----:R-:W-:Y:S01]  /*74c0*/  IABS R0, R15 ;  /* 0x0000000f00007213 */ /* 0x002fe20000000000 */
[----:B------:R3:W-:Y:S01]  /*74d0*/  STL [R1+0x1a0], R6 ;  /* 0x0001a00601007387 */ /* 0x0007e20000100800 */
[----:B------:R-:W-:Y:S02]  /*74e0*/  IMAD R8, R61, R9, R8 ;  /* 0x000000093d087224 */ /* 0x000fe400078e0208 */
[----:B------:R-:W-:Y:S01]  /*74f0*/  IMAD.HI.U32 R7, R3, R5, RZ ;  /* 0x0000000503077227 */ /* 0x000fe200078e00ff */
[----:B------:R-:W2:Y:S04]  /*7500*/  LDL R15, [R1+0x20c8] ;  /* 0x0020c800010f7983 */ /* 0x000ea80000100800 */
[----:B------:R4:W-:Y:S01]  /*7510*/  STL [R1+0x1a4], R2 ;  /* 0x0001a40201007387 */ /* 0x0009e20000100800 */
[----:B---3--:R-:W-:-:S03]  /*7520*/  IABS R6, R56 ;  /* 0x0000003800067213 */ /* 0x008fc60000000000 */
[----:B------:R-:W3:Y:S01]  /*7530*/  LDL R56, [R1+0x20c4] ;  /* 0x0020c40001387983 */ /* 0x000ee20000100800 */
[----:B------:R-:W-:Y:S02]  /*7540*/  IMAD.MOV R7, RZ, RZ, -R7 ;  /* 0x000000ffff077224 */ /* 0x000fe400078e0a07 */
[----:B------:R-:W-:Y:S01]  /*7550*/  IMAD.HI.U32 R4, R3, R0, RZ ;  /* 0x0000000003047227 */ /* 0x000fe200078e00ff */
[----:B------:R0:W-:Y:S03]  /*7560*/  STL [R1+0x188], R8 ;  /* 0x0001880801007387 */ /* 0x0001e60000100800 */
[----:B------:R-:W-:Y:S02]  /*7570*/  IMAD R5, R61, R7, R5 ;  /* 0x000000073d057224 */ /* 0x000fe400078e0205 */
[----:B------:R-:W-:Y:S02]  /*7580*/  IMAD.MOV R4, RZ, RZ, -R4 ;  /* 0x000000ffff047224 */ /* 0x000fe400078e0a04 */
[----:B------:R-:W-:Y:S01]  /*7590*/  IMAD.HI.U32 R7, R3, R6, RZ ;  /* 0x0000000603077227 */ /* 0x000fe200078e00ff */
[----:B----4-:R-:W-:-:S02]  /*75a0*/  IABS R2, R59 ;  /* 0x0000003b00027213 */ /* 0x010fc40000000000 */
[----:B------:R-:W4:Y:S01]  /*75b0*/  LDL R59, [R1+0x20c0] ;  /* 0x0020c000013b7983 */ /* 0x000f220000100800 */
        /* <DEDUP_REMOVED lines=25> */
[----:B------:R-:W2:Y:S01]  /*7750*/  LDL R15, [R1+0x20b0] ;  /* 0x0020b000010f7983 */ /* 0x000ea20000100800 */
[----:B------:R-:W-:-:S03]  /*7760*/  IMAD R0, R61, R4, R0 ;  /* 0x000000043d007224 */ /* 0x000fc600078e0200 */
[----:B------:R4:W-:Y:S01]  /*7770*/  STL [R1+0x174], R8 ;  /* 0x0001740801007387 */ /* 0x0009e20000100800 */
[----:B---3--:R-:W-:-:S03]  /*7780*/  IABS R2, R56 ;  /* 0x0000003800027213 */ /* 0x008fc60000000000 */
[----:B------:R-:W3:Y:S04]  /*7790*/  LDL R56, [R1+0x20ac] ;  /* 0x0020ac0001387983 */ /* 0x000ee80000100800 */
[----:B------:R0:W-:Y:S01]  /*77a0*/  STL [R1+0x180], R5 ;  /* 0x0001800501007387 */ /* 0x0001e20000100800 */
[----:B------:R-:W-:-:S03]  /*77b0*/  IMAD.HI.U32 R7, R3, R6, RZ ;  /* 0x0000000603077227 */ /* 0x000fc600078e00ff */
[----:B------:R1:W-:Y:S01]  /*77c0*/  STL [R1+0x184], R0 ;  /* 0x0001840001007387 */ /* 0x0003e20000100800 */
[----:B------:R-:W-:Y:S01]  /*77d0*/  IMAD.HI.U32 R4, R3, R2, RZ ;  /* 0x0000000203047227 */ /* 0x000fe200078e00ff */
[----:B----4-:R-:W-:Y:S02]  /*77e0*/  IABS R8, R59 ;  /* 0x0000003b00087213 */ /* 0x010fe40000000000 */
[----:B------:R-:W4:Y:S01]  /*77f0*/  LDL R59, [R1+0x20a8] ;  /* 0x0020a800013b7983 */ /* 0x000f220000100800 */
[----:B------:R-:W-:Y:S02]  /*7800*/  IMAD.MOV R7, RZ, RZ, -R7 ;  /* 0x000000ffff077224 */ /* 0x000fe400078e0a07 */
[----:B------:R-:W-:Y:S02]  /*7810*/  IMAD.MOV R4, RZ, RZ, -R4 ;  /* 0x000000ffff047224 */ /* 0x000fe400078e0a04 */
[C---:B------:R-:W-:Y:S02]  /*7820*/  IMAD R6, R61.reuse, R7, R6 ;  /* 0x000000073d067224 */ /* 0x040fe400078e0206 */
[----:B------:R-:W-:Y:S01]  /*7830*/  IMAD R2, R61, R4, R2 ;  /* 0x000000043d027224 */ /* 0x000fe200078e0202 */
[----:B0-----:R-:W-:-:S02]  /*7840*/  IABS R5, R10 ;  /* 0x0000000a00057213 */ /* 0x001fc40000000000 */
        /* <DEDUP_REMOVED lines=17> */
[----:B0-----:R-:W-:-:S03]  /*7960*/  IABS R2, R15 ;  /* 0x0000000f00027213 */ /* 0x001fc60000000000 */
[----:B------:R-:W2:Y:S04]  /*7970*/  LDL R15, [R1+0x2098] ;  /* 0x00209800010f7983 */ /* 0x000ea80000100800 */
[----:B------:R4:W-:Y:S01]  /*7980*/  STL [R1+0x16c], R5 ;  /* 0x00016c0501007387 */ /* 0x0009e20000100800 */
[----:B---3--:R-:W-:-:S03]  /*7990*/  IABS R8, R56 ;  /* 0x0000003800087213 */ /* 0x008fc60000000000 */
[----:B------:R0:W-:Y:S01]  /*79a0*/  STL [R1+0x170], R0 ;  /* 0x0001700001007387 */ /* 0x0001e20000100800 */
[----:B------:R-:W-:-:S03]  /*79b0*/  IMAD.HI.U32 R7, R3, R6, RZ ;  /* 0x0000000603077227 */ /* 0x000fc600078e00ff */
[----:B------:R-:W3:Y:S01]  /*79c0*/  LDL R56, [R1+0x2094] ;  /* 0x0020940001387983 */ /* 0x000ee20000100800 */
[----:B------:R-:W-:-:S04]  /*79d0*/  IMAD.HI.U32 R4, R3, R2, RZ ;  /* 0x0000000203047227 */ /* 0x000fc800078e00ff */
[----:B------:R-:W-:Y:S02]  /*79e0*/  IMAD.MOV R7, RZ, RZ, -R7 ;  /* 0x000000ffff077224 */ /* 0x000fe400078e0a07 */
[----:B------:R-:W-:Y:S01]  /*79f0*/  IMAD.HI.U32 R9, R3, R8, RZ ;  /* 0x0000000803097227 */ /* 0x000fe200078e00ff */
[----:B----4-:R-:W-:Y:S02]  /*7a00*/  IABS R5, R59 ;  /* 0x0000003b00057213 */ /* 0x010fe40000000000 */
[----:B------:R-:W4:Y:S01]  /*7a10*/  LDL R59, [R1+0x2090] ;  /* 0x00209000013b7983 */ /* 0x000f220000100800 */
[----:B------:R-:W-:Y:S02]  /*7a20*/  IMAD.MOV R4, RZ, RZ, -R4 ;  /* 0x000000ffff047224 */ /* 0x000fe400078e0a04 */
[----:B------:R-:W-:Y:S02]  /*7a30*/  IMAD R6, R61, R7, R6 ;  /* 0x000000073d067224 */ /* 0x000fe400078e0206 */
[----:B------:R-:W-:-:S02]  /*7a40*/  IMAD.MOV R9, RZ, RZ, -R9 ;  /* 0x000000ffff097224 */ /* 0x000fc400078e0a09 */
[C---:B------:R-:W-:Y:S01]  /*7a50*/  IMAD R2, R61.reuse, R4, R2 ;  /* 0x000000043d027224 */ /* 0x040fe200078e0202 */
[----:B------:R1:W-:Y:S01]  /*7a60*/  STL [R1+0x164], R6 ;  /* 0x0001640601007387 */ /* 0x0003e20000100800 */
        /* <DEDUP_REMOVED lines=15> */
[C---:B------:R-:W-:Y:S01]  /*7b60*/  IMAD.HI.U32 R7, R3.reuse, R6, RZ ;  /* 0x0000000603077227 */ /* 0x040fe200078e00ff */
[----:B------:R3:W-:Y:S03]  /*7b70*/  STL [R1+0x158], R5 ;  /* 0x0001580501007387 */ /* 0x0007e60000100800 */
[----:B------:R-:W-:Y:S01]  /*7b80*/  IMAD.HI.U32 R4, R3, R2, RZ ;  /* 0x0000000203047227 */ /* 0x000fe200078e00ff */
[----:B------:R4:W-:Y:S03]  /*7b90*/  STL [R1+0x15c], R0 ;  /* 0x00015c0001007387 */ /* 0x0009e60000100800 */
[----:B------:R-:W-:Y:S01]  /*7ba0*/  IMAD.MOV R7, RZ, RZ, -R7 ;  /* 0x000000ffff077224 */ /* 0x000fe200078e0a07 */
[----:B------:R-:W2:Y:S01]  /*7bb0*/  LDL R14, [R1+0x2080] ;  /* 0x00208000010e7983 */ /* 0x000ea20000100800 */
[----:B------:R-:W-:Y:S01]  /*7bc0*/  IMAD.MOV R4, RZ, RZ, -R4 ;  /* 0x000000ffff047224 */ /* 0x000fe200078e0a04 */
[----:B0-----:R-:W-:Y:S01]  /*7bd0*/  IABS R8, R15 ;  /* 0x0000000f00087213 */ /* 0x001fe20000000000 */
[----:B------:R-:W-:-:S02]  /*7be0*/  IMAD R6, R61, R7, R6 ;  /* 0x000000073d067224 */ /* 0x000fc400078e0206 */
[----:B------:R-:W-:Y:S02]  /*7bf0*/  IMAD R2, R61, R4, R2 ;  /* 0x000000043d027224 */ /* 0x000fe400078e0202 */
[C---:B------:R-:W-:Y:S01]  /*7c00*/  IMAD.HI.U32 R9, R3.reuse, R8, RZ ;  /* 0x0000000803097227 */ /* 0x040fe200078e00ff */
[----:B---3--:R-:W-:Y:S02]  /*7c10*/  IABS R5, R56 ;  /* 0x0000003800057213 */ /* 0x008fe40000000000 */
[----:B------:R-:W3:Y:S01]  /*7c20*/  LDL R56, [R1+0x207c] ;  /* 0x00207c0001387983 */ /* 0x000ee20000100800 */
[----:B------:R-:W-:Y:S02]  /*7c30*/  IMAD.MOV R9, RZ, RZ, -R9 ;  /* 0x000000ffff097224 */ /* 0x000fe400078e0a09 */
[----:B------:R-:W-:Y:S01]  /*7c40*/  IMAD.HI.U32 R7, R3, R5, RZ ;  /* 0x0000000503077227 */ /* 0x000fe200078e00ff */
[----:B------:R0:W-:Y:S01]  /*7c50*/  STL [R1+0x150], R6 ;  /* 0x0001500601007387 */ /* 0x0001e20000100800 */
[----:B----4-:R-:W-:-:S02]  /*7c60*/  IABS R0, R59 ;  /* 0x0000003b00007213 */ /* 0x010fc40000000000 */
[----:B------:R-:W-:Y:S01]  /*7c70*/  IMAD.MOV R7, RZ, RZ, -R7 ;  /* 0x000000ffff077224 */ /* 0x000fe200078e0a07 */
[----:B------:R-:W4:Y:S02]  /*7c80*/  LDL R59, [R1+0x2078] ;  /* 0x00207800013b7983 */ /* 0x000f240000100800 */
[----:B------:R-:W-:-:S04]  /*7c90*/  IMAD.HI.U32 R4, R3, R0, RZ ;  /* 0x0000000003047227 */ /* 0x000fc800078e00ff */
[----:B------:R-:W-:Y:S02]  /*7ca0*/  IMAD.MOV R4, RZ, RZ, -R4 ;  /* 0x000000ffff047224 */ /* 0x000fe400078e0a04 */
[C---:B------:R-:W-:Y:S01]  /*7cb0*/  IMAD R8, R61.reuse, R9, R8 ;  /* 0x000000093d087224 */ /* 0x040fe200078e0208 */
[----:B------:R-:W-:Y:S01]  /*7cc0*/  STL [R1+0x154], R2 ;  /* 0x0001540201007387 */ /* 0x000fe20000100800 */
[C---:B------:R-:W-:Y:S02]  /*7cd0*/  IMAD R5, R61.reuse, R7, R5 ;  /* 0x000000073d057224 */ /* 0x040fe400078e0205 */
[----:B------:R-:W-:Y:S01]  /*7ce0*/  IMAD R0, R61, R4, R0 ;  /* 0x000000043d007224 */ /* 0x000fe200078e0200 */
[----:B------:R-:W4:Y:S01]  /*7cf0*/  LDL R15, [R1+0x2074] ;  /* 0x00207400010f7983 */ /* 0x000f220000100800 */
[----:B0-----:R-:W-:-:S03]  /*7d00*/  IABS R6, R10 ;  /* 0x0000000a00067213 */ /* 0x001fc60000000000 */
[----:B------:R2:W-:Y:S04]  /*7d10*/  STL [R1+0x138], R8 ;  /* 0x0001380801007387 */ /* 0x0005e80000100800 */
[----:B------:R-:W4:Y:S04]  /*7d20*/  LDL R10, [R1+0x2070] ;  /* 0x00207000010a7983 */ /* 0x000f280000100800 */
[----:B------:R0:W-:Y:S04]  /*7d30*/  STL [R1+0x144], R5 ;  /* 0x0001440501007387 */ /* 0x0001e80000100800 */
[----:B------:R3:W-:Y:S01]  /*7d40*/  STL [R1+0x148], R0 ;  /* 0x0001480001007387 */ /* 0x0007e20000100800 */
[----:B--2---:R-:W-:-:S03]  /*7d50*/  IABS R8, R57 ;  /* 0x0000003900087213 */ /* 0x004fc60000000000 */
[----:B------:R-:W2:Y:S01]  /*7d60*/  LDL R57, [R1+0x2068] ;  /* 0x0020680001397983 */ /* 0x000ea20000100800 */
[----:B------:R-:W-:Y:S01]  /*7d70*/  IABS R2, R11 ;  /* 0x0000000b00027213 */ /* 0x000fe20000000000 */
[C---:B------:R-:W-:Y:S02]  /*7d80*/  IMAD.HI.U32 R7, R3.reuse, R6, RZ ;  /* 0x0000000603077227 */ /* 0x040fe400078e00ff */
[----:B------:R-:W2:Y:S02]  /*7d90*/  LDL R11, [R1+0x206c] ;  /* 0x00206c00010b7983 */ /* 0x000ea40000100800 */
[----:B------:R-:W-:-:S04]  /*7da0*/  IMAD.HI.U32 R4, R3, R2, RZ ;  /* 0x0000000203047227 */ /* 0x000fc800078e00ff */
[----:B------:R-:W-:Y:S02]  /*7db0*/  IMAD.MOV R7, RZ, RZ, -R7 ;  /* 0x000000ffff077224 */ /* 0x000fe400078e0a07 */
[----:B------:R-:W-:Y:S02]  /*7dc0*/  IMAD.MOV R4, RZ, RZ, -R4 ;  /* 0x000000ffff047224 */ /* 0x000fe400078e0a04 */
[----:B------:R-:W-:Y:S02]  /*7dd0*/  IMAD R6, R61, R7, R6 ;  /* 0x000000073d067224 */ /* 0x000fe400078e0206 */
[----:B------:R-:W-:Y:S01]  /*7de0*/  IMAD.HI.U32 R9, R3, R8, RZ ;  /* 0x0000000803097227 */ /* 0x000fe200078e00ff */
[----:B0-----:R-:W-:-:S03]  /*7df0*/  IABS R5, R14 ;  /* 0x0000000e00057213 */ /* 0x001fc60000000000 */
[----:B------:R-:W-:Y:S01]  /*7e00*/  IMAD R2, R61, R4, R2 ;  /* 0x000000043d027224 */ /* 0x000fe200078e0202 */
[----:B------:R4:W-:Y:S01]  /*7e10*/  STL [R1+0x13c], R6 ;  /* 0x00013c0601007387 */ /* 0x0009e20000100800 */
[----:B------:R-:W-:-:S04]  /*7e20*/  IMAD.HI.U32 R7, R3, R5, RZ ;  /* 0x0000000503077227 */ /* 0x000fc800078e00ff */
[----:B------:R-:W-:Y:S01]  /*7e30*/  IMAD.MOV R9, RZ, RZ, -R9 ;  /* 0x000000ffff097224 */ /* 0x000fe200078e0a09 */
[----:B---3--:R-:W-:Y:S01]  /*7e40*/  IABS R0, R56 ;  /* 0x0000003800007213 */ /* 0x008fe20000000000 */
[----:B------:R-:W-:Y:S01]  /*7e50*/  IMAD.MOV R7, RZ, RZ, -R7 ;  /* 0x000000ffff077224 */ /* 0x000fe200078e0a07 */
[----:B------:R-:W3:Y:S03]  /*7e60*/  LDL R56, [R1+0x2064] ;  /* 0x0020640001387983 */ /* 0x000ee60000100800 */
[----:B------:R-:W-:Y:S01]  /*7e70*/  IMAD.HI.U32 R4, R3, R0, RZ ;  /* 0x0000000003047227 */ /* 0x000fe200078e00ff */
[----:B------:R0:W-:Y:S03]  /*7e80*/  STL [R1+0x140], R2 ;  /* 0x0001400201007387 */ /* 0x0001e60000100800 */
[----:B------:R-:W-:-:S02]  /*7e90*/  IMAD.MOV R4, RZ, RZ, -R4 ;  /* 0x000000ffff047224 */ /* 0x000fc400078e0a04 */
[C---:B------:R-:W-:Y:S01]  /*7ea0*/  IMAD R8, R61.reuse, R9, R8 ;  /* 0x000000093d087224 */ /* 0x040fe200078e0208 */
[----:B----4-:R-:W-:Y:S02]  /*7eb0*/  IABS R6, R59 ;  /* 0x0000003b00067213 */ /* 0x010fe40000000000 */
[----:B------:R-:W4:Y:S01]  /*7ec0*/  LDL R59, [R1+0x2060] ;  /* 0x00206000013b7983 */ /* 0x000f220000100800 */
[C---:B------:R-:W-:Y:S02]  /*7ed0*/  IMAD R5, R61.reuse, R7, R5 ;  /* 0x000000073d057224 */ /* 0x040fe400078e0205 */
[----:B------:R-:W-:Y:S01]  /*7ee0*/  IMAD R0, R61, R4, R0 ;  /* 0x000000043d007224 */ /* 0x000fe200078e0200 */
[----:B------:R1:W-:Y:S04]  /*7ef0*/  STL [R1+0x124], R8 ;  /* 0x0001240801007387 */ /* 0x0003e80000100800 */
[----:B------:R2:W-:Y:S04]  /*7f00*/  STL [R1+0x130], R5 ;  /* 0x0001300501007387 */ /* 0x0005e80000100800 */
[----:B------:R2:W-:Y:S01]  /*7f10*/  STL [R1+0x134], R0 ;  /* 0x0001340001007387 */ /* 0x0005e20000100800 */
[----:B0-----:R-:W-:Y:S01]  /*7f20*/  IABS R2, R15 ;  /* 0x0000000f00027213 */ /* 0x001fe20000000000 */
[----:B------:R-:W-:-:S02]  /*7f30*/  IMAD.HI.U32 R7, R3, R6, RZ ;  /* 0x0000000603077227 */ /* 0x000fc400078e00ff */
[----:B------:R-:W4:Y:S01]  /*7f40*/  LDL R14, [R1+0x2050] ;  /* 0x00205000010e7983 */ /* 0x000f220000100800 */
[----:B-1----:R-:W-:-:S03]  /*7f50*/  IABS R8, R10 ;  /* 0x0000000a00087213 */ /* 0x002fc60000000000 */
[----:B------:R-:W4:Y:S01]  /*7f60*/  LDL R10, [R1+0x2058] ;  /* 0x00205800010a7983 */ /* 0x000f220000100800 */
[----:B--2---:R-:W-:-:S03]  /*7f70*/  IABS R5, R57 ;  /* 0x0000003900057213 */ /* 0x004fc60000000000 */
[----:B------:R-:W2:Y:S01]  /*7f80*/  LDL R57, [R1+0x205c] ;  /* 0x00205c0001397983 */ /* 0x000ea20000100800 */
[----:B------:R-:W-:-:S04]  /*7f90*/  IMAD.HI.U32 R4, R3, R2, RZ ;  /* 0x0000000203047227 */ /* 0x000fc800078e00ff */
[----:B------:R-:W-:Y:S02]  /*7fa0*/  IMAD.MOV R7, RZ, RZ, -R7 ;  /* 0x000000ffff077224 */ /* 0x000fe400078e0a07 */
[----:B------:R-:W-:Y:S02]  /*7fb0*/  IMAD.MOV R4, RZ, RZ, -R4 ;  /* 0x000000ffff047224 */ /* 0x000fe400078e0a04 */
[C---:B------:R-:W-:Y:S02]  /*7fc0*/  IMAD R6, R61.reuse, R7, R6 ;  /* 0x000000073d067224 */ /* 0x040fe400078e0206 */
[----:B------:R-:W-:-:S03]  /*7fd0*/  IMAD R2, R61, R4, R2 ;  /* 0x000000043d027224 */ /* 0x000fc600078e0202 */
[----:B------:R3:W-:Y:S01]  /*7fe0*/  STL [R1+0x128], R6 ;  /* 0x0001280601007387 */ /* 0x0007e20000100800 */
[----:B------:R-:W-:-:S03]  /*7ff0*/  IABS R0, R11 ;  /* 0x0000000b00007213 */ /* 0x000fc60000000000 */
[----:B------:R4:W-:Y:S01]  /*8000*/  STL [R1+0x12c], R2 ;  /* 0x00012c0201007387 */ /* 0x0009e20000100800 */
[----:B------:R-:W-:-:S03]  /*8010*/  IMAD.HI.U32 R9, R3, R8, RZ ;  /* 0x0000000803097227 */ /* 0x000fc600078e00ff */
[----:B------:R-:W2:Y:S01]  /*8020*/  LDL R15, [R1+0x2054] ;  /* 0x00205400010f7983 */ /* 0x000ea20000100800 */
[----:B------:R-:W-:-:S03]  /*8030*/  IMAD.HI.U32 R7, R3, R5, RZ ;  /* 0x0000000503077227 */ /* 0x000fc600078e00ff */
[----:B------:R-:W2:Y:S01]  /*8040*/  LDL R11, [R1+0x204c] ;  /* 0x00204c00010b7983 */ /* 0x000ea20000100800 */
[----:B------:R-:W-:-:S04]  /*8050*/  IMAD.HI.U32 R4, R3, R0, RZ ;  /* 0x0000000003047227 */ /* 0x000fc800078e00ff */
[----:B------:R-:W-:Y:S02]  /*8060*/  IMAD.MOV R9, RZ, RZ, -R9 ;  /* 0x000000ffff097224 */ /* 0x000fe400078e0a09 */
[----:B------:R-:W-:Y:S02]  /*8070*/  IMAD.MOV R7, RZ, RZ, -R7 ;  /* 0x000000ffff077224 */ /* 0x000fe400078e0a07 */
[----:B------:R-:W-:Y:S02]  /*8080*/  IMAD.MOV R4, RZ, RZ, -R4 ;  /* 0x000000ffff047224 */ /* 0x000fe400078e0a04 */
[C---:B------:R-:W-:Y:S02]  /*8090*/  IMAD R8, R61.reuse, R9, R8 ;  /* 0x000000093d087224 */ /* 0x040fe400078e0208 */
[----:B------:R-:W-:-:S03]  /*80a0*/  IMAD R0, R61, R4, R0 ;  /* 0x000000043d007224 */ /* 0x000fc600078e0200 */
[----:B------:R0:W-:Y:S01]  /*80b0*/  STL [R1+0x110], R8 ;  /* 0x0001100801007387 */ /* 0x0001e20000100800 */
[----:B---3--:R-:W-:Y:S02]  /*80c0*/  IABS R6, R56 ;  /* 0x0000003800067213 */ /* 0x008fe40000000000 */
[----:B----4-:R-:W-:Y:S01]  /*80d0*/  IABS R2, R59 ;  /* 0x0000003b00027213 */ /* 0x010fe20000000000 */
[----:B------:R-:W-:-:S05]  /*80e0*/  IMAD R59, R61, R7, R5 ;  /* 0x000000073d3b7224 */ /* 0x000fca00078e0205 */
[----:B------:R-:W-:Y:S04]  /*80f0*/  STL [R1+0x23fc], R59 ;  /* 0x0023fc3b01007387 */ /* 0x000fe80000100800 */
[----:B------:R-:W3:Y:S04]  /*8100*/  LDL R56, [R1+0x2048] ;  /* 0x0020480001387983 */ /* 0x000ee80000100800 */
        /* <DEDUP_REMOVED lines=8> */
[----:B------:R-:W-:Y:S02]  /*8190*/  IMAD.MOV R4, RZ, RZ, -R4 ;  /* 0x000000ffff047224 */ /* 0x000fe400078e0a04 */
[----:B------:R-:W-:Y:S02]  /*81a0*/  IMAD R6, R61, R7, R6 ;  /* 0x000000073d067224 */ /* 0x000fe400078e0206 */
[----:B------:R-:W-:Y:S01]  /*81b0*/  IMAD.HI.U32 R9, R3, R8, RZ ;  /* 0x0000000803097227 */ /* 0x000fe200078e00ff */
[----:B-1----:R-:W-:-:S03]  /*81c0*/  IABS R0, R14 ;  /* 0x0000000e00007213 */ /* 0x002fc60000000000 */
[----:B------:R-:W-:Y:S01]  /*81d0*/  IMAD R2, R61, R4, R2 ;  /* 0x000000043d027224 */ /* 0x000fe200078e0202 */
[----:B------:R0:W-:Y:S01]  /*81e0*/  STL [R1+0x114], R6 ;  /* 0x0001140601007387 */ /* 0x0001e20000100800 */
[----:B------:R-:W-:-:S03]  /*81f0*/  IMAD.MOV R9, RZ, RZ, -R9 ;  /* 0x000000ffff097224 */ /* 0x000fc600078e0a09 */
[----:B------:R-:W2:Y:S01]  /*8200*/  LDL R14, [R1+0x203c] ;  /* 0x00203c00010e7983 */ /* 0x000ea20000100800 */
[----:B------:R-:W-:Y:S02]  /*8210*/  IMAD R8, R61, R9, R8 ;  /* 0x000000093d087224 */ /* 0x000fe400078e0208 */
[----:B------:R-:W-:Y:S01]  /*8220*/  IMAD.HI.U32 R7, R3, R5, RZ ;  /* 0x0000000503077227 */ /* 0x000fe200078e00ff */
[----:B------:R1:W-:Y:S01]  /*8230*/  STL [R1+0x118], R2 ;  /* 0x0001180201007387 */ /* 0x0003e20000100800 */
[----:B0-----:R-:W-:-:S03]  /*8240*/  IABS R6, R15 ;  /* 0x0000000f00067213 */ /* 0x001fc60000000000 */
[----:B------:R-:W2:Y:S01]  /*8250*/  LDL R15, [R1+0x2038] ;  /* 0x00203800010f7983 */ /* 0x000ea20000100800 */
[----:B------:R-:W-:-:S03]  /*8260*/  IMAD.HI.U32 R4, R3, R0, RZ ;  /* 0x0000000003047227 */ /* 0x000fc600078e00ff */
[----:B------:R3:W-:Y:S01]  /*8270*/  STL [R1+0xfc], R8 ;  /* 0x0000fc0801007387 */ /* 0x0007e20000100800 */
[----:B------:R-:W-:Y:S01]  /*8280*/  IMAD.MOV R7, RZ, RZ, -R7 ;  /* 0x000000ffff077224 */ /* 0x000fe200078e0a07 */
[----:B-1----:R-:W-:Y:S02]  /*8290*/  IABS R2, R11 ;  /* 0x0000000b00027213 */ /* 0x002fe40000000000 */
[----:B------:R-:W2:Y:S01]  /*82a0*/  LDL R11, [R1+0x2034] ;  /* 0x00203400010b7983 */ /* 0x000ea20000100800 */
        /* <DEDUP_REMOVED lines=8> */
[----:B---3--:R-:W-:-:S03]  /*8330*/  IABS R8, R56 ;  /* 0x0000003800087213 */ /* 0x008fc60000000000 */
[----:B------:R-:W3:Y:S01]  /*8340*/  LDL R56, [R1+0x2030] ;  /* 0x0020300001387983 */ /* 0x000ee20000100800 */
[----:B----4-:R-:W-:-:S03]  /*8350*/  IABS R5, R10 ;  /* 0x0000000a00057213 */ /* 0x010fc60000000000 */
        /* <DEDUP_REMOVED lines=10> */
[----:B------:R-:W-:Y:S01]  /*8400*/  IMAD.HI.U32 R4, R3, R0, RZ ;  /* 0x0000000003047227 */ /* 0x000fe200078e00ff */
[----:B------:R1:W-:Y:S03]  /*8410*/  STL [R1+0x104], R2 ;  /* 0x0001040201007387 */ /* 0x0003e60000100800 */
[----:B------:R-:W-:Y:S02]  /*8420*/  IMAD.MOV R7, RZ, RZ, -R7 ;  /* 0x000000ffff077224 */ /* 0x000fe400078e0a07 */
[C---:B------:R-:W-:Y:S01]  /*8430*/  IMAD R8, R61.reuse, R9, R8 ;  /* 0x000000093d087224 */ /* 0x040fe200078e0208 */
[----:B0-----:R-:W-:Y:S01]  /*8440*/  IABS R6, R14 ;  /* 0x0000000e00067213 */ /* 0x001fe20000000000 */
[----:B------:R-:W-:Y:S01]  /*8450*/  IMAD.MOV R4, RZ, RZ, -R4 ;  /* 0x000000ffff047224 */ /* 0x000fe200078e0a04 */
[----:B------:R-:W2:Y:S01]  /*8460*/  LDL R14, [R1+0x2024] ;  /* 0x00202400010e7983 */ /* 0x000ea20000100800 */
[C---:B------:R-:W-:Y:S01]  /*8470*/  IMAD R5, R61.reuse, R7, R5 ;  /* 0x000000073d057224 */ /* 0x040fe200078e0205 */
[----:B-1----:R-:W-:Y:S01]  /*8480*/  IABS R2, R15 ;  /* 0x0000000f00027213 */ /* 0x002fe20000000000 */
[----:B------:R-:W-:Y:S01]  /*8490*/  IMAD R0, R61, R4, R0 ;  /* 0x000000043d007224 */ /* 0x000fe200078e0200 */
[----:B------:R0:W-:Y:S04]  /*84a0*/  STL [R1+0xe8], R8 ;  /* 0x0000e80801007387 */ /* 0x0001e80000100800 */
[----:B------:R-:W2:Y:S01]  /*84b0*/  LDL R15, [R1+0x2020] ;  /* 0x00202000010f7983 */ /* 0x000ea20000100800 */
[----:B------:R-:W-:-:S03]  /*84c0*/  IMAD.HI.U32 R7, R3, R6, RZ ;  /* 0x0000000603077227 */ /* 0x000fc600078e00ff */
[----:B------:R3:W-:Y:S01]  /*84d0*/  STL [R1+0xf4], R5 ;  /* 0x0000f40501007387 */ /* 0x0007e20000100800 */
[----:B0-----:R-:W-:-:S03]  /*84e0*/  IABS R8, R11 ;  /* 0x0000000b00087213 */ /* 0x001fc60000000000 */
[----:B------:R4:W-:Y:S04]  /*84f0*/  STL [R1+0xf8], R0 ;  /* 0x0000f80001007387 */ /* 0x0009e80000100800 */
[----:B------:R-:W2:Y:S01]  /*8500*/  LDL R11, [R1+0x201c] ;  /* 0x00201c00010b7983 */ /* 0x000ea20000100800 */
[----:B------:R-:W-:-:S04]  /*8510*/  IMAD.HI.U32 R4, R3, R2, RZ ;  /* 0x0000000203047227 */ /* 0x000fc800078e00ff */
[----:B------:R-:W-:Y:S02]  /*8520*/  IMAD.MOV R7, RZ, RZ, -R7 ;  /* 0x000000ffff077224 */ /* 0x000fe400078e0a07 */
[----:B------:R-:W-:Y:S02]  /*8530*/  IMAD.MOV R4, RZ, RZ, -R4 ;  /* 0x000000ffff047224 */ /* 0x000fe400078e0a04 */
[C---:B------:R-:W-:Y:S02]  /*8540*/  IMAD R6, R61.reuse, R7, R6 ;  /* 0x000000073d067224 */ /* 0x040fe400078e0206 */
[----:B------:R-:W-:Y:S01]  /*8550*/  IMAD R2, R61, R4, R2 ;  /* 0x000000043d027224 */ /* 0x000fe200078e0202 */
[----:B---3--:R-:W-:Y:S02]  /*8560*/  IABS R5, R56 ;  /* 0x0000003800057213 */ /* 0x008fe40000000000 */
[----:B------:R-:W3:Y:S04]  /*8570*/  LDL R56, [R1+0x2018] ;  /* 0x0020180001387983 */ /* 0x000ee80000100800 */
[----:B------:R2:W-:Y:S01]  /*8580*/  STL [R1+0xec], R6 ;  /* 0x0000ec0601007387 */ /* 0x0005e20000100800 */
[----:B----4-:R-:W-:-:S03]  /*8590*/  IABS R0, R10 ;  /* 0x0000000a00007213 */ /* 0x010fc60000000000 */
        /* <DEDUP_REMOVED lines=17> */
[----:B-1----:R-:W-:-:S03]  /*86b0*/  IABS R8, R15 ;  /* 0x0000000f00087213 */ /* 0x002fc60000000000 */
[----:B------:R3:W-:Y:S01]  /*86c0*/  STL [R1+0x37c], R0 ;  /* 0x00037c0001007387 */ /* 0x0007e20000100800 */
[----:B------:R-:W-:-:S03]  /*86d0*/  IMAD.HI.U32 R7, R3, R6, RZ ;  /* 0x0000000603077227 */ /* 0x000fc600078e00ff */
[----:B------:R-:W2:Y:S01]  /*86e0*/  LDL R15, [R1+0x2008] ;  /* 0x00200800010f7983 */ /* 0x000ea20000100800 */
[C---:B------:R-:W-:Y:S01]  /*86f0*/  IMAD.HI.U32 R4, R3.reuse, R2, RZ ;  /* 0x0000000203047227 */ /* 0x040fe200078e00ff */
[----:B0-----:R-:W-:Y:S02]  /*8700*/  IABS R5, R11 ;  /* 0x0000000b00057213 */ /* 0x001fe40000000000 */
[----:B------:R-:W2:Y:S01]  /*8710*/  LDL R11, [R1+0x2004] ;  /* 0x00200400010b7983 */ /* 0x000ea20000100800 */
[----:B------:R-:W-:Y:S02]  /*8720*/  IMAD.MOV R7, RZ, RZ, -R7 ;  /* 0x000000ffff077224 */ /* 0x000fe400078e0a07 */
[----:B------:R-:W-:-:S04]  /*8730*/  IMAD.HI.U32 R9, R3, R8, RZ ;  /* 0x0000000803097227 */ /* 0x000fc800078e00ff */
[----:B------:R-:W-:Y:S02]  /*8740*/  IMAD.MOV R4, RZ, RZ, -R4 ;  /* 0x000000ffff047224 */ /* 0x000fe400078e0a04 */
[C---:B------:R-:W-:Y:S02]  /*8750*/  IMAD R6, R61.reuse, R7, R6 ;  /* 0x000000073d067224 */ /* 0x040fe400078e0206 */
[----:B------:R-:W-:Y:S02]  /*8760*/  IMAD.MOV R9, RZ, RZ, -R9 ;  /* 0x000000ffff097224 */ /* 0x000fe400078e0a09 */
[C---:B------:R-:W-:Y:S01]  /*8770*/  IMAD R2, R61.reuse, R4, R2 ;  /* 0x000000043d027224 */ /* 0x040fe200078e0202 */
[----:B------:R4:W-:Y:S01]  /*8780*/  STL [R1+0xe0], R6 ;  /* 0x0000e00601007387 */ /* 0x0009e20000100800 */
        /* <DEDUP_REMOVED lines=15> */
[----:B------:R-:W-:Y:S01]  /*8880*/  IMAD.HI.U32 R7, R3, R6, RZ ;  /* 0x0000000603077227 */ /* 0x000fe200078e00ff */
[----:B------:R1:W-:Y:S03]  /*8890*/  STL [R1+0x364], R5 ;  /* 0x0003640501007387 */ /* 0x0003e60000100800 */
[----:B------:R-:W-:Y:S01]  /*88a0*/  IMAD.MOV R7, RZ, RZ, -R7 ;  /* 0x000000ffff077224 */ /* 0x000fe200078e0a07 */
[----:B------:R1:W-:Y:S01]  /*88b0*/  STL [R1+0x368], R0 ;  /* 0x0003680001007387 */ /* 0x0003e20000100800 */
[----:B0-----:R-:W-:-:S03]  /*88c0*/  IABS R8, R14 ;  /* 0x0000000e00087213 */ /* 0x001fc60000000000 */
[----:B------:R-:W2:Y:S01]  /*88d0*/  LDL R14, [R1+0x1ff4] ;  /* 0x001ff400010e7983 */ /* 0x000ea20000100800 */
[----:B------:R-:W-:Y:S02]  /*88e0*/  IMAD R6, R61, R7, R6 ;  /* 0x000000073d067224 */ /* 0x000fe400078e0206 */
[----:B------:R-:W-:Y:S01]  /*88f0*/  IMAD.HI.U32 R4, R3, R2, RZ ;  /* 0x0000000203047227 */ /* 0x000fe200078e00ff */
[----:B-1----:R-:W-:Y:S02]  /*8900*/  IABS R5, R15 ;  /* 0x0000000f00057213 */ /* 0x002fe40000000000 */
[----:B------:R-:W2:Y:S01]  /*8910*/  LDL R15, [R1+0x1ff0] ;  /* 0x001ff000010f7983 */ /* 0x000ea20000100800 */
[----:B------:R-:W-:-:S03]  /*8920*/  IMAD.MOV R4, RZ, RZ, -R4 ;  /* 0x000000ffff047224 */ /* 0x000fc600078e0a04 */
[----:B------:R3:W-:Y:S01]  /*8930*/  STL [R1+0x354], R6 ;  /* 0x0003540601007387 */ /* 0x0007e20000100800 */
[----:B------:R-:W-:Y:S01]  /*8940*/  IABS R0, R11 ;  /* 0x0000000b00007213 */ /* 0x000fe20000000000 */
[----:B------:R-:W-:Y:S02]  /*8950*/  IMAD.HI.U32 R9, R3, R8, RZ ;  /* 0x0000000803097227 */ /* 0x000fe400078e00ff */
[----:B------:R-:W2:Y:S02]  /*8960*/  LDL R11, [R1+0x1fe8] ;  /* 0x001fe800010b7983 */ /* 0x000ea40000100800 */
        /* <DEDUP_REMOVED lines=8> */
[----:B---3--:R-:W-:Y:S01]  /*89f0*/  IABS R6, R56 ;  /* 0x0000003800067213 */ /* 0x008fe20000000000 */
[C---:B------:R-:W-:Y:S02]  /*8a00*/  IMAD R5, R61.reuse, R7, R5 ;  /* 0x000000073d057224 */ /* 0x040fe400078e0205 */
[----:B------:R-:W3:Y:S01]  /*8a10*/  LDL R56, [R1+0x1fec] ;  /* 0x001fec0001387983 */ /* 0x000ee20000100800 */
[----:B------:R-:W-:-:S03]  /*8a20*/  IMAD R0, R61, R4, R0 ;  /* 0x000000043d007224 */ /* 0x000fc600078e0200 */
[----:B------:R2:W-:Y:S01]  /*8a30*/  STL [R1+0x32c], R8 ;  /* 0x00032c0801007387 */ /* 0x0005e20000100800 */
[----:B----4-:R-:W-:-:S03]  /*8a40*/  IABS R2, R10 ;  /* 0x0000000a00027213 */ /* 0x010fc60000000000 */
[----:B------:R-:W4:Y:S04]  /*8a50*/  LDL R10, [R1+0x1fe4] ;  /* 0x001fe400010a7983 */ /* 0x000f280000100800 */
[----:B------:R0:W-:Y:S04]  /*8a60*/  STL [R1+0x344], R5 ;  /* 0x0003440501007387 */ /* 0x0001e80000100800 */
[----:B------:R1:W-:Y:S01]  /*8a70*/  STL [R1+0x348], R0 ;  /* 0x0003480001007387 */ /* 0x0003e20000100800 */
[----:B--2---:R-:W-:-:S03]  /*8a80*/  IABS R8, R57 ;  /* 0x0000003900087213 */ /* 0x004fc60000000000 */
[----:B------:R-:W2:Y:S01]  /*8a90*/  LDL R57, [R1+0x1fe0] ;  /* 0x001fe00001397983 */ /* 0x000ea20000100800 */
[----:B------:R-:W-:-:S04]  /*8aa0*/  IMAD.HI.U32 R7, R3, R6, RZ ;  /* 0x0000000603077227 */ /* 0x000fc800078e00ff */
[----:B------:R-:W-:Y:S02]  /*8ab0*/  IMAD.MOV R7, RZ, RZ, -R7 ;  /* 0x000000ffff077224 */ /* 0x000fe400078e0a07 */
[----:B------:R-:W-:-:S04]  /*8ac0*/  IMAD.HI.U32 R4, R3, R2, RZ ;  /* 0x0000000203047227 */ /* 0x000fc800078e00ff */
[----:B------:R-:W-:Y:S02]  /*8ad0*/  IMAD R6, R61, R7, R6 ;  /* 0x000000073d067224 */ /* 0x000fe400078e0206 */
[----:B------:R-:W-:-:S04]  /*8ae0*/  IMAD.MOV R4, RZ, RZ, -R4 ;  /* 0x000000ffff047224 */ /* 0x000fc800078e0a04 */
[----:B------:R-:W-:Y:S02]  /*8af0*/  IMAD R2, R61, R4, R2 ;  /* 0x000000043d027224 */ /* 0x000fe400078e0202 */
[----:B------:R-:W-:Y:S01]  /*8b00*/  IMAD.HI.U32 R9, R3, R8, RZ ;  /* 0x0000000803097227 */ /* 0x000fe200078e00ff */
[----:B0-----:R-:W-:Y:S02]  /*8b10*/  IABS R5, R14 ;  /* 0x0000000e00057213 */ /* 0x001fe40000000000 */
[----:B------:R-:W2:Y:S04]  /*8b20*/  LDL R14, [R1+0x1fd8] ;  /* 0x001fd800010e7983 */ /* 0x000ea80000100800 */
[----:B------:R0:W-:Y:S01]  /*8b30*/  STL [R1+0x334], R6 ;  /* 0x0003340601007387 */ /* 0x0001e20000100800 */
[----:B-1----:R-:W-:-:S03]  /*8b40*/  IABS R0, R15 ;  /* 0x0000000f00007213 */ /* 0x002fc60000000000 */
[----:B------:R-:W2:Y:S01]  /*8b50*/  LDL R15, [R1+0x1fdc] ;  /* 0x001fdc00010f7983 */ /* 0x000ea20000100800 */
[----:B------:R-:W-:-:S03]  /*8b60*/  IMAD.HI.U32 R7, R3, R5, RZ ;  /* 0x0000000503077227 */ /* 0x000fc600078e00ff */
[----:B------:R3:W-:Y:S01]  /*8b70*/  STL [R1+0x338], R2 ;  /* 0x0003380201007387 */ /* 0x0007e20000100800 */
[----:B0-----:R-:W-:Y:S01]  /*8b80*/  IABS R6, R11 ;  /* 0x0000000b00067213 */ /* 0x001fe20000000000 */
[----:B------:R-:W-:Y:S02]  /*8b90*/  IMAD.HI.U32 R4, R3, R0, RZ ;  /* 0x0000000003047227 */ /* 0x000fe400078e00ff */
[----:B------:R-:W2:Y:S02]  /*8ba0*/  LDL R11, [R1+0x1fd0] ;  /* 0x001fd000010b7983 */ /* 0x000ea40000100800 */
[----:B------:R-:W-:Y:S02]  /*8bb0*/  IMAD.MOV R9, RZ, RZ, -R9 ;  /* 0x000000ffff097224 */ /* 0x000fe400078e0a09 */
[----:B------:R-:W-:Y:S02]  /*8bc0*/  IMAD.MOV R7, RZ, RZ, -R7 ;  /* 0x000000ffff077224 */ /* 0x000fe400078e0a07 */
[----:B------:R-:W-:-:S02]  /*8bd0*/  IMAD.MOV R4, RZ, RZ, -R4 ;  /* 0x000000ffff047224 */ /* 0x000fc400078e0a04 */
[C---:B------:R-:W-:Y:S02]  /*8be0*/  IMAD R8, R61.reuse, R9, R8 ;  /* 0x000000093d087224 */ /* 0x040fe400078e0208 */
[C---:B------:R-:W-:Y:S02]  /*8bf0*/  IMAD R5, R61.reuse, R7, R5 ;  /* 0x000000073d057224 */ /* 0x040fe400078e0205 */
[----:B------:R-:W-:Y:S01]  /*8c00*/  IMAD R0, R61, R4, R0 ;  /* 0x000000043d007224 */ /* 0x000fe200078e0200 */
[----:B------:R4:W-:Y:S01]  /*8c10*/  STL [R1+0x30c], R8 ;  /* 0x00030c0801007387 */ /* 0x0009e20000100800 */
[----:B---3--:R-:W-:-:S03]  /*8c20*/  IABS R2, R56 ;  /* 0x0000003800027213 */ /* 0x008fc60000000000 */
[----:B------:R-:W3:Y:S04]  /*8c30*/  LDL R56, [R1+0x1fd4] ;  /* 0x001fd40001387983 */ /* 0x000ee80000100800 */
[----:B------:R2:W-:Y:S01]  /*8c40*/  STL [R1+0x320], R5 ;  /* 0x0003200501007387 */ /* 0x0005e20000100800 */
[----:B----4-:R-:W-:-:S03]  /*8c50*/  IABS R8, R10 ;  /* 0x0000000a00087213 */ /* 0x010fc60000000000 */
        /* <DEDUP_REMOVED lines=11> */
[C---:B------:R-:W-:Y:S02]  /*8d10*/  IMAD R60, R61.reuse, R7, R6 ;  /* 0x000000073d3c7224 */ /* 0x040fe400078e0206 */
[----:B------:R-:W-:Y:S01]  /*8d20*/  IMAD R8, R61, R9, R8 ;  /* 0x000000093d087224 */ /* 0x000fe200078e0208 */
[----:B0-----:R-:W-:Y:S02]  /*8d30*/  IABS R0, R14 ;  /* 0x0000000e00007213 */ /* 0x001fe40000000000 */
[----:B------:R-:W2:Y:S01]  /*8d40*/  LDL R14, [R1+0x1fc4] ;  /* 0x001fc400010e7983 */ /* 0x000ea20000100800 */
[----:B------:R-:W-:-:S03]  /*8d50*/  IMAD.HI.U32 R7, R3, R5, RZ ;  /* 0x0000000503077227 */ /* 0x000fc600078e00ff */
[----:B------:R0:W-:Y:S01]  /*8d60*/  STL [R1+0x318], R2 ;  /* 0x0003180201007387 */ /* 0x0001e20000100800 */
[----:B------:R-:W-:Y:S01]  /*8d70*/  IMAD.HI.U32 R4, R3, R0, RZ ;  /* 0x0000000003047227 */ /* 0x000fe200078e00ff */
[----:B------:R-:W-:Y:S02]  /*8d80*/  IABS R6, R15 ;  /* 0x0000000f00067213 */ /* 0x000fe40000000000 */
[----:B------:R-:W2:Y:S01]  /*8d90*/  LDL R15, [R1+0x1fc0] ;  /* 0x001fc000010f7983 */ /* 0x000ea20000100800 */
[----:B------:R-:W-:-:S03]  /*8da0*/  IMAD.MOV R7, RZ, RZ, -R7 ;  /* 0x000000ffff077224 */ /* 0x000fc600078e0a07 */
[----:B------:R3:W-:Y:S01]  /*8db0*/  STL [R1+0x2e8], R8 ;  /* 0x0002e80801007387 */ /* 0x0007e20000100800 */
[----:B0-----:R-:W-:-:S03]  /*8dc0*/  IABS R2, R11 ;  /* 0x0000000b00027213 */ /* 0x001fc60000000000 */
        /* <DEDUP_REMOVED lines=29> */
[----:B------:R-:W-:-:S02]  /*8fa0*/  IMAD R5, R61, R7, R5 ;  /* 0x000000073d057224 */ /* 0x000fc400078e0205 */
[----:B------:R-:W-:Y:S01]  /*8fb0*/  IMAD R0, R61, R4, R0 ;  /* 0x000000043d007224 */ /* 0x000fe200078e0200 */
[----:B------:R0:W-:Y:S01]  /*8fc0*/  STL [R1+0x2c8], R8 ;  /* 0x0002c80801007387 */ /* 0x0001e20000100800 */
[----:B-1----:R-:W-:-:S03]  /*8fd0*/  IABS R2, R15 ;  /* 0x0000000f00027213 */ /* 0x002fc60000000000 */
        /* <DEDUP_REMOVED lines=31> */
[----:B------:R0:W-:Y:S04]  /*91d0*/  STL [R1+0x2bc], R5 ;  /* 0x0002bc0501007387 */ /* 0x0001e80000100800 */
[----:B------:R3:W-:Y:S01]  /*91e0*/  STL [R1+0x2c0], R0 ;  /* 0x0002c00001007387 */ /* 0x0007e20000100800 */
[----:B-1----:R-:W-:-:S03]  /*91f0*/  IABS R8, R15 ;  /* 0x0000000f00087213 */ /* 0x002fc60000000000 */
[----:B------:R-:W2:Y:S01]  /*9200*/  LDL R15, [R1+0x1f90] ;  /* 0x001f9000010f7983 */ /* 0x000ea20000100800 */
[----:B------:R-:W-:-:S04]  /*9210*/  IMAD.HI.U32 R7, R3, R6, RZ ;  /* 0x0000000603077227 */ /* 0x000fc800078e00ff */
        /* <DEDUP_REMOVED lines=24> */
[----:B------:R-:W-:-:S03]  /*93a0*/  IMAD R0, R61, R4, R0 ;  /* 0x000000043d007224 */ /* 0x000fc600078e0200 */
[----:B------:R1:W-:Y:S01]  /*93b0*/  STL [R1+0x280], R5 ;  /* 0x0002800501007387 */ /* 0x0003e20000100800 */
[----:B------:R-:W-:-:S03]  /*93c0*/  IMAD.HI.U32 R7, R3, R6, RZ ;  /* 0x0000000603077227 */ /* 0x000fc600078e00ff */
[----:B------:R1:W-:Y:S01]  /*93d0*/  STL [R1+0x288], R0 ;  /* 0x0002880001007387 */ /* 0x0003e20000100800 */
[C---:B------:R-:W-:Y:S01]  /*93e0*/  IMAD.HI.U32 R4, R3.reuse, R2, RZ ;  /* 0x0000000203047227 */ /* 0x040fe200078e00ff */
[----:B0-----:R-:W-:Y:S02]  /*93f0*/  IABS R8, R14 ;  /* 0x0000000e00087213 */ /* 0x001fe40000000000 */
[----:B------:R-:W2:Y:S01]  /*9400*/  LDL R14, [R1+0x1f7c] ;  /* 0x001f7c00010e7983 */ /* 0x000ea20000100800 */
[----:B------:R-:W-:Y:S02]  /*9410*/  IMAD.MOV R7, RZ, RZ, -R7 ;  /* 0x000000ffff077224 */ /* 0x000fe400078e0a07 */
[----:B------:R-:W-:Y:S01]  /*9420*/  IMAD.MOV R4, RZ, RZ, -R4 ;  /* 0x000000ffff047224 */ /* 0x000fe200078e0a04 */
[----:B-1----:R-:W-:Y:S02]  /*9430*/  IABS R5, R15 ;  /* 0x0000000f00057213 */ /* 0x002fe40000000000 */
[----:B------:R-:W2:Y:S01]  /*9440*/  LDL R15, [R1+0x1f78] ;  /* 0x001f7800010f7983 */ /* 0x000ea20000100800 */
[----:B------:R-:W-:-:S04]  /*9450*/  IMAD.HI.U32 R9, R3, R8, RZ ;  /* 0x0000000803097227 */ /* 0x000fc800078e00ff */
[C---:B------:R-:W-:Y:S01]  /*9460*/  IMAD R6, R61.reuse, R7, R6 ;  /* 0x000000073d067224 */ /* 0x040fe200078e0206 */
[----:B------:R-:W-:Y:S01]  /*9470*/  IABS R0, R11 ;  /* 0x0000000b00007213 */ /* 0x000fe20000000000 */
[----:B------:R-:W-:Y:S02]  /*9480*/  IMAD R2, R61, R4, R2 ;  /* 0x000000043d027224 */ /* 0x000fe400078e0202 */
[----:B------:R-:W-:-:S04]  /*9490*/  IMAD.HI.U32 R7, R3, R5, RZ ;  /* 0x0000000503077227 */ /* 0x000fc800078e00ff */
[----:B------:R-:W-:-:S04]  /*94a0*/  IMAD.HI.U32 R4, R3, R0, RZ ;  /* 0x0000000003047227 */ /* 0x000fc800078e00ff */
[----:B------:R-:W-:Y:S02]  /*94b0*/  IMAD.MOV R9, RZ, RZ, -R9 ;  /* 0x000000ffff097224 */ /* 0x000fe400078e0a09 */
[----:B------:R-:W-:Y:S01]  /*94c0*/  IMAD.MOV R7, RZ, RZ, -R7 ;  /* 0x000000ffff077224 */ /* 0x000fe200078e0a07 */
[----:B------:R3:W-:Y:S01]  /*94d0*/  STL [R1+0x264], R6 ;  /* 0x0002640601007387 */ /* 0x0007e20000100800 */
[----:B------:R-:W-:Y:S02]  /*94e0*/  IMAD.MOV R4, RZ, RZ, -R4 ;  /* 0x000000ffff047224 */ /* 0x000fe400078e0a04 */
[C---:B------:R-:W-:Y:S01]  /*94f0*/  IMAD R8, R61.reuse, R9, R8 ;  /* 0x000000093d087224 */ /* 0x040fe200078e0208 */
[----:B------:R-:W2:Y:S01]  /*9500*/  LDL R11, [R1+0x1f74] ;  /* 0x001f7400010b7983 */ /* 0x000ea20000100800 */
[C---:B------:R-:W-:Y:S02]  /*9510*/  IMAD R5, R61.reuse, R7, R5 ;  /* 0x000000073d057224 */ /* 0x040fe400078e0205 */
[----:B------:R-:W-:Y:S01]  /*9520*/  IMAD R0, R61, R4, R0 ;  /* 0x000000043d007224 */ /* 0x000fe200078e0200 */
[----:B------:R4:W-:Y:S01]  /*9530*/  STL [R1+0x268], R2 ;  /* 0x0002680201007387 */ /* 0x0009e20000100800 */
[----:B---3--:R-:W-:-:S03]  /*9540*/  IABS R6, R56 ;  /* 0x0000003800067213 */ /* 0x008fc60000000000 */
[----:B------:R-:W3:Y:S04]  /*9550*/  LDL R56, [R1+0x1f70] ;  /* 0x001f700001387983 */ /* 0x000ee80000100800 */
        /* <DEDUP_REMOVED lines=8> */
[----:B------:R-:W-:-:S04]  /*95e0*/  IMAD.MOV R7, RZ, RZ, -R7 ;  /* 0x000000ffff077224 */ /* 0x000fc800078e0a07 */
[----:B------:R-:W-:Y:S02]  /*95f0*/  IMAD R6, R61, R7, R6 ;  /* 0x000000073d067224 */ /* 0x000fe400078e0206 */
[----:B------:R-:W-:-:S04]  /*9600*/  IMAD.HI.U32 R4, R3, R2, RZ ;  /* 0x0000000203047227 */ /* 0x000fc800078e00ff */
[----:B------:R-:W-:Y:S02]  /*9610*/  IMAD.MOV R4, RZ, RZ, -R4 ;  /* 0x000000ffff047224 */ /* 0x000fe400078e0a04 */
[----:B------:R-:W-:Y:S01]  /*9620*/  IMAD.HI.U32 R9, R3, R8, RZ ;  /* 0x0000000803097227 */ /* 0x000fe200078e00ff */
[----:B0-----:R-:W-:Y:S02]  /*9630*/  IABS R5, R14 ;  /* 0x0000000e00057213 */ /* 0x001fe40000000000 */
[----:B------:R-:W4:Y:S04]  /*9640*/  LDL R14, [R1+0x1f64] ;  /* 0x001f6400010e7983 */ /* 0x000f280000100800 */
[----:B------:R0:W-:Y:S01]  /*9650*/  STL [R1+0x228], R6 ;  /* 0x0002280601007387 */ /* 0x0001e20000100800 */
[----:B-1----:R-:W-:-:S03]  /*9660*/  IABS R0, R15 ;  /* 0x0000000f00007213 */ /* 0x002fc60000000000 */
[----:B------:R-:W4:Y:S01]  /*9670*/  LDL R15, [R1+0x1f60] ;  /* 0x001f6000010f7983 */ /* 0x000f220000100800 */
[----:B------:R-:W-:Y:S02]  /*9680*/  IMAD R2, R61, R4, R2 ;  /* 0x000000043d027224 */ /* 0x000fe400078e0202 */
[----:B------:R-:W-:-:S04]  /*9690*/  IMAD.HI.U32 R7, R3, R5, RZ ;  /* 0x0000000503077227 */ /* 0x000fc800078e00ff */
[----:B------:R-:W-:-:S04]  /*96a0*/  IMAD.HI.U32 R4, R3, R0, RZ ;  /* 0x0000000003047227 */ /* 0x000fc800078e00ff */
[----:B------:R-:W-:Y:S02]  /*96b0*/  IMAD.MOV R9, RZ, RZ, -R9 ;  /* 0x000000ffff097224 */ /* 0x000fe400078e0a09 */
[----:B------:R-:W-:Y:S01]  /*96c0*/  IMAD.MOV R7, RZ, RZ, -R7 ;  /* 0x000000ffff077224 */ /* 0x000fe200078e0a07 */
[----:B------:R3:W-:Y:S01]  /*96d0*/  STL [R1+0x230], R2 ;  /* 0x0002300201007387 */ /* 0x0007e20000100800 */
[----:B------:R-:W-:Y:S02]  /*96e0*/  IMAD.MOV R4, RZ, RZ, -R4 ;  /* 0x000000ffff047224 */ /* 0x000fe400078e0a04 */
[C---:B------:R-:W-:Y:S02]  /*96f0*/  IMAD R8, R61.reuse, R9, R8 ;  /* 0x000000093d087224 */ /* 0x040fe400078e0208 */
[C---:B------:R-:W-:Y:S02]  /*9700*/  IMAD R5, R61.reuse, R7, R5 ;  /* 0x000000073d057224 */ /* 0x040fe400078e0205 */
[----:B------:R-:W-:Y:S01]  /*9710*/  IMAD R0, R61, R4, R0 ;  /* 0x000000043d007224 */ /* 0x000fe200078e0200 */
[----:B0-----:R-:W-:-:S02]  /*9720*/  IABS R6, R11 ;  /* 0x0000000b00067213 */ /* 0x001fc40000000000 */
[----:B------:R-:W4:Y:S04]  /*9730*/  LDL R11, [R1+0x1f58] ;  /* 0x001f5800010b7983 */ /* 0x000f280000100800 */
[----:B------:R-:W-:Y:S01]  /*9740*/  STL [R1+0x1e0], R8 ;  /* 0x0001e00801007387 */ /* 0x000fe20000100800 */
[----:B---3--:R-:W-:-:S03]  /*9750*/  IABS R2, R56 ;  /* 0x0000003800027213 */ /* 0x008fc60000000000 */
[----:B------:R-:W3:Y:S04]  /*9760*/  LDL R56, [R1+0x1f5c] ;  /* 0x001f5c0001387983 */ /* 0x000ee80000100800 */
[----:B------:R2:W-:Y:S04]  /*9770*/  STL [R1+0x208], R5 ;  /* 0x0002080501007387 */ /* 0x0005e80000100800 */
[----:B------:R0:W-:Y:S01]  /*9780*/  STL [R1+0x210], R0 ;  /* 0x0002100001007387 */ /* 0x0001e20000100800 */
[----:B--2---:R-:W-:-:S03]  /*9790*/  IABS R5, R57 ;  /* 0x0000003900057213 */ /* 0x004fc60000000000 */
[----:B------:R-:W2:Y:S01]  /*97a0*/  LDL R57, [R1+0x1f54] ;  /* 0x001f540001397983 */ /* 0x000ea20000100800 */
[C---:B------:R-:W-:Y:S01]  /*97b0*/  IMAD.HI.U32 R7, R3.reuse, R6, RZ ;  /* 0x0000000603077227 */ /* 0x040fe200078e00ff */
[----:B----4-:R-:W-:Y:S02]  /*97c0*/  IABS R8, R10 ;  /* 0x0000000a00087213 */ /* 0x010fe40000000000 */
[----:B------:R-:W4:Y:S01]  /*97d0*/  LDL R10, [R1+0x1f50] ;  /* 0x001f5000010a7983 */ /* 0x000f220000100800 */
[----:B------:R-:W-:-:S04]  /*97e0*/  IMAD.HI.U32 R4, R3, R2, RZ ;  /* 0x0000000203047227 */ /* 0x000fc800078e00ff */
[----:B------:R-:W-:Y:S02]  /*97f0*/  IMAD.MOV R7, RZ, RZ, -R7 ;  /* 0x000000ffff077224 */ /* 0x000fe400078e0a07 */
[----:B------:R-:W-:Y:S02]  /*9800*/  IMAD.MOV R4, RZ, RZ, -R4 ;  /* 0x000000ffff047224 */ /* 0x000fe400078e0a04 */
[C---:B------:R-:W-:Y:S02]  /*9810*/  IMAD R6, R61.reuse, R7, R6 ;  /* 0x000000073d067224 */ /* 0x040fe400078e0206 */
[----:B------:R-:W-:Y:S02]  /*9820*/  IMAD R2, R61, R4, R2 ;  /* 0x000000043d027224 */ /* 0x000fe400078e0202 */
[C---:B------:R-:W-:Y:S01]  /*9830*/  IMAD.HI.U32 R9, R3.reuse, R8, RZ ;  /* 0x0000000803097227 */ /* 0x040fe200078e00ff */
[----:B------:R1:W-:Y:S03]  /*9840*/  STL [R1+0x1ec], R6 ;  /* 0x0001ec0601007387 */ /* 0x0003e60000100800 */
[----:B------:R-:W-:Y:S01]  /*9850*/  IMAD.MOV R9, RZ, RZ, -R9 ;  /* 0x000000ffff097224 */ /* 0x000fe200078e0a09 */
[----:B------:R-:W-:Y:S01]  /*9860*/  STL [R1+0x1f0], R2 ;  /* 0x0001f00201007387 */ /* 0x000fe20000100800 */
[----:B0-----:R-:W-:Y:S01]  /*9870*/  IABS R0, R14 ;  /* 0x0000000e00007213 */ /* 0x001fe20000000000 */
[----:B------:R-:W-:-:S02]  /*9880*/  IMAD.HI.U32 R7, R3, R5, RZ ;  /* 0x0000000503077227 */ /* 0x000fc400078e00ff */
[----:B------:R-:W4:Y:S02]  /*9890*/  LDL R13, [R1+0x1f4c] ;  /* 0x001f4c00010d7983 */ /* 0x000f240000100800 */
[----:B------:R-:W-:Y:S02]  /*98a0*/  IMAD R8, R61, R9, R8 ;  /* 0x000000093d087224 */ /* 0x000fe400078e0208 */
[----:B------:R-:W-:Y:S01]  /*98b0*/  IMAD.HI.U32 R4, R3, R0, RZ ;  /* 0x0000000003047227 */ /* 0x000fe200078e00ff */
[----:B-1----:R-:W-:Y:S02]  /*98c0*/  IABS R6, R15 ;  /* 0x0000000f00067213 */ /* 0x002fe40000000000 */
[----:B------:R-:W4:Y:S01]  /*98d0*/  LDL R15, [R1+0x1f48] ;  /* 0x001f4800010f7983 */ /* 0x000f220000100800 */
[----:B------:R-:W-:Y:S02]  /*98e0*/  IMAD.MOV R7, RZ, RZ, -R7 ;  /* 0x000000ffff077224 */ /* 0x000fe400078e0a07 */
[----:B------:R-:W-:Y:S01]  /*98f0*/  IMAD.MOV R4, RZ, RZ, -R4 ;  /* 0x000000ffff047224 */ /* 0x000fe200078e0a04 */
[----:B------:R0:W-:Y:S01]  /*9900*/  STL [R1+0x1c], R8 ;  /* 0x00001c0801007387 */ /* 0x0001e20000100800 */
[----:B------:R-:W-:-:S02]  /*9910*/  IMAD R5, R61, R7, R5 ;  /* 0x000000073d057224 */ /* 0x000fc400078e0205 */
[----:B------:R-:W-:Y:S02]  /*9920*/  IMAD R0, R61, R4, R0 ;  /* 0x000000043d007224 */ /* 0x000fe400078e0200 */
[----:B0-----:R-:W-:-:S04]  /*9930*/  IMAD.HI.U32 R8, R3, R6, RZ ;  /* 0x0000000603087227 */ /* 0x001fc800078e00ff */
[----:B------:R-:W-:-:S04]  /*9940*/  IMAD.MOV R8, RZ, RZ, -R8 ;  /* 0x000000ffff087224 */ /* 0x000fc800078e0a08 */
[----:B------:R-:W-:Y:S01]  /*9950*/  IMAD R8, R61, R8, R6 ;  /* 0x000000083d087224 */ /* 0x000fe200078e0206 */
[----:B------:R-:W-:Y:S02]  /*9960*/  IABS R2, R11 ;  /* 0x0000000b00027213 */ /* 0x000fe40000000000 */
[----:B------:R-:W4:Y:S04]  /*9970*/  LDL R11, [R1+0x1f44] ;  /* 0x001f4400010b7983 */ /* 0x000f280000100800 */
[----:B------:R-:W-:Y:S04]  /*9980*/  STL [R1+0x1c8], R5 ;  /* 0x0001c80501007387 */ /* 0x000fe80000100800 */
[----:B------:R3:W-:Y:S04]  /*9990*/  STL [R1+0x1d0], R0 ;  /* 0x0001d00001007387 */ /* 0x0007e80000100800 */
[----:B------:R-:W4:Y:S01]  /*99a0*/  LDL R14, [R1+0x1f3c] ;  /* 0x001f3c00010e7983 */ /* 0x000f220000100800 */
[----:B---3--:R-:W-:-:S03]  /*99b0*/  IABS R0, R56 ;  /* 0x0000003800007213 */ /* 0x008fc60000000000 */
[----:B------:R-:W3:Y:S04]  /*99c0*/  LDL R56, [R1+0x1f40] ;  /* 0x001f400001387983 */ /* 0x000ee80000100800 */
        /* <DEDUP_REMOVED lines=9> */
[----:B------:R-:W-:Y:S02]  /*9a60*/  IMAD R2, R61, R7, R2 ;  /* 0x000000073d027224 */ /* 0x000fe400078e0202 */
[----:B0-----:R-:W-:-:S04]  /*9a70*/  IMAD.HI.U32 R8, R3, R5, RZ ;  /* 0x0000000503087227 */ /* 0x001fc800078e00ff */
[----:B------:R-:W-:-:S04]  /*9a80*/  IMAD.HI.U32 R7, R3, R4, RZ ;  /* 0x0000000403077227 */ /* 0x000fc800078e00ff */
[C---:B------:R-:W-:Y:S02]  /*9a90*/  IMAD R6, R61.reuse, R6, R0 ;  /* 0x000000063d067224 */ /* 0x040fe400078e0200 */
[----:B------:R-:W-:Y:S02]  /*9aa0*/  IMAD.MOV R8, RZ, RZ, -R8 ;  /* 0x000000ffff087224 */ /* 0x000fe400078e0a08 */
[----:B------:R-:W-:Y:S01]  /*9ab0*/  IMAD.MOV R7, RZ, RZ, -R7 ;  /* 0x000000ffff077224 */ /* 0x000fe200078e0a07 */
[----:B------:R0:W-:Y:S01]  /*9ac0*/  STL [R1+0x14], R2 ;  /* 0x0000140201007387 */ /* 0x0001e20000100800 */
[----:B------:R-:W-:-:S03]  /*9ad0*/  IMAD R8, R61, R8, R5 ;  /* 0x000000083d087224 */ /* 0x000fc600078e0205 */
[----:B------:R1:W-:Y:S01]  /*9ae0*/  STL [R1+0x10], R6 ;  /* 0x0000100601007387 */ /* 0x0003e20000100800 */
[----:B------:R-:W-:Y:S02]  /*9af0*/  IABS R9, R15 ;  /* 0x0000000f00097213 */ /* 0x000fe40000000000 */
[----:B0-----:R-:W-:Y:S01]  /*9b00*/  IABS R2, R13 ;  /* 0x0000000d00027213 */ /* 0x001fe20000000000 */
[----:B-1----:R-:W-:Y:S02]  /*9b10*/  IMAD R6, R61, R7, R4 ;  /* 0x000000073d067224 */ /* 0x002fe400078e0204 */
[----:B------:R-:W-:Y:S01]  /*9b20*/  IMAD.MOV.U32 R0, RZ, RZ, R9 ;  /* 0x000000ffff007224 */ /* 0x000fe200078e0009 */
[----:B------:R0:W-:Y:S01]  /*9b30*/  STL [R1+0xc], R8 ;  /* 0x00000c0801007387 */ /* 0x0001e20000100800 */
[----:B------:R-:W-:-:S03]  /*9b40*/  IMAD.HI.U32 R5, R3, R2, RZ ;  /* 0x0000000203057227 */ /* 0x000fc600078e00ff */
[----:B------:R3:W-:Y:S01]  /*9b50*/  STL [R1+0x8], R6 ;  /* 0x0000080601007387 */ /* 0x0007e20000100800 */
[----:B------:R-:W-:-:S03]  /*9b60*/  IMAD.HI.U32 R7, R3, R0, RZ ;  /* 0x0000000003077227 */ /* 0x000fc600078e00ff */
[----:B------:R-:W4:Y:S01]  /*9b70*/  LDL R15, [R1+0x1f30] ;  /* 0x001f3000010f7983 */ /* 0x000f220000100800 */
[----:B------:R-:W-:Y:S02]  /*9b80*/  IMAD.MOV R9, RZ, RZ, -R5 ;  /* 0x000000ffff097224 */ /* 0x000fe400078e0a05 */
[----:B------:R-:W-:Y:S02]  /*9b90*/  IMAD.MOV R7, RZ, RZ, -R7 ;  /* 0x000000ffff077224 */ /* 0x000fe400078e0a07 */
[C---:B------:R-:W-:Y:S02]  /*9ba0*/  IMAD R2, R61.reuse, R9, R2 ;  /* 0x000000093d027224 */ /* 0x040fe400078e0202 */
[----:B------:R-:W-:Y:S01]  /*9bb0*/  IMAD R7, R61, R7, R0 ;  /* 0x000000073d077224 */ /* 0x000fe200078e0200 */
[----:B------:R-:W-:Y:S02]  /*9bc0*/  IABS R4, R11 ;  /* 0x0000000b00047213 */ /* 0x000fe40000000000 */
[----:B------:R-:W4:Y:S01]  /*9bd0*/  LDL R11, [R1+0x1f2c] ;  /* 0x001f2c00010b7983 */ /* 0x000f220000100800 */
[----:B0-----:R-:W-:-:S02]  /*9be0*/  IABS R8, R14 ;  /* 0x0000000e00087213 */ /* 0x001fc40000000000 */
[----:B---3--:R-:W-:Y:S02]  /*9bf0*/  IABS R6, R56 ;  /* 0x0000003800067213 */ /* 0x008fe40000000000 */
[----:B------:R-:W3:Y:S04]  /*9c00*/  LDL R56, [R1+0x1f28] ;  /* 0x001f280001387983 */ /* 0x000ee80000100800 */
[----:B------:R0:W-:Y:S04]  /*9c10*/  STL [R1+0x4], R2 ;  /* 0x0000040201007387 */ /* 0x0001e80000100800 */
[----:B------:R1:W-:Y:S04]  /*9c20*/  STL [R1], R7 ;  /* 0x0000000701007387 */ /* 0x0003e80000100800 */
[----:B------:R-:W3:Y:S01]  /*9c30*/  LDL R14, [R1+0x1f24] ;  /* 0x001f2400010e7983 */ /* 0x000ee20000100800 */
[----:B--2---:R-:W-:-:S03]  /*9c40*/  IABS R9, R57 ;  /* 0x0000003900097213 */ /* 0x004fc60000000000 */
[----:B------:R-:W2:Y:S01]  /*9c50*/  LDL R57, [R1+0x1f20] ;  /* 0x001f200001397983 */ /* 0x000ea20000100800 */
[----:B------:R-:W-:Y:S02]  /*9c60*/  IMAD.MOV.U32 R5, RZ, RZ, R6 ;  /* 0x000000ffff057224 */ /* 0x000fe400078e0006 */
[----:B------:R-:W-:Y:S02]  /*9c70*/  IMAD.MOV.U32 R6, RZ, RZ, R8 ;  /* 0x000000ffff067224 */ /* 0x000fe400078e0008 */
[----:B------:R-:W-:-:S04]  /*9c80*/  IMAD.HI.U32 R8, R3, R4, RZ ;  /* 0x0000000403087227 */ /* 0x000fc800078e00ff */
[----:B0-----:R-:W-:-:S04]  /*9c90*/  IMAD.HI.U32 R2, R3, R5, RZ ;  /* 0x0000000503027227 */ /* 0x001fc800078e00ff */
[----:B------:R-:W-:-:S04]  /*9ca0*/  IMAD.HI.U32 R0, R3, R6, RZ ;  /* 0x0000000603007227 */ /* 0x000fc800078e00ff */
[----:B-1----:R-:W-:Y:S02]  /*9cb0*/  IMAD.MOV R7, RZ, RZ, -R8 ;  /* 0x000000ffff077224 */ /* 0x002fe400078e0a08 */
[----:B------:R-:W-:Y:S02]  /*9cc0*/  IMAD.MOV R2, RZ, RZ, -R2 ;  /* 0x000000ffff027224 */ /* 0x000fe400078e0a02 */
[----:B------:R-:W-:Y:S02]  /*9cd0*/  IMAD.MOV R8, RZ, RZ, -R0 ;  /* 0x000000ffff087224 */ /* 0x000fe400078e0a00 */
[C---:B------:R-:W-:Y:S02]  /*9ce0*/  IMAD R0, R61.reuse, R7, R4 ;  /* 0x000000073d007224 */ /* 0x040fe400078e0204 */
[C---:B------:R-:W-:Y:S01]  /*9cf0*/  IMAD R2, R61.reuse, R2, R5 ;  /* 0x000000023d027224 */ /* 0x040fe200078e0205 */
[----:B----4-:R-:W-:Y:S01]  /*9d00*/  IABS R10, R10 ;  /* 0x0000000a000a7213 */ /* 0x010fe20000000000 */
[----:B------:R-:W-:Y:S01]  /*9d10*/  IMAD R4, R61, R8, R6 ;  /* 0x000000083d047224 */ /* 0x000fe200078e0206 */
[----:B------:R-:W-:Y:S01]  /*9d20*/  STL [R1+0x23b8], R0 ;  /* 0x0023b80001007387 */ /* 0x000fe20000100800 */
[----:B------:R-:W-:-:S03]  /*9d30*/  IMAD.HI.U32 R6, R3, R9, RZ ;  /* 0x0000000903067227 */ /* 0x000fc600078e00ff */
[----:B------:R0:W-:Y:S01]  /*9d40*/  STL [R1+0x23bc], R2 ;  /* 0x0023bc0201007387 */ /* 0x0001e20000100800 */
[----:B------:R-:W-:-:S03]  /*9d50*/  IMAD.HI.U32 R5, R3, R10, RZ ;  /* 0x0000000a03057227 */ /* 0x000fc600078e00ff */
[----:B------:R-:W-:Y:S01]  /*9d60*/  STL [R1+0x23c0], R4 ;  /* 0x0023c00401007387 */ /* 0x000fe20000100800 */
[----:B------:R-:W-:Y:S02]  /*9d70*/  IMAD.MOV R5, RZ, RZ, -R5 ;  /* 0x000000ffff057224 */ /* 0x000fe400078e0a05 */
[----:B------:R-:W-:Y:S01]  /*9d80*/  IMAD.MOV R6, RZ, RZ, -R6 ;  /* 0x000000ffff067224 */ /* 0x000fe200078e0a06 */
[----:B------:R-:W4:Y:S01]  /*9d90*/  LDL R18, [R1+0x1f18] ;  /* 0x001f180001127983 */ /* 0x000f220000100800 */
[C---:B------:R-:W-:Y:S01]  /*9da0*/  IMAD R5, R61.reuse, R5, R10 ;  /* 0x000000053d057224 */ /* 0x040fe200078e020a */
[----:B------:R-:W-:Y:S02]  /*9db0*/  IABS R7, R15 ;  /* 0x0000000f00077213 */ /* 0x000fe40000000000 */
[----:B------:R-:W4:Y:S01]  /*9dc0*/  LDL R15, [R1+0x1f1c] ;  /* 0x001f1c00010f7983 */ /* 0x000f220000100800 */
[----:B------:R-:W-:Y:S01]  /*9dd0*/  IMAD R6, R61, R6, R9 ;  /* 0x000000063d067224 */ /* 0x000fe200078e0209 */
[----:B------:R-:W-:-:S02]  /*9de0*/  IABS R8, R11 ;  /* 0x0000000b00087213 */ /* 0x000fc40000000000 */
[----:B---3--:R-:W-:Y:S02]  /*9df0*/  IABS R11, R56 ;  /* 0x00000038000b7213 */ /* 0x008fe40000000000 */
[----:B------:R-:W3:Y:S04]  /*9e00*/  LDL R56, [R1+0x1f14] ;  /* 0x001f140001387983 */ /* 0x000ee80000100800 */
[----:B------:R-:W-:Y:S04]  /*9e10*/  STL [R1+0x23c4], R5 ;  /* 0x0023c40501007387 */ /* 0x000fe80000100800 */
[----:B------:R-:W-:Y:S01]  /*9e20*/  STL [R1+0x23c8], R6 ;  /* 0x0023c80601007387 */ /* 0x000fe20000100800 */
[----:B------:R-:W-:Y:S01]  /*9e30*/  IABS R10, R14 ;  /* 0x0000000e000a7213 */ /* 0x000fe20000000000 */
[----:B------:R-:W-:-:S02]  /*9e40*/  IMAD.HI.U32 R13, R3, R7, RZ ;  /* 0x00000007030d7227 */ /* 0x000fc400078e00ff */
[----:B------:R-:W3:Y:S01]  /*9e50*/  LDL R19, [R1+0x1f10] ;  /* 0x001f100001137983 */ /* 0x000ee20000100800 */
[----:B--2---:R-:W-:-:S03]  /*9e60*/  IABS R14, R57 ;  /* 0x00000039000e7213 */ /* 0x004fc60000000000 */
[----:B------:R-:W2:Y:S01]  /*9e70*/  LDL R57, [R1+0x1f0c] ;  /* 0x001f0c0001397983 */ /* 0x000ea20000100800 */
[----:B------:R-:W-:-:S04]  /*9e80*/  IMAD.HI.U32 R12, R3, R8, RZ ;  /* 0x00000008030c7227 */ /* 0x000fc800078e00ff */
[----:B------:R-:W-:-:S04]  /*9e90*/  IMAD.HI.U32 R9, R3, R11, RZ ;  /* 0x0000000b03097227 */ /* 0x000fc800078e00ff */
[----:B------:R-:W-:Y:S02]  /*9ea0*/  IMAD.MOV R13, RZ, RZ, -R13 ;  /* 0x000000ffff0d7224 */ /* 0x000fe400078e0a0d */
[----:B------:R-:W-:Y:S02]  /*9eb0*/  IMAD.MOV R12, RZ, RZ, -R12 ;  /* 0x000000ffff0c7224 */ /* 0x000fe400078e0a0c */
[----:B------:R-:W-:Y:S02]  /*9ec0*/  IMAD.MOV R9, RZ, RZ, -R9 ;  /* 0x000000ffff097224 */ /* 0x000fe400078e0a09 */
[C---:B------:R-:W-:Y:S02]  /*9ed0*/  IMAD R7, R61.reuse, R13, R7 ;  /* 0x0000000d3d077224 */ /* 0x040fe400078e0207 */
[C---:B------:R-:W-:Y:S02]  /*9ee0*/  IMAD R8, R61.reuse, R12, R8 ;  /* 0x0000000c3d087224 */ /* 0x040fe400078e0208 */
[----:B------:R-:W-:-:S02]  /*9ef0*/  IMAD R9, R61, R9, R11 ;  /* 0x000000093d097224 */ /* 0x000fc400078e020b */
[----:B------:R-:W-:Y:S01]  /*9f00*/  IMAD.HI.U32 R11, R3, R10, RZ ;  /* 0x0000000a030b7227 */ /* 0x000fe200078e00ff */
[----:B------:R-:W-:Y:S03]  /*9f10*/  STL [R1+0x23cc], R7 ;  /* 0x0023cc0701007387 */ /* 0x000fe60000100800 */
[----:B------:R-:W-:Y:S01]  /*9f20*/  IMAD.MOV R17, RZ, RZ, -R11 ;  /* 0x000000ffff117224 */ /* 0x000fe200078e0a0b */
[----:B------:R-:W-:Y:S04]  /*9f30*/  STL [R1+0x23d0], R8 ;  /* 0x0023d00801007387 */ /* 0x000fe80000100800 */
[----:B------:R-:W-:Y:S01]  /*9f40*/  STL [R1+0x23a4], R9 ;  /* 0x0023a40901007387 */ /* 0x000fe20000100800 */
[----:B------:R-:W-:-:S03]  /*9f50*/  IMAD R10, R61, R17, R10 ;  /* 0x000000113d0a7224 */ /* 0x000fc600078e020a */
[----:B------:R-:W2:Y:S04]  /*9f60*/  LDL R21, [R1+0x1f08] ;  /* 0x001f080001157983 */ /* 0x000ea80000100800 */
[----:B------:R-:W2:Y:S01]  /*9f70*/  LDL R22, [R1+0x1f04] ;  /* 0x001f040001167983 */ /* 0x000ea20000100800 */
[----:B----4-:R-:W-:Y:S01]  /*9f80*/  IABS R12, R15 ;  /* 0x0000000f000c7213 */ /* 0x010fe20000000000 */
[----:B------:R-:W-:-:S04]  /*9f90*/  IMAD.HI.U32 R15, R3, R14, RZ ;  /* 0x0000000e030f7227 */ /* 0x000fc800078e00ff */
[----:B------:R-:W-:-:S04]  /*9fa0*/  IMAD.MOV R11, RZ, RZ, -R15 ;  /* 0x000000ffff0b7224 */ /* 0x000fc800078e0a0f */
[----:B------:R-:W-:Y:S01]  /*9fb0*/  IMAD R11, R61, R11, R14 ;  /* 0x0000000b3d0b7224 */ /* 0x000fe200078e020e */
[----:B------:R-:W-:Y:S02]  /*9fc0*/  IABS R13, R18 ;  /* 0x00000012000d7213 */ /* 0x000fe40000000000 */
[----:B---3--:R-:W-:Y:S02]  /*9fd0*/  IABS R16, R56 ;  /* 0x0000003800107213 */ /* 0x008fe40000000000 */
[----:B------:R-:W3:Y:S04]  /*9fe0*/  LDL R56, [R1+0x1f00] ;  /* 0x001f000001387983 */ /* 0x000ee80000100800 */
[----:B------:R-:W-:Y:S04]  /*9ff0*/  STL [R1+0x23a8], R10 ;  /* 0x0023a80a01007387 */ /* 0x000fe80000100800 */
[----:B------:R1:W-:Y:S04]  /*a000*/  STL [R1+0x23ac], R11 ;  /* 0x0023ac0b01007387 */ /* 0x0003e80000100800 */
[----:B------:R-:W4:Y:S01]  /*a010*/  LDL R23, [R1+0x1efc] ;  /* 0x001efc0001177983 */ /* 0x000f220000100800 */
[----:B--2---:R-:W-:-:S03]  /*a020*/  IABS R18, R57 ;  /* 0x0000003900127213 */ /* 0x004fc60000000000 */
[----:B------:R-:W2:Y:S01]  /*a030*/  LDL R57, [R1+0x1ef8] ;  /* 0x001ef80001397983 */ /* 0x000ea20000100800 */
[----:B------:R-:W-:Y:S02]  /*a040*/  IMAD.MOV.U32 R15, RZ, RZ, R16 ;  /* 0x000000ffff0f7224 */ /* 0x000fe400078e0010 */
[----:B------:R-:W-:-:S04]  /*a050*/  IMAD.HI.U32 R17, R3, R12, RZ ;  /* 0x0000000c03117227 */ /* 0x000fc800078e00ff */
[----:B------:R-:W-:-:S04]  /*a060*/  IMAD.HI.U32 R16, R3, R13, RZ ;  /* 0x0000000d03107227 */ /* 0x000fc800078e00ff */
[----:B------:R-:W-:Y:S01]  /*a070*/  IMAD.HI.U32 R14, R3, R15, RZ ;  /* 0x0000000f030e7227 */ /* 0x000fe200078e00ff */
[----:B------:R-:W-:-:S03]  /*a080*/  IABS R19, R19 ;  /* 0x0000001300137213 */ /* 0x000fc60000000000 */
[----:B------:R-:W-:Y:S02]  /*a090*/  IMAD.MOV R17, RZ, RZ, -R17 ;  /* 0x000000ffff117224 */ /* 0x000fe400078e0a11 */
[----:B------:R-:W-:Y:S02]  /*a0a0*/  IMAD.MOV R20, RZ, RZ, -R16 ;  /* 0x000000ffff147224 */ /* 0x000fe400078e0a10 */
[----:B------:R-:W-:Y:S02]  /*a0b0*/  IMAD.MOV R14, RZ, RZ, -R14 ;  /* 0x000000ffff0e7224 */ /* 0x000fe400078e0a0e */
[C---:B------:R-:W-:Y:S02]  /*a0c0*/  IMAD R12, R61.reuse, R17, R12 ;  /* 0x000000113d0c7224 */ /* 0x040fe400078e020c */
[----:B------:R-:W-:Y:S02]  /*a0d0*/  IMAD.MOV.U32 R16, RZ, RZ, R18 ;  /* 0x000000ffff107224 */ /* 0x000fe400078e0012 */
[----:B------:R-:W-:-:S02]  /*a0e0*/  IMAD R13, R61, R20, R13 ;  /* 0x000000143d0d7224 */ /* 0x000fc400078e020d */
[----:B------:R-:W-:Y:S02]  /*a0f0*/  IMAD R14, R61, R14, R15 ;  /* 0x0000000e3d0e7224 */ /* 0x000fe400078e020f */
[C---:B------:R-:W-:Y:S01]  /*a100*/  IMAD.HI.U32 R15, R3.reuse, R19, RZ ;  /* 0x00000013030f7227 */ /* 0x040fe200078e00ff */
[----:B------:R-:W-:Y:S03]  /*a110*/  STL [R1+0x23b0], R12 ;  /* 0x0023b00c01007387 */ /* 0x000fe60000100800 */
[----:B------:R-:W-:Y:S01]  /*a120*/  IMAD.HI.U32 R20, R3, R16, RZ ;  /* 0x0000001003147227 */ /* 0x000fe200078e00ff */
[----:B------:R-:W-:Y:S01]  /*a130*/  STL [R1+0x23b4], R13 ;  /* 0x0023b40d01007387 */ /* 0x000fe20000100800 */
[----:B------:R-:W-:Y:S02]  /*a140*/  IABS R17, R21 ;  /* 0x0000001500117213 */ /* 0x000fe40000000000 */
[----:B------:R-:W-:Y:S01]  /*a150*/  IMAD.MOV R15, RZ, RZ, -R15 ;  /* 0x000000ffff0f7224 */ /* 0x000fe200078e0a0f */
[----:B------:R-:W-:Y:S01]  /*a160*/  STL [R1+0x23d4], R14 ;  /* 0x0023d40e01007387 */ /* 0x000fe20000100800 */
[----:B------:R-:W-:-:S03]  /*a170*/  IMAD.MOV R21, RZ, RZ, -R20 ;  /* 0x000000ffff157224 */ /* 0x000fc600078e0a14 */
[----:B------:R-:W2:Y:S01]  /*a180*/  LDL R26, [R1+0x1ef4] ;  /* 0x001ef400011a7983 */ /* 0x000ea20000100800 */
[C---:B------:R-:W-:Y:S01]  /*a190*/  IMAD R15, R61.reuse, R15, R19 ;  /* 0x0000000f3d0f7224 */ /* 0x040fe200078e0213 */
[----:B------:R-:W-:Y:S01]  /*a1a0*/  IABS R18, R22 ;  /* 0x0000001600127213 */ /* 0x000fe20000000000 */
[----:B------:R-:W-:Y:S01]  /*a1b0*/  IMAD R16, R61, R21, R16 ;  /* 0x000000153d107224 */ /* 0x000fe200078e0210 */
[----:B------:R-:W2:Y:S01]  /*a1c0*/  LDL R27, [R1+0x1ef0] ;  /* 0x001ef000011b7983 */ /* 0x000ea20000100800 */
[----:B---3--:R-:W-:-:S03]  /*a1d0*/  IABS R22, R56 ;  /* 0x0000003800167213 */ /* 0x008fc60000000000 */
[----:B------:R-:W3:Y:S04]  /*a1e0*/  LDL R56, [R1+0x1ee8] ;  /* 0x001ee80001387983 */ /* 0x000ee80000100800 */
[----:B------:R-:W-:Y:S04]  /*a1f0*/  STL [R1+0x23d8], R15 ;  /* 0x0023d80f01007387 */ /* 0x000fe80000100800 */
[----:B------:R-:W-:Y:S01]  /*a200*/  STL [R1+0x23dc], R16 ;  /* 0x0023dc1001007387 */ /* 0x000fe20000100800 */
[----:B----4-:R-:W-:Y:S01]  /*a210*/  IABS R24, R23 ;  /* 0x0000001700187213 */ /* 0x010fe20000000000 */
[----:B------:R-:W-:-:S02]  /*a220*/  IMAD.MOV.U32 R20, RZ, RZ, R22 ;  /* 0x000000ffff147224 */ /* 0x000fc400078e0016 */
[----:B------:R-:W4:Y:S01]  /*a230*/  LDL R30, [R1+0x1ee4] ;  /* 0x001ee400011e7983 */ /* 0x000f220000100800 */
[----:B--2---:R-:W-:-:S03]  /*a240*/  IABS R23, R57 ;  /* 0x0000003900177213 */ /* 0x004fc60000000000 */
[----:B------:R-:W2:Y:S01]  /*a250*/  LDL R57, [R1+0x1eec] ;  /* 0x001eec0001397983 */ /* 0x000ea20000100800 */
[----:B------:R-:W-:-:S04]  /*a260*/  IMAD.HI.U32 R19, R3, R20, RZ ;  /* 0x0000001403137227 */ /* 0x000fc800078e00ff */
[----:B------:R-:W-:-:S04]  /*a270*/  IMAD.HI.U32 R21, R3, R18, RZ ;  /* 0x0000001203157227 */ /* 0x000fc800078e00ff */
[----:B------:R-:W-:-:S04]  /*a280*/  IMAD.HI.U32 R22, R3, R17, RZ ;  /* 0x0000001103167227 */ /* 0x000fc800078e00ff */
[----:B------:R-:W-:Y:S02]  /*a290*/  IMAD.MOV R19, RZ, RZ, -R19 ;  /* 0x000000ffff137224 */ /* 0x000fe400078e0a13 */
[----:B------:R-:W-:Y:S02]  /*a2a0*/  IMAD.MOV R25, RZ, RZ, -R21 ;  /* 0x000000ffff197224 */ /* 0x000fe400078e0a15 */
[----:B------:R-:W-:Y:S02]  /*a2b0*/  IMAD.MOV.U32 R21, RZ, RZ, R23 ;  /* 0x000000ffff157224 */ /* 0x000fe400078e0017 */
[----:B------:R-:W-:Y:S02]  /*a2c0*/  IMAD.MOV R22, RZ, RZ, -R22 ;  /* 0x000000ffff167224 */ /* 0x000fe400078e0a16 */
[C---:B------:R-:W-:Y:S02]  /*a2d0*/  IMAD R19, R61.reuse, R19, R20 ;  /* 0x000000133d137224 */ /* 0x040fe400078e0214 */
[----:B------:R-:W-:-:S02]  /*a2e0*/  IMAD R18, R61, R25, R18 ;  /* 0x000000193d127224 */ /* 0x000fc400078e0212 */
[----:B------:R-:W-:-:S04]  /*a2f0*/  IMAD.HI.U32 R20, R3, R24, RZ ;  /* 0x0000001803147227 */ /* 0x000fc800078e00ff */
[----:B------:R-:W-:-:S04]  /*a300*/  IMAD.HI.U32 R25, R3, R21, RZ ;  /* 0x0000001503197227 */ /* 0x000fc800078e00ff */
[C---:B------:R-:W-:Y:S02]  /*a310*/  IMAD R17, R61.reuse, R22, R17 ;  /* 0x000000163d117224 */ /* 0x040fe400078e0211 */
[----:B------:R-:W-:Y:S01]  /*a320*/  IMAD.MOV R20, RZ, RZ, -R20 ;  /* 0x000000ffff147224 */ /* 0x000fe200078e0a14 */
[----:B------:R-:W-:Y:S01]  /*a330*/  IABS R22, R26 ;  /* 0x0000001a00167213 */ /* 0x000fe20000000000 */
[----:B------:R-:W-:Y:S01]  /*a340*/  IMAD.MOV R26, RZ, RZ, -R25 ;  /* 0x000000ffff1a7224 */ /* 0x000fe200078e0a19 */
[----:B------:R-:W-:Y:S01]  /*a350*/  STL [R1+0x23e0], R17 ;  /* 0x0023e01101007387 */ /* 0x000fe20000100800 */
[C---:B------:R-:W-:Y:S01]  /*a360*/  IMAD R20, R61.reuse, R20, R24 ;  /* 0x000000143d147224 */ /* 0x040fe200078e0218 */
[----:B------:R-:W-:Y:S01]  /*a370*/  IABS R23, R27 ;  /* 0x0000001b00177213 */ /* 0x000fe20000000000 */
[----:B------:R-:W-:Y:S01]  /*a380*/  IMAD R21, R61, R26, R21 ;  /* 0x0000001a3d157224 */ /* 0x000fe200078e0215 */
[----:B------:R-:W-:Y:S04]  /*a390*/  STL [R1+0x23e4], R18 ;  /* 0x0023e41201007387 */ /* 0x000fe80000100800 */
[----:B------:R-:W-:Y:S04]  /*a3a0*/  STL [R1+0x23e8], R19 ;  /* 0x0023e81301007387 */ /* 0x000fe80000100800 */
[----:B------:R-:W4:Y:S04]  /*a3b0*/  LDL R34, [R1+0x1ee0] ;  /* 0x001ee00001227983 */ /* 0x000f280000100800 */
[----:B------:R-:W4:Y:S01]  /*a3c0*/  LDL R31, [R1+0x1ed8] ;  /* 0x001ed800011f7983 */ /* 0x000f220000100800 */
[----:B---3--:R-:W-:-:S03]  /*a3d0*/  IABS R27, R56 ;  /* 0x00000038001b7213 */ /* 0x008fc60000000000 */
[----:B------:R-:W3:Y:S04]  /*a3e0*/  LDL R56, [R1+0x1edc] ;  /* 0x001edc0001387983 */ /* 0x000ee80000100800 */
[----:B------:R0:W-:Y:S04]  /*a3f0*/  STL [R1+0x23ec], R20 ;  /* 0x0023ec1401007387 */ /* 0x0001e80000100800 */
[----:B------:R-:W-:Y:S01]  /*a400*/  STL [R1+0x23f0], R21 ;  /* 0x0023f01501007387 */ /* 0x000fe20000100800 */
[----:B--2---:R-:W-:Y:S01]  /*a410*/  IABS R29, R57 ;  /* 0x00000039001d7213 */ /* 0x004fe20000000000 */
[----:B------:R-:W-:-:S02]  /*a420*/  IMAD.MOV.U32 R25, RZ, RZ, R27 ;  /* 0x000000ffff197224 */ /* 0x000fc400078e001b */
[----:B------:R-:W2:Y:S01]  /*a430*/  LDL R57, [R1+0x1ed0] ;  /* 0x001ed00001397983 */ /* 0x000ea20000100800 */
[----:B------:R-:W-:-:S03]  /*a440*/  IMAD.HI.U32 R27, R3, R22, RZ ;  /* 0x00000016031b7227 */ /* 0x000fc600078e00ff */
[----:B------:R-:W2:Y:S01]  /*a450*/  LDL R35, [R1+0x1ed4] ;  /* 0x001ed40001237983 */ /* 0x000ea20000100800 */
[----:B------:R-:W-:-:S03]  /*a460*/  IMAD.MOV R27, RZ, RZ, -R27 ;  /* 0x000000ffff1b7224 */ /* 0x000fc600078e0a1b */
[----:B------:R-:W2:Y:S01]  /*a470*/  LDL R37, [R1+0x1ecc] ;  /* 0x001ecc0001257983 */ /* 0x000ea20000100800 */
[----:B------:R-:W-:-:S05]  /*a480*/  IMAD R22, R61, R27, R22 ;  /* 0x0000001b3d167224 */ /* 0x000fca00078e0216 */
[----:B------:R-:W-:Y:S04]  /*a490*/  STL [R1+0x23f4], R22 ;  /* 0x0023f41601007387 */ /* 0x000fe80000100800 */
[----:B------:R-:W2:Y:S04]  /*a4a0*/  LDL R38, [R1+0x1ec8] ;  /* 0x001ec80001267983 */ /* 0x000ea80000100800 */
[----:B------:R-:W2:Y:S01]  /*a4b0*/  LDL R39, [R1+0x1ec4] ;  /* 0x001ec40001277983 */ /* 0x000ea20000100800 */
[----:B------:R-:W-:Y:S01]  /*a4c0*/  IMAD.HI.U32 R26, R3, R23, RZ ;  /* 0x00000017031a7227 */ /* 0x000fe200078e00ff */
[----:B----4-:R-:W-:-:S02]  /*a4d0*/  IABS R28, R30 ;  /* 0x0000001e001c7213 */ /* 0x010fc40000000000 */
[----:B------:R-:W4:Y:S01]  /*a4e0*/  LDL R42, [R1+0x1eb0] ;  /* 0x001eb000012a7983 */ /* 0x000f220000100800 */
[----:B------:R-:W-:-:S03]  /*a4f0*/  IABS R27, R34 ;  /* 0x00000022001b7213 */ /* 0x000fc60000000000 */
[----:B------:R-:W4:Y:S04]  /*a500*/  LDL R47, [R1+0x1eb8] ;  /* 0x001eb800012f7983 */ /* 0x000f280000100800 */
[----:B------:R-:W4:Y:S04]  /*a510*/  LDL R41, [R1+0x1eb4] ;  /* 0x001eb40001297983 */ /* 0x000f280000100800 */
[----:B------:R-:W4:Y:S04]  /*a520*/  LDL R43, [R1+0x1eac] ;  /* 0x001eac00012b7983 */ /* 0x000f280000100800 */
[----:B------:R-:W4:Y:S04]  /*a530*/  LDL R46, [R1+0x1e9c] ;  /* 0x001e9c00012e7983 */ /* 0x000f280000100800 */
[----:B------:R-:W4:Y:S04]  /*a540*/  LDL R50, [R1+0x1e90] ;  /* 0x001e900001327983 */ /* 0x000f280000100800 */
[----:B------:R-:W4:Y:S04]  /*a550*/  LDL R51, [R1+0x1e8c] ;  /* 0x001e8c0001337983 */ /* 0x000f280000100800 */
[----:B------:R-:W4:Y:S04]  /*a560*/  LDL R49, [R1+0x1e94] ;  /* 0x001e940001317983 */ /* 0x000f280000100800 */
[----:B------:R-:W4:Y:S04]  /*a570*/  LDL R54, [R1+0x1e80] ;  /* 0x001e800001367983 */ /* 0x000f280000100800 */
[----:B------:R-:W4:Y:S01]  /*a580*/  LDL R55, [R1+0x1e7c] ;  /* 0x001e7c0001377983 */ /* 0x000f220000100800 */
[----:B---3--:R-:W-:-:S03]  /*a590*/  IABS R32, R56 ;  /* 0x0000003800207213 */ /* 0x008fc60000000000 */
[----:B------:R-:W3:Y:S04]  /*a5a0*/  LDL R56, [R1+0x1ec0] ;  /* 0x001ec00001387983 */ /* 0x000ee80000100800 */
[----:B------:R-:W4:Y:S01]  /*a5b0*/  LDL R59, [R1+0x1e78] ;  /* 0x001e7800013b7983 */ /* 0x000f220000100800 */
[----:B--2---:R-:W-:-:S03]  /*a5c0*/  IABS R34, R57 ;  /* 0x0000003900227213 */ /* 0x004fc60000000000 */
[----:B------:R-:W2:Y:S01]  /*a5d0*/  LDL R57, [R1+0x1ebc] ;  /* 0x001ebc0001397983 */ /* 0x000ea20000100800 */
[----:B------:R-:W-:Y:S02]  /*a5e0*/  IMAD.MOV R30, RZ, RZ, -R26 ;  /* 0x000000ffff1e7224 */ /* 0x000fe400078e0a1a */
[----:B------:R-:W-:Y:S02]  /*a5f0*/  IMAD.MOV.U32 R26, RZ, RZ, R28 ;  /* 0x000000ffff1a7224 */ /* 0x000fe400078e001c */
[----:B------:R-:W-:Y:S02]  /*a600*/  IMAD R23, R61, R30, R23 ;  /* 0x0000001e3d177224 */ /* 0x000fe400078e0217 */
[----:B------:R-:W-:Y:S01]  /*a610*/  IMAD.HI.U32 R30, R3, R26, RZ ;  /* 0x0000001a031e7227 */ /* 0x000fe200078e00ff */
[----:B------:R-:W-:-:S03]  /*a620*/  IABS R28, R31 ;  /* 0x0000001f001c7213 */ /* 0x000fc60000000000 */
[----:B------:R-:W-:Y:S02]  /*a630*/  IMAD.MOV R31, RZ, RZ, -R30 ;  /* 0x000000ffff1f7224 */ /* 0x000fe400078e0a1e */
[----:B------:R-:W-:Y:S02]  /*a640*/  IMAD.MOV.U32 R30, RZ, RZ, R32 ;  /* 0x000000ffff1e7224 */ /* 0x000fe400078e0020 */
[----:B------:R-:W-:Y:S01]  /*a650*/  IMAD.HI.U32 R32, R3, R27, RZ ;  /* 0x0000001b03207227 */ /* 0x000fe200078e00ff */
[----:B------:R-:W-:-:S03]  /*a660*/  IABS R33, R35 ;  /* 0x0000002300217213 */ /* 0x000fc60000000000 */
[----:B------:R-:W-:Y:S02]  /*a670*/  IMAD R26, R61, R31, R26 ;  /* 0x0000001f3d1a7224 */ /* 0x000fe400078e021a */
[----:B------:R-:W-:-:S04]  /*a680*/  IMAD.HI.U32 R31, R3, R28, RZ ;  /* 0x0000001c031f7227 */ /* 0x000fc800078e00ff */
[----:B------:R-:W-:Y:S02]  /*a690*/  IMAD.MOV R32, RZ, RZ, -R32 ;  /* 0x000000ffff207224 */ /* 0x000fe400078e0a20 */
[----:B------:R-:W-:Y:S02]  /*a6a0*/  IMAD.MOV R35, RZ, RZ, -R31 ;  /* 0x000000ffff237224 */ /* 0x000fe400078e0a1f */
[----:B------:R-:W-:Y:S01]  /*a6b0*/  IMAD R27, R61, R32, R27 ;  /* 0x000000203d1b7224 */ /* 0x000fe200078e021b */
[----:B------:R-:W-:Y:S01]  /*a6c0*/  IABS R32, R37 ;  /* 0x0000002500207213 */ /* 0x000fe20000000000 */
[----:B------:R-:W-:Y:S01]  /*a6d0*/  IMAD.MOV.U32 R31, RZ, RZ, R33 ;  /* 0x000000ffff1f7224 */ /* 0x000fe200078e0021 */
[----:B------:R-:W-:Y:S02]  /*a6e0*/  IABS R33, R38 ;  /* 0x0000002600217213 */ /* 0x000fe40000000000 */
[----:B------:R-:W-:Y:S02]  /*a6f0*/  IABS R37, R39 ;  /* 0x0000002700257213 */ /* 0x000fe40000000000 */
[----:B---3--:R-:W-:-:S02]  /*a700*/  IABS R39, R56 ;  /* 0x0000003800277213 */ /* 0x008fc40000000000 */
[----:B------:R-:W3:Y:S01]  /*a710*/  LDL R56, [R1+0x1ea4] ;  /* 0x001ea40001387983 */ /* 0x000ee20000100800 */
[----:B--2---:R-:W-:-:S03]  /*a720*/  IABS R38, R57 ;  /* 0x0000003900267213 */ /* 0x004fc60000000000 */
[----:B------:R-:W2:Y:S01]  /*a730*/  LDL R57, [R1+0x1ea0] ;  /* 0x001ea00001397983 */ /* 0x000ea20000100800 */
[----:B------:R-:W-:Y:S02]  /*a740*/  IMAD R28, R61, R35, R28 ;  /* 0x000000233d1c7224 */ /* 0x000fe400078e021c */
[----:B------:R-:W-:-:S04]  /*a750*/  IMAD.HI.U32 R35, R3, R31, RZ ;  /* 0x0000001f03237227 */ /* 0x000fc800078e00ff */
[----:B------:R-:W-:Y:S02]  /*a760*/  IMAD.MOV R36, RZ, RZ, -R35 ;  /* 0x000000ffff247224 */ /* 0x000fe400078e0a23 */
[----:B------:R-:W-:Y:S02]  /*a770*/  IMAD.MOV.U32 R35, RZ, RZ, R37 ;  /* 0x000000ffff237224 */ /* 0x000fe400078e0025 */
[----:B------:R-:W-:Y:S02]  /*a780*/  IMAD R31, R61, R36, R31 ;  /* 0x000000243d1f7224 */ /* 0x000fe400078e021f */
[----:B------:R-:W-:-:S04]  /*a790*/  IMAD.HI.U32 R36, R3, R33, RZ ;  /* 0x0000002103247227 */ /* 0x000fc800078e00ff */
[----:B------:R-:W-:-:S04]  /*a7a0*/  IMAD.HI.U32 R37, R3, R32, RZ ;  /* 0x0000002003257227 */ /* 0x000fc800078e00ff */
[----:B------:R-:W-:Y:S02]  /*a7b0*/  IMAD.MOV R40, RZ, RZ, -R36 ;  /* 0x000000ffff287224 */ /* 0x000fe400078e0a24 */
[----:B------:R-:W-:Y:S02]  /*a7c0*/  IMAD.MOV R37, RZ, RZ, -R37 ;  /* 0x000000ffff257224 */ /* 0x000fe400078e0a25 */
[----:B------:R-:W-:Y:S01]  /*a7d0*/  IMAD.MOV.U32 R36, RZ, RZ, R38 ;  /* 0x000000ffff247224 */ /* 0x000fe200078e0026 */
[----:B----4-:R-:W-:Y:S01]  /*a7e0*/  IABS R42, R42 ;  /* 0x0000002a002a7213 */ /* 0x010fe20000000000 */
[C---:B------:R-:W-:Y:S02]  /*a7f0*/  IMAD R33, R61.reuse, R40, R33 ;  /* 0x000000283d217224 */ /* 0x040fe400078e0221 */
[----:B------:R-:W-:Y:S01]  /*a800*/  IMAD R32, R61, R37, R32 ;  /* 0x000000253d207224 */ /* 0x000fe200078e0220 */
[----:B------:R-:W-:Y:S01]  /*a810*/  IABS R37, R47 ;  /* 0x0000002f00257213 */ /* 0x000fe20000000000 */
[----:B------:R-:W-:Y:S01]  /*a820*/  IMAD.HI.U32 R40, R3, R36, RZ ;  /* 0x0000002403287227 */ /* 0x000fe200078e00ff */
[----:B------:R-:W-:Y:S01]  /*a830*/  IABS R38, R41 ;  /* 0x0000002900267213 */ /* 0x000fe20000000000 */
[----:B------:R-:W4:Y:S02]  /*a840*/  LDL R47, [R1+0x1e98] ;  /* 0x001e9800012f7983 */ /* 0x000f240000100800 */
[----:B------:R-:W-:-:S02]  /*a850*/  IMAD.MOV R41, RZ, RZ, -R40 ;  /* 0x000000ffff297224 */ /* 0x000fc400078e0a28 */
[----:B------:R-:W-:Y:S02]  /*a860*/  IMAD.MOV.U32 R40, RZ, RZ, R42 ;  /* 0x000000ffff287224 */ /* 0x000fe400078e002a */
[----:B------:R-:W-:-:S04]  /*a870*/  IMAD.HI.U32 R42, R3, R37, RZ ;  /* 0x00000025032a7227 */ /* 0x000fc800078e00ff */
[----:B------:R-:W-:Y:S01]  /*a880*/  IMAD.MOV R42, RZ, RZ, -R42 ;  /* 0x000000ffff2a7224 */ /* 0x000fe200078e0a2a */
[----:B------:R-:W-:-:S03]  /*a890*/  IABS R44, R43 ;  /* 0x0000002b002c7213 */ /* 0x000fc60000000000 */
[----:B------:R-:W-:Y:S01]  /*a8a0*/  IMAD R37, R61, R42, R37 ;  /* 0x0000002a3d257224 */ /* 0x000fe200078e0225 */
[----:B---3--:R-:W-:Y:S02]  /*a8b0*/  IABS R43, R56 ;  /* 0x00000038002b7213 */ /* 0x008fe40000000000 */
        /* <DEDUP_REMOVED lines=8> */
[----:B------:R-:W-:Y:S01]  /*a940*/  IMAD.HI.U32 R45, R3, R41, RZ ;  /* 0x00000029032d7227 */ /* 0x000fe200078e00ff */
[----:B------:R-:W-:-:S03]  /*a950*/  IABS R43, R46 ;  /* 0x0000002e002b7213 */ /* 0x000fc60000000000 */
[----:B------:R-:W-:Y:S01]  /*a960*/  IMAD.MOV R46, RZ, RZ, -R45 ;  /* 0x000000ffff2e7224 */ /* 0x000fe200078e0a2d */
[----:B------:R-:W-:-:S03]  /*a970*/  IABS R48, R50 ;  /* 0x0000003200307213 */ /* 0x000fc60000000000 */
[----:B------:R-:W-:Y:S02]  /*a980*/  IMAD R41, R61, R46, R41 ;  /* 0x0000002e3d297224 */ /* 0x000fe400078e0229 */
[----:B------:R-:W-:-:S04]  /*a990*/  IMAD.HI.U32 R46, R3, R43, RZ ;  /* 0x0000002b032e7227 */ /* 0x000fc800078e00ff */
[----:B------:R-:W-:Y:S02]  /*a9a0*/  IMAD.MOV R50, RZ, RZ, -R46 ;  /* 0x000000ffff327224 */ /* 0x000fe400078e0a2e */
[----:B------:R-:W-:Y:S01]  /*a9b0*/  IMAD.MOV.U32 R46, RZ, RZ, R48 ;  /* 0x000000ffff2e7224 */ /* 0x000fe200078e0030 */
[----:B---3--:R-:W-:Y:S02]  /*a9c0*/  IABS R48, R56 ;  /* 0x0000003800307213 */ /* 0x008fe40000000000 */
[----:B------:R-:W3:Y:S01]  /*a9d0*/  LDL R56, [R1+0x1e74] ;  /* 0x001e740001387983 */ /* 0x000ee20000100800 */
[----:B--2--5:R-:W-:-:S03]  /*a9e0*/  IABS R52, R57 ;  /* 0x0000003900347213 */ /* 0x024fc60000000000 */
[----:B------:R-:W2:Y:S04]  /*a9f0*/  LDL R57, [R1+0x1e70] ;  /* 0x001e700001397983 */ /* 0x000ea80000100800 */
[----:B0-----:R-:W2:Y:S04]  /*aa00*/  LDL.LU R2, [R1+0xd4] ;  /* 0x0000d40001027983 */ /* 0x001ea80000300800 */
[----:B-1----:R-:W2:Y:S04]  /*aa10*/  LDL.LU R11, [R1+0xd0] ;  /* 0x0000d000010b7983 */ /* 0x002ea80000300800 */
[----:B------:R-:W2:Y:S04]  /*aa20*/  LDL.LU R10, [R1+0xcc] ;  /* 0x0000cc00010a7983 */ /* 0x000ea80000300800 */
[----:B------:R-:W2:Y:S04]  /*aa30*/  LDL.LU R6, [R1+0xc8] ;  /* 0x0000c80001067983 */ /* 0x000ea80000300800 */
[----:B------:R-:W2:Y:S04]  /*aa40*/  LDL.LU R4, [R1+0xc4] ;  /* 0x0000c40001047983 */ /* 0x000ea80000300800 */
[----:B------:R-:W2:Y:S04]  /*aa50*/  LDL.LU R0, [R1+0xc0] ;  /* 0x0000c00001007983 */ /* 0x000ea80000300800 */
[----:B------:R-:W2:Y:S04]  /*aa60*/  LDL R7, [R1+0x1e6c] ;  /* 0x001e6c0001077983 */ /* 0x000ea80000100800 */
[----:B------:R-:W2:Y:S04]  /*aa70*/  LDL.LU R20, [R1+0xbc] ;  /* 0x0000bc0001147983 */ /* 0x000ea80000300800 */
[----:B------:R-:W2:Y:S04]  /*aa80*/  LDL.LU R18, [R1+0xb8] ;  /* 0x0000b80001127983 */ /* 0x000ea80000300800 */
[----:B------:R-:W2:Y:S04]  /*aa90*/  LDL.LU R17, [R1+0xb4] ;  /* 0x0000b40001117983 */ /* 0x000ea80000300800 */
[----:B------:R-:W2:Y:S04]  /*aaa0*/  LDL.LU R16, [R1+0xb0] ;  /* 0x0000b00001107983 */ /* 0x000ea80000300800 */
[----:B------:R-:W2:Y:S01]  /*aab0*/  LDL.LU R15, [R1+0xac] ;  /* 0x0000ac00010f7983 */ /* 0x000ea20000300800 */
[----:B------:R-:W-:Y:S01]  /*aac0*/  IMAD.HI.U32 R24, R3, R25, RZ ;  /* 0x0000001903187227 */ /* 0x000fe200078e00ff */
[----:B----4-:R-:W-:-:S02]  /*aad0*/  IABS R47, R47 ;  /* 0x0000002f002f7213 */ /* 0x010fc40000000000 */
[----:B------:R-:W-:Y:S01]  /*aae0*/  IABS R49, R49 ;  /* 0x0000003100317213 */ /* 0x000fe20000000000 */
[----:B------:R-:W-:Y:S01]  /*aaf0*/  IMAD.MOV R24, RZ, RZ, -R24 ;  /* 0x000000ffff187224 */ /* 0x000fe200078e0a18 */
[----:B------:R-:W4:Y:S03]  /*ab00*/  LDL.LU R14, [R1+0xa8] ;  /* 0x0000a800010e7983 */ /* 0x000f260000300800 */
[----:B------:R-:W-:Y:S02]  /*ab10*/  IMAD R24, R61, R24, R25 ;  /* 0x000000183d187224 */ /* 0x000fe400078e0219 */
[----:B------:R-:W-:-:S04]  /*ab20*/  IMAD.HI.U32 R25, R3, R29, RZ ;  /* 0x0000001d03197227 */ /* 0x000fc800078e00ff */
[----:B------:R-:W-:-:S04]  /*ab30*/  IMAD.MOV R25, RZ, RZ, -R25 ;  /* 0x000000ffff197224 */ /* 0x000fc800078e0a19 */
        /* <DEDUP_REMOVED lines=14> */
[----:B------:R-:W-:Y:S02]  /*ac20*/  IMAD.MOV.U32 R45, RZ, RZ, R47 ;  /* 0x000000ffff2d7224 */ /* 0x000fe400078e002f */
[----:B------:R-:W-:Y:S02]  /*ac30*/  IMAD.MOV R39, RZ, RZ, -R39 ;  /* 0x000000ffff277224 */ /* 0x000fe400078e0a27 */
[----:B------:R-:W-:-:S04]  /*ac40*/  IMAD.HI.U32 R47, R3, R42, RZ ;  /* 0x0000002a032f7227 */ /* 0x000fc800078e00ff */
[----:B------:R-:W-:Y:S02]  /*ac50*/  IMAD R39, R61, R39, R40 ;  /* 0x000000273d277224 */ /* 0x000fe400078e0228 */
[----:B------:R-:W-:Y:S02]  /*ac60*/  IMAD.MOV R47, RZ, RZ, -R47 ;  /* 0x000000ffff2f7224 */ /* 0x000fe400078e0a2f */
[----:B------:R-:W-:-:S04]  /*ac70*/  IMAD.HI.U32 R40, R3, R44, RZ ;  /* 0x0000002c03287227 */ /* 0x000fc800078e00ff */
[C---:B------:R-:W-:Y:S02]  /*ac80*/  IMAD R43, R61.reuse, R50, R43 ;  /* 0x000000323d2b7224 */ /* 0x040fe400078e022b */
[----:B------:R-:W-:Y:S01]  /*ac90*/  IMAD R42, R61, R47, R42 ;  /* 0x0000002f3d2a7224 */ /* 0x000fe200078e022a */
[----:B------:R-:W-:Y:S01]  /*aca0*/  IABS R47, R51 ;  /* 0x00000033002f7213 */ /* 0x000fe20000000000 */
[----:B------:R-:W-:-:S04]  /*acb0*/  IMAD.HI.U32 R50, R3, R46, RZ ;  /* 0x0000002e03327227 */ /* 0x000fc800078e00ff */
[----:B------:R-:W-:Y:S02]  /*acc0*/  IMAD.MOV R40, RZ, RZ, -R40 ;  /* 0x000000ffff287224 */ /* 0x000fe400078e0a28 */
[----:B------:R-:W-:Y:S02]  /*acd0*/  IMAD.MOV R51, RZ, RZ, -R50 ;  /* 0x000000ffff337224 */ /* 0x000fe400078e0a32 */
[----:B------:R-:W-:Y:S02]  /*ace0*/  IMAD R40, R61, R40, R44 ;  /* 0x000000283d287224 */ /* 0x000fe400078e022c */
[----:B------:R-:W-:Y:S02]  /*acf0*/  IMAD.MOV.U32 R50, RZ, RZ, R52 ;  /* 0x000000ffff327224 */ /* 0x000fe400078e0034 */
[----:B------:R-:W-:-:S04]  /*ad00*/  IMAD.HI.U32 R44, R3, R45, RZ ;  /* 0x0000002d032c7227 */ /* 0x000fc800078e00ff */
[----:B------:R-:W-:-:S04]  /*ad10*/  IMAD.HI.U32 R52, R3, R47, RZ ;  /* 0x0000002f03347227 */ /* 0x000fc800078e00ff */
[----:B------:R-:W-:Y:S02]  /*ad20*/  IMAD.MOV R44, RZ, RZ, -R44 ;  /* 0x000000ffff2c7224 */ /* 0x000fe400078e0a2c */
[----:B------:R-:W-:Y:S02]  /*ad30*/  IMAD.MOV R52, RZ, RZ, -R52 ;  /* 0x000000ffff347224 */ /* 0x000fe400078e0a34 */
[C---:B------:R-:W-:Y:S02]  /*ad40*/  IMAD R44, R61.reuse, R44, R45 ;  /* 0x0000002c3d2c7224 */ /* 0x040fe400078e022d */
[----:B------:R-:W-:Y:S01]  /*ad50*/  IMAD R47, R61, R52, R47 ;  /* 0x000000343d2f7224 */ /* 0x000fe200078e022f */
[----:B------:R-:W-:Y:S01]  /*ad60*/  IABS R52, R59 ;  /* 0x0000003b00347213 */ /* 0x000fe20000000000 */
[----:B------:R-:W-:Y:S01]  /*ad70*/  IMAD.HI.U32 R45, R3, R49, RZ ;  /* 0x00000031032d7227 */ /* 0x000fe200078e00ff */
[----:B------:R-:W4:Y:S03]  /*ad80*/  LDL.LU R59, [R1+0xa4] ;  /* 0x0000a400013b7983 */ /* 0x000f260000300800 */
[----:B------:R-:W-:Y:S01]  /*ad90*/  IMAD.MOV R45, RZ, RZ, -R45 ;  /* 0x000000ffff2d7224 */ /* 0x000fe200078e0a2d */
[----:B------:R-:W-:Y:S01]  /*ada0*/  IABS R53, R55 ;  /* 0x0000003700357213 */ /* 0x000fe20000000000 */
[C---:B------:R-:W-:Y:S01]  /*adb0*/  IMAD R46, R61.reuse, R51, R46 ;  /* 0x000000333d2e7224 */ /* 0x040fe200078e022e */
[----:B------:R-:W-:Y:S01]  /*adc0*/  IABS R54, R54 ;  /* 0x0000003600367213 */ /* 0x000fe20000000000 */
[----:B------:R-:W-:Y:S01]  /*add0*/  IMAD R45, R61, R45, R49 ;  /* 0x0000002d3d2d7224 */ /* 0x000fe200078e0231 */
[----:B------:R-:W4:Y:S01]  /*ade0*/  LDL.LU R5, [R1+0xa0] ;  /* 0x0000a00001057983 */ /* 0x000f220000300800 */
[----:B------:R-:W-:-:S03]  /*adf0*/  IMAD.HI.U32 R51, R3, R48, RZ ;  /* 0x0000003003337227 */ /* 0x000fc600078e00ff */
[----:B------:R-:W4:Y:S01]  /*ae00*/  LDL.LU R13, [R1+0x9c] ;  /* 0x00009c00010d7983 */ /* 0x000f220000300800 */
[----:B------:R-:W-:-:S03]  /*ae10*/  IMAD.HI.U32 R49, R3, R50, RZ ;  /* 0x0000003203317227 */ /* 0x000fc600078e00ff */
[----:B------:R-:W4:Y:S01]  /*ae20*/  LDL.LU R9, [R1+0x98] ;  /* 0x0000980001097983 */ /* 0x000f220000300800 */
[----:B------:R-:W-:Y:S02]  /*ae30*/  IMAD.MOV R55, RZ, RZ, -R51 ;  /* 0x000000ffff377224 */ /* 0x000fe400078e0a33 */
[----:B------:R-:W-:Y:S01]  /*ae40*/  IMAD.MOV R49, RZ, RZ, -R49 ;  /* 0x000000ffff317224 */ /* 0x000fe200078e0a31 */
[----:B------:R-:W4:Y:S01]  /*ae50*/  LDL.LU R8, [R1+0x94] ;  /* 0x0000940001087983 */ /* 0x000f220000300800 */
[----:B------:R-:W-:Y:S02]  /*ae60*/  IMAD.MOV.U32 R51, RZ, RZ, R53 ;  /* 0x000000ffff337224 */ /* 0x000fe400078e0035 */
[C---:B------:R-:W-:Y:S02]  /*ae70*/  IMAD R48, R61.reuse, R55, R48 ;  /* 0x000000373d307224 */ /* 0x040fe400078e0230 */
[----:B------:R-:W-:Y:S02]  /*ae80*/  IMAD R49, R61, R49, R50 ;  /* 0x000000313d317224 */ /* 0x000fe400078e0232 */
[----:B------:R-:W-:Y:S01]  /*ae90*/  IMAD.HI.U32 R50, R3, R54, RZ ;  /* 0x0000003603327227 */ /* 0x000fe200078e00ff */
[----:B---3--:R-:W-:-:S03]  /*aea0*/  IABS R53, R56 ;  /* 0x0000003800357213 */ /* 0x008fc60000000000 */
[----:B------:R-:W-:-:S04]  /*aeb0*/  IMAD.HI.U32 R55, R3, R51, RZ ;  /* 0x0000003303377227 */ /* 0x000fc800078e00ff */
[----:B------:R-:W-:Y:S02]  /*aec0*/  IMAD.MOV R50, RZ, RZ, -R50 ;  /* 0x000000ffff327224 */ /* 0x000fe400078e0a32 */
[----:B------:R-:W-:Y:S02]  /*aed0*/  IMAD.MOV R56, RZ, RZ, -R55 ;  /* 0x000000ffff387224 */ /* 0x000fe400078e0a37 */
[C---:B------:R-:W-:Y:S01]  /*aee0*/  IMAD R50, R61.reuse, R50, R54 ;  /* 0x000000323d327224 */ /* 0x040fe200078e0236 */
[C---:B--2---:R-:W-:Y:S02]  /*aef0*/  ISETP.GT.U32.AND P4, PT, R61.reuse, R2, PT ;  /* 0x000000023d00720c */ /* 0x044fe40003f84070 */
[C---:B------:R-:W-:Y:S02]  /*af00*/  ISETP.GT.U32.AND P3, PT, R61.reuse, R11, PT ;  /* 0x0000000b3d00720c */ /* 0x040fe40003f64070 */
[C---:B------:R-:W-:Y:S02]  /*af10*/  ISETP.GT.U32.AND P2, PT, R61.reuse, R10, PT ;  /* 0x0000000a3d00720c */ /* 0x040fe40003f44070 */
[----:B------:R-:W-:-:S07]  /*af20*/  ISETP.GT.U32.AND P1, PT, R61, R6, PT ;  /* 0x000000063d00720c */ /* 0x000fce0003f24070 */
[--C-:B------:R-:W-:Y:S02]  /*af30*/  @!P4 IMAD.IADD R2, R2, 0x1, -R61.reuse ;  /* 0x000000010202c824 */ /* 0x100fe400078e0a3d */
[--C-:B------:R-:W-:Y:S02]  /*af40*/  @!P3 IMAD.IADD R11, R11, 0x1, -R61.reuse ;  /* 0x000000010b0bb824 */ /* 0x100fe400078e0a3d */
[----:B------:R-:W-:Y:S01]  /*af50*/  @!P2 IMAD.IADD R10, R10, 0x1, -R61 ;  /* 0x000000010a0aa824 */ /* 0x000fe200078e0a3d */
[C---:B------:R-:W-:Y:S02]  /*af60*/  ISETP.GT.U32.AND P6, PT, R61.reuse, R20, PT ;  /* 0x000000143d00720c */ /* 0x040fe40003fc4070 */
[C---:B------:R-:W-:Y:S02]  /*af70*/  ISETP.GT.U32.AND P4, PT, R61.reuse, R18, PT ;  /* 0x000000123d00720c */ /* 0x040fe40003f84070 */
[C---:B------:R-:W-:Y:S02]  /*af80*/  ISETP.GT.U32.AND P3, PT, R61.reuse, R17, PT ;  /* 0x000000113d00720c */ /* 0x040fe40003f64070 */
[----:B------:R-:W-:-:S07]  /*af90*/  ISETP.GT.U32.AND P2, PT, R61, R16, PT ;  /* 0x000000103d00720c */ /* 0x000fce0003f44070 */
[--C-:B------:R-:W-:Y:S01]  /*afa0*/  @!P6 IMAD.IADD R20, R20, 0x1, -R61.reuse ;  /* 0x000000011414e824 */ /* 0x100fe200078e0a3d */
[----:B------:R-:W-:Y:S02]  /*afb0*/  IABS R57, R57 ;  /* 0x0000003900397213 */ /* 0x000fe40000000000 */
[C---:B------:R-:W-:Y:S01]  /*afc0*/  ISETP.GT.U32.AND P0, PT, R61.reuse, R4, PT ;  /* 0x000000043d00720c */ /* 0x040fe20003f04070 */
[--C-:B------:R-:W-:Y:S01]  /*afd0*/  @!P1 IMAD.IADD R6, R6, 0x1, -R61.reuse ;  /* 0x0000000106069824 */ /* 0x100fe200078e0a3d */
[C---:B------:R-:W-:Y:S01]  /*afe0*/  ISETP.GT.U32.AND P6, PT, R61.reuse, R2, PT ;  /* 0x000000023d00720c */ /* 0x040fe20003fc4070 */
[----:B------:R-:W-:Y:S01]  /*aff0*/  @!P4 IMAD.IADD R18, R18, 0x1, -R61 ;  /* 0x000000011212c824 */ /* 0x000fe200078e0a3d */
[C---:B------:R-:W-:Y:S01]  /*b000*/  ISETP.GT.U32.AND P4, PT, R61.reuse, R11, PT ;  /* 0x0000000b3d00720c */ /* 0x040fe20003f84070 */
[----:B------:R-:W-:Y:S01]  /*b010*/  IMAD.MOV.U32 R55, RZ, RZ, R57 ;  /* 0x000000ffff377224 */ /* 0x000fe200078e0039 */
[----:B------:R-:W-:Y:S01]  /*b020*/  ISETP.GT.U32.AND P1, PT, R61, R15, PT ;  /* 0x0000000f3d00720c */ /* 0x000fe20003f24070 */
[--C-:B------:R-:W-:Y:S01]  /*b030*/  @!P3 IMAD.IADD R17, R17, 0x1, -R61.reuse ;  /* 0x000000011111b824 */ /* 0x100fe200078e0a3d */
[C---:B------:R-:W-:Y:S01]  /*b040*/  ISETP.GT.U32.AND P3, PT, R61.reuse, R10, PT ;  /* 0x0000000a3d00720c */ /* 0x040fe20003f64070 */
[----:B------:R-:W-:Y:S01]  /*b050*/  @!P2 IMAD.IADD R16, R16, 0x1, -R61 ;  /* 0x000000011010a824 */ /* 0x000fe200078e0a3d */
[----:B------:R-:W-:Y:S01]  /*b060*/  ISETP.GT.U32.AND P2, PT, R61, R6, PT ;  /* 0x000000063d00720c */ /* 0x000fe20003f44070 */
[----:B------:R-:W-:-:S04]  /*b070*/  IMAD.HI.U32 R54, R3, R55, RZ ;  /* 0x0000003703367227 */ /* 0x000fc800078e00ff */
[----:B------:R-:W-:Y:S02]  /*b080*/  IMAD.MOV R54, RZ, RZ, -R54 ;  /* 0x000000ffff367224 */ /* 0x000fe400078e0a36 */
[--C-:B------:R-:W-:Y:S02]  /*b090*/  @!P0 IMAD.IADD R4, R4, 0x1, -R61.reuse ;  /* 0x0000000104048824 */ /* 0x100fe400078e0a3d */
[----:B------:R-:W-:Y:S02]  /*b0a0*/  @!P6 IMAD.IADD R2, R2, 0x1, -R61 ;  /* 0x000000010202e824 */ /* 0x000fe400078e0a3d */
[----:B------:R-:W-:Y:S01]  /*b0b0*/  IMAD R54, R61, R54, R55 ;  /* 0x000000363d367224 */ /* 0x000fe200078e0237 */
[----:B------:R-:W-:Y:S01]  /*b0c0*/  IABS R55, R7 ;  /* 0x0000000700377213 */ /* 0x000fe20000000000 */
[--C-:B------:R-:W-:Y:S01]  /*b0d0*/  @!P4 IMAD.IADD R11, R11, 0x1, -R61.reuse ;  /* 0x000000010b0bc824 */ /* 0x100fe200078e0a3d */
[----:B------:R-:W2:Y:S01]  /*b0e0*/  LDL.LU R7, [R1+0x90] ;  /* 0x0000900001077983 */ /* 0x000ea20000300800 */
[--C-:B------:R-:W-:Y:S01]  /*b0f0*/  @!P1 IMAD.IADD R15, R15, 0x1, -R61.reuse ;  /* 0x000000010f0f9824 */ /* 0x100fe200078e0a3d */
[----:B------:R-:W-:Y:S01]  /*b100*/  ISETP.GT.U32.AND P1, PT, R61, R4, PT ;  /* 0x000000043d00720c */ /* 0x000fe20003f24070 */
[--C-:B------:R-:W-:Y:S01]  /*b110*/  @!P3 IMAD.IADD R10, R10, 0x1, -R61.reuse ;  /* 0x000000010a0ab824 */ /* 0x100fe200078e0a3d */
[----:B------:R0:W-:Y:S01]  /*b120*/  STL [R1+0xd4], R2 ;  /* 0x0000d40201007387 */ /* 0x0001e20000100800 */
[----:B------:R-:W-:-:S03]  /*b130*/  @!P2 IMAD.IADD R6, R6, 0x1, -R61 ;  /* 0x000000010606a824 */ /* 0x000fc600078e0a3d */
[----:B0-----:R-:W3:Y:S04]  /*b140*/  LDL.LU R2, [R1+0x8c] ;  /* 0x00008c0001027983 */ /* 0x001ee80000300800 */
[----:B------:R0:W-:Y:S04]  /*b150*/  STL [R1+0xd0], R11 ;  /* 0x0000d00b01007387 */ /* 0x0001e80000100800 */
[----:B------:R-:W3:Y:S04]  /*b160*/  LDL.LU R19, [R1+0x88] ;  /* 0x0000880001137983 */ /* 0x000ee80000300800 */
[----:B------:R1:W-:Y:S04]  /*b170*/  STL [R1+0xcc], R10 ;  /* 0x0000cc0a01007387 */ /* 0x0003e80000100800 */
[----:B------:R-:W3:Y:S04]  /*b180*/  LDL.LU R12, [R1+0x84] ;  /* 0x00008400010c7983 */ /* 0x000ee80000300800 */
[----:B------:R1:W-:Y:S04]  /*b190*/  STL [R1+0xc8], R6 ;  /* 0x0000c80601007387 */ /* 0x0003e80000100800 */
[----:B0-----:R-:W3:Y:S01]  /*b1a0*/  LDL.LU R11, [R1+0x80] ;  /* 0x00008000010b7983 */ /* 0x001ee20000300800 */
[----:B------:R-:W-:-:S03]  /*b1b0*/  @!P1 IMAD.IADD R4, R4, 0x1, -R61 ;  /* 0x0000000104049824 */ /* 0x000fc600078e0a3d */
[----:B-1----:R-:W3:Y:S04]  /*b1c0*/  LDL.LU R10, [R1+0x7c] ;  /* 0x00007c00010a7983 */ /* 0x002ee80000300800 */
[----:B------:R0:W-:Y:S04]  /*b1d0*/  STL [R1+0xc4], R4 ;  /* 0x0000c40401007387 */ /* 0x0001e80000100800 */
[----:B------:R-:W3:Y:S01]  /*b1e0*/  LDL.LU R6, [R1+0x78] ;  /* 0x0000780001067983 */ /* 0x000ee20000300800 */
[C---:B------:R-:W-:Y:S02]  /*b1f0*/  ISETP.GT.U32.AND P5, PT, R61.reuse, R0, PT ;  /* 0x000000003d00720c */ /* 0x040fe40003fa4070 */
[----:B----4-:R-:W-:-:S02]  /*b200*/  ISETP.GT.U32.AND P0, PT, R61, R14, PT ;  /* 0x0000000e3d00720c */ /* 0x010fc40003f04070 */
[----:B------:R-:W-:Y:S01]  /*b210*/  ISETP.GT.U32.AND P4, PT, R61, R18, PT ;  /* 0x000000123d00720c */ /* 0x000fe20003f84070 */
[----:B0-----:R-:W4:Y:S08]  /*b220*/  LDL.LU R4, [R1+0x74] ;  /* 0x0000740001047983 */ /* 0x001f300000300800 */
[--C-:B------:R-:W-:Y:S02]  /*b230*/  @!P5 IMAD.IADD R0, R0, 0x1, -R61.reuse ;  /* 0x000000010000d824 */ /* 0x100fe400078e0a3d */
[----:B------:R-:W-:-:S03]  /*b240*/  @!P0 IMAD.IADD R14, R14, 0x1, -R61 ;  /* 0x000000010e0e8824 */ /* 0x000fc600078e0a3d */
[C---:B------:R-:W-:Y:S02]  /*b250*/  ISETP.GT.U32.AND P0, PT, R61.reuse, R0, PT ;  /* 0x000000003d00720c */ /* 0x040fe40003f04070 */
[C---:B------:R-:W-:Y:S02]  /*b260*/  ISETP.GT.U32.AND P3, PT, R61.reuse, R17, PT ;  /* 0x000000113d00720c */ /* 0x040fe40003f64070 */
[----:B------:R-:W-:-:S13]  /*b270*/  ISETP.GT.U32.AND P5, PT, R61, R59, PT ;  /* 0x0000003b3d00720c */ /* 0x000fda0003fa4070 */
[--C-:B------:R-:W-:Y:S01]  /*b280*/  @!P5 IMAD.IADD R59, R59, 0x1, -R61.reuse ;  /* 0x000000013b3bd824 */ /* 0x100fe200078e0a3d */
[C---:B------:R-:W-:Y:S02]  /*b290*/  ISETP.GT.U32.AND P5, PT, R61.reuse, R20, PT ;  /* 0x000000143d00720c */ /* 0x040fe40003fa4070 */
[C---:B------:R-:W-:Y:S02]  /*b2a0*/  ISETP.GT.U32.AND P2, PT, R61.reuse, R16, PT ;  /* 0x000000103d00720c */ /* 0x040fe40003f44070 */
[C---:B------:R-:W-:Y:S01]  /*b2b0*/  ISETP.GT.U32.AND P6, PT, R61.reuse, R59, PT ;  /* 0x0000003b3d00720c */ /* 0x040fe20003fc4070 */
[--C-:B------:R-:W-:Y:S02]  /*b2c0*/  @!P0 IMAD.IADD R0, R0, 0x1, -R61.reuse ;  /* 0x0000000100008824 */ /* 0x100fe400078e0a3d */
[----:B------:R-:W-:Y:S01]  /*b2d0*/  @!P4 IMAD.IADD R18, R18, 0x1, -R61 ;  /* 0x000000011212c824 */ /* 0x000fe200078e0a3d */
[----:B------:R-:W-:-:S05]  /*b2e0*/  ISETP.GT.U32.AND P4, PT, R61, R13, PT ;  /* 0x0000000d3d00720c */ /* 0x000fca0003f84070 */
[--C-:B------:R-:W-:Y:S01]  /*b2f0*/  @!P5 IMAD.IADD R20, R20, 0x1, -R61.reuse ;  /* 0x000000011414d824 */ /* 0x100fe200078e0a3d */
[----:B------:R-:W-:Y:S01]  /*b300*/  ISETP.GT.U32.AND P5, PT, R61, R5, PT ;  /* 0x000000053d00720c */ /* 0x000fe20003fa4070 */
[--C-:B------:R-:W-:Y:S01]  /*b310*/  @!P3 IMAD.IADD R17, R17, 0x1, -R61.reuse ;  /* 0x000000011111b824 */ /* 0x100fe200078e0a3d */
[C---:B------:R-:W-:Y:S01]  /*b320*/  ISETP.GT.U32.AND P3, PT, R61.reuse, R9, PT ;  /* 0x000000093d00720c */ /* 0x040fe20003f64070 */
[----:B------:R0:W-:Y:S01]  /*b330*/  STL [R1+0xc0], R0 ;  /* 0x0000c00001007387 */ /* 0x0001e20000100800 */
[----:B------:R-:W-:Y:S01]  /*b340*/  ISETP.GT.U32.AND P1, PT, R61, R15, PT ;  /* 0x0000000f3d00720c */ /* 0x000fe20003f24070 */
[--C-:B------:R-:W-:Y:S02]  /*b350*/  @!P6 IMAD.IADD R59, R59, 0x1, -R61.reuse ;  /* 0x000000013b3be824 */ /* 0x100fe400078e0a3d */
[----:B------:R-:W-:Y:S01]  /*b360*/  @!P2 IMAD.IADD R16, R16, 0x1, -R61 ;  /* 0x000000011010a824 */ /* 0x000fe200078e0a3d */
[----:B0-----:R-:W4:Y:S01]  /*b370*/  LDL.LU R0, [R1+0x70] ;  /* 0x0000700001007983 */ /* 0x001f220000300800 */
[----:B------:R-:W-:-:S04]  /*b380*/  ISETP.GT.U32.AND P2, PT, R61, R8, PT ;  /* 0x000000083d00720c */ /* 0x000fc80003f44070 */
[--C-:B------:R-:W-:Y:S01]  /*b390*/  @!P5 IMAD.IADD R5, R5, 0x1, -R61.reuse ;  /* 0x000000010505d824 */ /* 0x100fe200078e0a3d */
[----:B------:R-:W-:Y:S01]  /*b3a0*/  ISETP.GT.U32.AND P0, PT, R61, R14, PT ;  /* 0x0000000e3d00720c */ /* 0x000fe20003f04070 */
[--C-:B------:R-:W-:Y:S02]  /*b3b0*/  @!P4 IMAD.IADD R13, R13, 0x1, -R61.reuse ;  /* 0x000000010d0dc824 */ /* 0x100fe400078e0a3d */
[--C-:B------:R-:W-:Y:S02]  /*b3c0*/  @!P3 IMAD.IADD R9, R9, 0x1, -R61.reuse ;  /* 0x000000010909b824 */ /* 0x100fe400078e0a3d */
[--C-:B------:R-:W-:Y:S01]  /*b3d0*/  @!P1 IMAD.IADD R15, R15, 0x1, -R61.reuse ;  /* 0x000000010f0f9824 */ /* 0x100fe200078e0a3d */
[----:B------:R-:W-:Y:S02]  /*b3e0*/  STL [R1+0xbc], R20 ;  /* 0x0000bc1401007387 */ /* 0x000fe40000100800 */
[--C-:B------:R-:W-:Y:S02]  /*b3f0*/  @!P2 IMAD.IADD R8, R8, 0x1, -R61.reuse ;  /* 0x000000010808a824 */ /* 0x100fe400078e0a3d */
[----:B------:R-:W-:Y:S03]  /*b400*/  STL [R1+0xb8], R18 ;  /* 0x0000b81201007387 */ /* 0x000fe60000100800 */
[----:B------:R-:W-:Y:S01]  /*b410*/  @!P0 IMAD.IADD R14, R14, 0x1, -R61 ;  /* 0x000000010e0e8824 */ /* 0x000fe200078e0a3d */
[----:B------:R-:W-:Y:S04]  /*b420*/  STL [R1+0xb4], R17 ;  /* 0x0000b41101007387 */ /* 0x000fe80000100800 */
[----:B------:R-:W-:Y:S04]  /*b430*/  STL [R1+0xb0], R16 ;  /* 0x0000b01001007387 */ /* 0x000fe80000100800 */
[----:B------:R-:W-:Y:S04]  /*b440*/  STL [R1+0xac], R15 ;  /* 0x0000ac0f01007387 */ /* 0x000fe80000100800 */
[----:B------:R0:W-:Y:S04]  /*b450*/  STL [R1+0xa4], R59 ;  /* 0x0000a43b01007387 */ /* 0x0001e80000100800 */
[----:B------:R1:W-:Y:S04]  /*b460*/  STL [R1+0xa8], R14 ;  /* 0x0000a80e01007387 */ /* 0x0003e80000100800 */
[----:B0-----:R-:W4:Y:S04]  /*b470*/  LDL.LU R59, [R1+0x6c] ;  /* 0x00006c00013b7983 */ /* 0x001f280000300800 */
[----:B------:R-:W4:Y:S04]  /*b480*/  LDL.LU R17, [R1+0x68] ;  /* 0x0000680001117983 */ /* 0x000f280000300800 */
[----:B------:R-:W4:Y:S04]  /*b490*/  LDL.LU R16, [R1+0x64] ;  /* 0x0000640001107983 */ /* 0x000f280000300800 */
[----:B------:R-:W4:Y:S04]  /*b4a0*/  LDL.LU R15, [R1+0x60] ;  /* 0x00006000010f7983 */ /* 0x000f280000300800 */
[----:B-1----:R-:W4:Y:S01]  /*b4b0*/  LDL.LU R14, [R1+0x5c] ;  /* 0x00005c00010e7983 */ /* 0x002f220000300800 */
[----:B--2---:R-:W-:-:S02]  /*b4c0*/  ISETP.GT.U32.AND P1, PT, R61, R7, PT ;  /* 0x000000073d00720c */ /* 0x004fc40003f24070 */
[C---:B---3--:R-:W-:Y:S02]  /*b4d0*/  ISETP.GT.U32.AND P6, PT, R61.reuse, R19, PT ;  /* 0x000000133d00720c */ /* 0x048fe40003fc4070 */
[C---:B------:R-:W-:Y:S02]  /*b4e0*/  ISETP.GT.U32.AND P5, PT, R61.reuse, R12, PT ;  /* 0x0000000c3d00720c */ /* 0x040fe40003fa4070 */
[C---:B------:R-:W-:Y:S02]  /*b4f0*/  ISETP.GT.U32.AND P4, PT, R61.reuse, R11, PT ;  /* 0x0000000b3d00720c */ /* 0x040fe40003f84070 */
[----:B------:R-:W-:-:S07]  /*b500*/  ISETP.GT.U32.AND P3, PT, R61, R10, PT ;  /* 0x0000000a3d00720c */ /* 0x000fce0003f64070 */
[--C-:B------:R-:W-:Y:S01]  /*b510*/  @!P6 IMAD.IADD R19, R19, 0x1, -R61.reuse ;  /* 0x000000011313e824 */ /* 0x100fe200078e0a3d */
[C---:B------:R-:W-:Y:S01]  /*b520*/  ISETP.GT.U32.AND P6, PT, R61.reuse, R5, PT ;  /* 0x000000053d00720c */ /* 0x040fe20003fc4070 */
[--C-:B------:R-:W-:Y:S01]  /*b530*/  @!P5 IMAD.IADD R12, R12, 0x1, -R61.reuse ;  /* 0x000000010c0cd824 */ /* 0x100fe200078e0a3d */
[C---:B------:R-:W-:Y:S02]  /*b540*/  ISETP.GT.U32.AND P5, PT, R61.reuse, R13, PT ;  /* 0x0000000d3d00720c */ /* 0x040fe40003fa4070 */
[----:B------:R-:W-:Y:S01]  /*b550*/  ISETP.GT.U32.AND P2, PT, R61, R6, PT ;  /* 0x000000063d00720c */ /* 0x000fe20003f44070 */
[--C-:B------:R-:W-:Y:S01]  /*b560*/  @!P4 IMAD.IADD R11, R11, 0x1, -R61.reuse ;  /* 0x000000010b0bc824 */ /* 0x100fe200078e0a3d */
[C---:B------:R-:W-:Y:S01]  /*b570*/  ISETP.GT.U32.AND P4, PT, R61.reuse, R9, PT ;  /* 0x000000093d00720c */ /* 0x040fe20003f84070 */
[--C-:B------:R-:W-:Y:S01]  /*b580*/  @!P3 IMAD.IADD R10, R10, 0x1, -R61.reuse ;  /* 0x000000010a0ab824 */ /* 0x100fe200078e0a3d */
[----:B------:R-:W-:Y:S01]  /*b590*/  ISETP.GT.U32.AND P3, PT, R61, R8, PT ;  /* 0x000000083d00720c */ /* 0x000fe20003f64070 */
[----:B------:R-:W-:-:S04]  /*b5a0*/  @!P1 IMAD.IADD R7, R7, 0x1, -R61 ;  /* 0x0000000107079824 */ /* 0x000fc800078e0a3d */
[--C-:B------:R-:W-:Y:S02]  /*b5b0*/  @!P6 IMAD.IADD R5, R5, 0x1, -R61.reuse ;  /* 0x000000010505e824 */ /* 0x100fe400078e0a3d */
[--C-:B------:R-:W-:Y:S02]  /*b5c0*/  @!P5 IMAD.IADD R13, R13, 0x1, -R61.reuse ;  /* 0x000000010d0dd824 */ /* 0x100fe400078e0a3d */
[--C-:B------:R-:W-:Y:S01]  /*b5d0*/  @!P2 IMAD.IADD R6, R6, 0x1, -R61.reuse ;  /* 0x000000010606a824 */ /* 0x100fe200078e0a3d */
[----:B------:R-:W-:Y:S01]  /*b5e0*/  ISETP.GT.U32.AND P2, PT, R61, R7, PT ;  /* 0x000000073d00720c */ /* 0x000fe20003f44070 */
[--C-:B------:R-:W-:Y:S01]  /*b5f0*/  @!P4 IMAD.IADD R9, R9, 0x1, -R61.reuse ;  /* 0x000000010909c824 */ /* 0x100fe200078e0a3d */
[----:B------:R0:W-:Y:S01]  /*b600*/  STL [R1+0xa0], R5 ;  /* 0x0000a00501007387 */ /* 0x0001e20000100800 */
[----:B------:R-:W-:-:S03]  /*b610*/  @!P3 IMAD.IADD R8, R8, 0x1, -R61 ;  /* 0x000000010808b824 */ /* 0x000fc600078e0a3d */
[----:B0-----:R-:W2:Y:S04]  /*b620*/  LDL.LU R5, [R1+0x58] ;  /* 0x0000580001057983 */ /* 0x001ea80000300800 */
[----:B------:R0:W-:Y:S04]  /*b630*/  STL [R1+0x9c], R13 ;  /* 0x00009c0d01007387 */ /* 0x0001e80000100800 */
[----:B------:R-:W3:Y:S04]  /*b640*/  LDL.LU R20, [R1+0x54] ;  /* 0x0000540001147983 */ /* 0x000ee80000300800 */
[----:B------:R1:W-:Y:S04]  /*b650*/  STL [R1+0x98], R9 ;  /* 0x0000980901007387 */ /* 0x0003e80000100800 */
[----:B------:R-:W2:Y:S01]  /*b660*/  LDL.LU R18, [R1+0x50] ;  /* 0x0000500001127983 */ /* 0x000ea20000300800 */
[----:B------:R-:W-:-:S03]  /*b670*/  @!P2 IMAD.IADD R7, R7, 0x1, -R61 ;  /* 0x000000010707a824 */ /* 0x000fc600078e0a3d */
[----:B------:R1:W-:Y:S04]  /*b680*/  STL [R1+0x94], R8 ;  /* 0x0000940801007387 */ /* 0x0003e80000100800 */
[----:B0-----:R-:W2:Y:S04]  /*b690*/  LDL.LU R13, [R1+0x4c] ;  /* 0x00004c00010d7983 */ /* 0x001ea80000300800 */
[----:B-1----:R-:W2:Y:S04]  /*b6a0*/  LDL.LU R9, [R1+0x48] ;  /* 0x0000480001097983 */ /* 0x002ea80000300800 */
[----:B------:R0:W-:Y:S04]  /*b6b0*/  STL [R1+0x90], R7 ;  /* 0x0000900701007387 */ /* 0x0001e80000100800 */
[----:B------:R-:W2:Y:S04]  /*b6c0*/  LDL.LU R8, [R1+0x44] ;  /* 0x0000440001087983 */ /* 0x000ea80000300800 */
[----:B0-----:R-:W2:Y:S01]  /*b6d0*/  LDL.LU R7, [R1+0x40] ;  /* 0x0000400001077983 */ /* 0x001ea20000300800 */
[----:B------:R-:W-:-:S02]  /*b6e0*/  ISETP.GT.U32.AND P0, PT, R61, R2, PT ;  /* 0x000000023d00720c */ /* 0x000fc40003f04070 */
[----:B----4-:R-:W-:-:S11]  /*b6f0*/  ISETP.GT.U32.AND P1, PT, R61, R4, PT ;  /* 0x000000043d00720c */ /* 0x010fd60003f24070 */
[--C-:B------:R-:W-:Y:S01]  /*b700*/  @!P0 IMAD.IADD R2, R2, 0x1, -R61.reuse ;  /* 0x0000000102028824 */ /* 0x100fe200078e0a3d */
[C---:B------:R-:W-:Y:S01]  /*b710*/  ISETP.GT.U32.AND P0, PT, R61.reuse, R0, PT ;  /* 0x000000003d00720c */ /* 0x040fe20003f04070 */
[----:B------:R-:W-:Y:S01]  /*b720*/  @!P1 IMAD.IADD R4, R4, 0x1, -R61 ;  /* 0x0000000104049824 */ /* 0x000fe200078e0a3d */
[C---:B------:R-:W-:Y:S02]  /*b730*/  ISETP.GT.U32.AND P5, PT, R61.reuse, R12, PT ;  /* 0x0000000c3d00720c */ /* 0x040fe40003fa4070 */
[C---:B------:R-:W-:Y:S02]  /*b740*/  ISETP.GT.U32.AND P1, PT, R61.reuse, R2, PT ;  /* 0x000000023d00720c */ /* 0x040fe40003f24070 */
[----:B------:R-:W-:-:S07]  /*b750*/  ISETP.GT.U32.AND P4, PT, R61, R11, PT ;  /* 0x0000000b3d00720c */ /* 0x000fce0003f84070 */
[--C-:B------:R-:W-:Y:S01]  /*b760*/  @!P0 IMAD.IADD R0, R0, 0x1, -R61.reuse ;  /* 0x0000000100008824 */ /* 0x100fe200078e0a3d */
[C---:B------:R-:W-:Y:S02]  /*b770*/  ISETP.GT.U32.AND P0, PT, R61.reuse, R19, PT ;  /* 0x000000133d00720c */ /* 0x040fe40003f04070 */
[C---:B------:R-:W-:Y:S02]  /*b780*/  ISETP.GT.U32.AND P3, PT, R61.reuse, R10, PT ;  /* 0x0000000a3d00720c */ /* 0x040fe40003f64070 */
[----:B------:R-:W-:Y:S01]  /*b790*/  ISETP.GT.U32.AND P6, PT, R61, R0, PT ;  /* 0x000000003d00720c */ /* 0x000fe20003fc4070 */
[--C-:B------:R-:W-:Y:S02]  /*b7a0*/  @!P1 IMAD.IADD R2, R2, 0x1, -R61.reuse ;  /* 0x0000000102029824 */ /* 0x100fe400078e0a3d */
[----:B------:R-:W-:-:S06]  /*b7b0*/  @!P5 IMAD.IADD R12, R12, 0x1, -R61 ;  /* 0x000000010c0cd824 */ /* 0x000fcc00078e0a3d */
[--C-:B------:R-:W-:Y:S01]  /*b7c0*/  @!P0 IMAD.IADD R19, R19, 0x1, -R61.reuse ;  /* 0x0000000113138824 */ /* 0x100fe200078e0a3d */
[----:B------:R-:W-:Y:S01]  /*b7d0*/  ISETP.GT.U32.AND P2, PT, R61, R6, PT ;  /* 0x000000063d00720c */ /* 0x000fe20003f44070 */
[----:B------:R-:W-:Y:S01]  /*b7e0*/  @!P4 IMAD.IADD R11, R11, 0x1, -R61 ;  /* 0x000000010b0bc824 */ /* 0x000fe200078e0a3d */
[----:B------:R0:W-:Y:S01]  /*b7f0*/  STL [R1+0x8c], R2 ;  /* 0x00008c0201007387 */ /* 0x0001e20000100800 */
[----:B------:R-:W-:-:S03]  /*b800*/  ISETP.GT.U32.AND P0, PT, R61, R59, PT ;  /* 0x0000003b3d00720c */ /* 0x000fc60003f04070 */
[----:B0-----:R-:W4:Y:S01]  /*b810*/  LDL.LU R2, [R1+0x3c] ;  /* 0x00003c0001027983 */ /* 0x001f220000300800 */
[C---:B------:R-:W-:Y:S02]  /*b820*/  ISETP.GT.U32.AND P5, PT, R61.reuse, R17, PT ;  /* 0x000000113d00720c */ /* 0x040fe40003fa4070 */
[C---:B------:R-:W-:Y:S01]  /*b830*/  ISETP.GT.U32.AND P4, PT, R61.reuse, R16, PT ;  /* 0x000000103d00720c */ /* 0x040fe20003f84070 */
[--C-:B------:R-:W-:Y:S02]  /*b840*/  @!P3 IMAD.IADD R10, R10, 0x1, -R61.reuse ;  /* 0x000000010a0ab824 */ /* 0x100fe400078e0a3d */
[----:B------:R-:W-:Y:S01]  /*b850*/  @!P6 IMAD.IADD R0, R0, 0x1, -R61 ;  /* 0x000000010000e824 */ /* 0x000fe200078e0a3d */
[----:B------:R-:W-:-:S03]  /*b860*/  ISETP.GT.U32.AND P3, PT, R61, R15, PT ;  /* 0x0000000f3d00720c */ /* 0x000fc60003f64070 */
[--C-:B------:R-:W-:Y:S01]  /*b870*/  @!P0 IMAD.IADD R59, R59, 0x1, -R61.reuse ;  /* 0x000000013b3b8824 */ /* 0x100fe200078e0a3d */
[----:B------:R-:W-:Y:S01]  /*b880*/  ISETP.GT.U32.AND P1, PT, R61, R4, PT ;  /* 0x000000043d00720c */ /* 0x000fe20003f24070 */
[--C-:B------:R-:W-:Y:S02]  /*b890*/  @!P2 IMAD.IADD R6, R6, 0x1, -R61.reuse ;  /* 0x000000010606a824 */ /* 0x100fe400078e0a3d */
[--C-:B------:R-:W-:Y:S01]  /*b8a0*/  @!P5 IMAD.IADD R17, R17, 0x1, -R61.reuse ;  /* 0x000000011111d824 */ /* 0x100fe200078e0a3d */
[----:B------:R-:W-:Y:S01]  /*b8b0*/  ISETP.GT.U32.AND P2, PT, R61, R14, PT ;  /* 0x0000000e3d00720c */ /* 0x000fe20003f44070 */
[----:B------:R-:W-:-:S04]  /*b8c0*/  @!P4 IMAD.IADD R16, R16, 0x1, -R61 ;  /* 0x000000011010c824 */ /* 0x000fc800078e0a3d */
[--C-:B------:R-:W-:Y:S01]  /*b8d0*/  @!P3 IMAD.IADD R15, R15, 0x1, -R61.reuse ;  /* 0x000000010f0fb824 */ /* 0x100fe200078e0a3d */
[----:B------:R-:W-:Y:S03]  /*b8e0*/  STL [R1+0x88], R19 ;  /* 0x0000881301007387 */ /* 0x000fe60000100800 */
[--C-:B------:R-:W-:Y:S01]  /*b8f0*/  @!P1 IMAD.IADD R4, R4, 0x1, -R61.reuse ;  /* 0x0000000104049824 */ /* 0x100fe200078e0a3d */
[----:B------:R-:W-:Y:S03]  /*b900*/  STL [R1+0x84], R12 ;  /* 0x0000840c01007387 */ /* 0x000fe60000100800 */
[----:B------:R-:W-:Y:S01]  /*b910*/  @!P2 IMAD.IADD R14, R14, 0x1, -R61 ;  /* 0x000000010e0ea824 */ /* 0x000fe200078e0a3d */
[----:B------:R-:W-:Y:S04]  /*b920*/  STL [R1+0x80], R11 ;  /* 0x0000800b01007387 */ /* 0x000fe80000100800 */
[----:B------:R-:W-:Y:S04]  /*b930*/  STL [R1+0x7c], R10 ;  /* 0x00007c0a01007387 */ /* 0x000fe80000100800 */
[----:B------:R-:W-:Y:S04]  /*b940*/  STL [R1+0x78], R6 ;  /* 0x0000780601007387 */ /* 0x000fe80000100800 */
[----:B------:R0:W-:Y:S04]  /*b950*/  STL [R1+0x74], R4 ;  /* 0x0000740401007387 */ /* 0x0001e80000100800 */
[----:B0-----:R-:W4:Y:S04]  /*b960*/  LDL R4, [R1+0x1148] ;  /* 0x0011480001047983 */ /* 0x001f280000100800 */
[----:B------:R0:W-:Y:S04]  /*b970*/  STL [R1+0x70], R0 ;  /* 0x0000700001007387 */ /* 0x0001e80000100800 */
[----:B0-----:R-:W4:Y:S04]  /*b980*/  LDL.LU R0, [R1+0x38] ;  /* 0x0000380001007983 */ /* 0x001f280000300800 */
[----:B------:R-:W4:Y:S04]  /*b990*/  LDL.LU R12, [R1+0x34] ;  /* 0x00003400010c7983 */ /* 0x000f280000300800 */
[----:B------:R-:W4:Y:S04]  /*b9a0*/  LDL.LU R11, [R1+0x30] ;  /* 0x00003000010b7983 */ /* 0x000f280000300800 */
[----:B------:R-:W4:Y:S04]  /*b9b0*/  LDL.LU R10, [R1+0x2c] ;  /* 0x00002c00010a7983 */ /* 0x000f280000300800 */
[----:B------:R-:W4:Y:S01]  /*b9c0*/  LDL.LU R6, [R1+0x28] ;  /* 0x0000280001067983 */ /* 0x000f220000300800 */
[----:B---3--:R-:W-:-:S02]  /*b9d0*/  ISETP.GT.U32.AND P6, PT, R61, R20, PT ;  /* 0x000000143d00720c */ /* 0x008fc40003fc4070 */
[C---:B--2---:R-:W-:Y:S02]  /*b9e0*/  ISETP.GT.U32.AND P0, PT, R61.reuse, R18, PT ;  /* 0x000000123d00720c */ /* 0x044fe40003f04070 */
        /* <DEDUP_REMOVED lines=8> */
[C---:B------:R-:W-:Y:S02]  /*ba70*/  ISETP.GT.U32.AND P1, PT, R61.reuse, R5, PT ;  /* 0x000000053d00720c */ /* 0x040fe40003f24070 */
[----:B------:R-:W-:Y:S01]  /*ba80*/  ISETP.GT.U32.AND P5, PT, R61, R16, PT ;  /* 0x000000103d00720c */ /* 0x000fe20003fa4070 */
[----:B------:R-:W-:Y:S01]  /*ba90*/  @!P4 IMAD.IADD R9, R9, 0x1, -R61 ;  /* 0x000000010909c824 */ /* 0x000fe200078e0a3d */
[----:B------:R-:W-:-:S02]  /*baa0*/  ISETP.GT.U32.AND P2, PT, R61, R7, PT ;  /* 0x000000073d00720c */ /* 0x000fc40003f44070 */
[----:B------:R-:W-:Y:S01]  /*bab0*/  ISETP.GT.U32.AND P4, PT, R61, R15, PT ;  /* 0x0000000f3d00720c */ /* 0x000fe20003f84070 */
[----:B------:R-:W-:-:S04]  /*bac0*/  @!P6 IMAD.IADD R59, R59, 0x1, -R61 ;  /* 0x000000013b3be824 */ /* 0x000fc800078e0a3d */
[--C-:B------:R-:W-:Y:S01]  /*bad0*/  @!P3 IMAD.IADD R8, R8, 0x1, -R61.reuse ;  /* 0x000000010808b824 */ /* 0x100fe200078e0a3d */
[----:B------:R-:W-:Y:S01]  /*bae0*/  ISETP.GT.U32.AND P3, PT, R61, R14, PT ;  /* 0x0000000e3d00720c */ /* 0x000fe20003f64070 */
[--C-:B------:R-:W-:Y:S02]  /*baf0*/  @!P0 IMAD.IADD R17, R17, 0x1, -R61.reuse ;  /* 0x0000000111118824 */ /* 0x100fe400078e0a3d */
[--C-:B------:R-:W-:Y:S01]  /*bb00*/  @!P1 IMAD.IADD R5, R5, 0x1, -R61.reuse ;  /* 0x0000000105059824 */ /* 0x100fe200078e0a3d */
[----:B------:R0:W-:Y:S01]  /*bb10*/  STL [R1+0x6c], R59 ;  /* 0x00006c3b01007387 */ /* 0x0001e20000100800 */
[--C-:B------:R-:W-:Y:S02]  /*bb20*/  @!P5 IMAD.IADD R16, R16, 0x1, -R61.reuse ;  /* 0x000000011010d824 */ /* 0x100fe400078e0a3d */
[--C-:B------:R-:W-:Y:S01]  /*bb30*/  @!P2 IMAD.IADD R7, R7, 0x1, -R61.reuse ;  /* 0x000000010707a824 */ /* 0x100fe200078e0a3d */
[----:B------:R-:W-:Y:S01]  /*bb40*/  ISETP.GT.U32.AND P2, PT, R61, R5, PT ;  /* 0x000000053d00720c */ /* 0x000fe20003f44070 */
[--C-:B------:R-:W-:Y:S01]  /*bb50*/  @!P4 IMAD.IADD R15, R15, 0x1, -R61.reuse ;  /* 0x000000010f0fc824 */ /* 0x100fe200078e0a3d */
[----:B0-----:R-:W2:Y:S04]  /*bb60*/  LDL.LU R59, [R1+0x24] ;  /* 0x00002400013b7983 */ /* 0x001ea80000300800 */
[----:B------:R0:W-:Y:S04]  /*bb70*/  STL [R1+0x68], R17 ;  /* 0x0000681101007387 */ /* 0x0001e80000100800 */
[----:B------:R-:W3:Y:S01]  /*bb80*/  LDL.LU R19, [R1+0x20] ;  /* 0x0000200001137983 */ /* 0x000ee20000300800 */
[----:B------:R-:W-:-:S03]  /*bb90*/  @!P3 IMAD.IADD R14, R14, 0x1, -R61 ;  /* 0x000000010e0eb824 */ /* 0x000fc600078e0a3d */
[----:B------:R1:W-:Y:S04]  /*bba0*/  STL [R1+0x64], R16 ;  /* 0x0000641001007387 */ /* 0x0003e80000100800 */
[----:B0-----:R-:W2:Y:S04]  /*bbb0*/  LDL.LU R17, [R1+0x298] ;  /* 0x0002980001117983 */ /* 0x001ea80000300800 */
[----:B------:R0:W-:Y:S04]  /*bbc0*/  STL [R1+0x60], R15 ;  /* 0x0000600f01007387 */ /* 0x0001e80000100800 */
[----:B-1----:R-:W2:Y:S04]  /*bbd0*/  LDL.LU R16, [R1+0x2ac] ;  /* 0x0002ac0001107983 */ /* 0x002ea80000300800 */
[----:B0-----:R-:W2:Y:S01]  /*bbe0*/  LDL.LU R15, [R1+0x2b0] ;  /* 0x0002b000010f7983 */ /* 0x001ea20000300800 */
[----:B------:R-:W-:-:S03]  /*bbf0*/  @!P2 IMAD.IADD R5, R5, 0x1, -R61 ;  /* 0x000000010505a824 */ /* 0x000fc600078e0a3d */
[----:B------:R0:W-:Y:S04]  /*bc00*/  STL [R1+0x5c], R14 ;  /* 0x00005c0e01007387 */ /* 0x0001e80000100800 */
[----:B0-----:R-:W2:Y:S04]  /*bc10*/  LDL.LU R14, [R1+0x29c] ;  /* 0x00029c00010e7983 */ /* 0x001ea80000300800 */
[----:B------:R0:W-:Y:S04]  /*bc20*/  STL [R1+0x58], R5 ;  /* 0x0000580501007387 */ /* 0x0001e80000100800 */
[----:B0-----:R-:W2:Y:S01]  /*bc30*/  LDL.LU R5, [R1+0x2a4] ;  /* 0x0002a40001057983 */ /* 0x001ea20000300800 */
[C---:B----4-:R-:W-:Y:S01]  /*bc40*/  ISETP.GT.U32.AND P1, PT, R61.reuse, R2, PT ;  /* 0x000000023d00720c */ /* 0x050fe20003f24070 */
[C---:B------:R-:W-:Y:S01]  /*bc50*/  IMAD R51, R61.reuse, R56, R51 ;  /* 0x000000383d337224 */ /* 0x040fe200078e0233 */
[----:B------:R-:W-:Y:S01]  /*bc60*/  ISETP.GT.U32.AND P0, PT, R61, R18, PT ;  /* 0x000000123d00720c */ /* 0x000fe20003f04070 */
[----:B------:R-:W-:Y:S01]  /*bc70*/  IMAD.HI.U32 R56, R3, R53, RZ ;  /* 0x0000003503387227 */ /* 0x000fe200078e00ff */
[----:B------:R-:W-:-:S09]  /*bc80*/  ISETP.GT.U32.AND P5, PT, R61, R13, PT ;  /* 0x0000000d3d00720c */ /* 0x000fd20003fa4070 */
[----:B------:R-:W-:Y:S01]  /*bc90*/  @!P1 IMAD.IADD R2, R2, 0x1, -R61 ;  /* 0x0000000102029824 */ /* 0x000fe200078e0a3d */
[C---:B------:R-:W-:Y:S01]  /*bca0*/  ISETP.GT.U32.AND P1, PT, R61.reuse, R20, PT ;  /* 0x000000143d00720c */ /* 0x040fe20003f24070 */
[----:B------:R-:W-:Y:S01]  /*bcb0*/  IMAD.MOV R56, RZ, RZ, -R56 ;  /* 0x000000ffff387224 */ /* 0x000fe200078e0a38 */
[C---:B------:R-:W-:Y:S02]  /*bcc0*/  ISETP.GT.U32.AND P4, PT, R61.reuse, R9, PT ;  /* 0x000000093d00720c */ /* 0x040fe40003f84070 */
[C---:B------:R-:W-:Y:S01]  /*bcd0*/  ISETP.GT.U32.AND P6, PT, R61.reuse, R2, PT ;  /* 0x000000023d00720c */ /* 0x040fe20003fc4070 */
[----:B------:R-:W-:Y:S02]  /*bce0*/  IMAD R53, R61, R56, R53 ;  /* 0x000000383d357224 */ /* 0x000fe400078e0235 */
[----:B------:R-:W-:Y:S01]  /*bcf0*/  IMAD.HI.U32 R56, R3, R55, RZ ;  /* 0x0000003703387227 */ /* 0x000fe200078e00ff */
[----:B------:R-:W-:-:S03]  /*bd00*/  ISETP.GT.U32.AND P3, PT, R61, R8, PT ;  /* 0x000000083d00720c */ /* 0x000fc60003f64070 */
[--C-:B------:R-:W-:Y:S02]  /*bd10*/  @!P0 IMAD.IADD R18, R18, 0x1, -R61.reuse ;  /* 0x0000000112128824 */ /* 0x100fe400078e0a3d */
[--C-:B------:R-:W-:Y:S02]  /*bd20*/  @!P1 IMAD.IADD R20, R20, 0x1, -R61.reuse ;  /* 0x0000000114149824 */ /* 0x100fe400078e0a3d */
[----:B------:R-:W-:Y:S02]  /*bd30*/  IMAD.MOV R56, RZ, RZ, -R56 ;  /* 0x000000ffff387224 */ /* 0x000fe400078e0a38 */
[----:B------:R-:W-:Y:S02]  /*bd40*/  @!P5 IMAD.IADD R13, R13, 0x1, -R61 ;  /* 0x000000010d0dd824 */ /* 0x000fe400078e0a3d */
[----:B------:R-:W-:Y:S01]  /*bd50*/  IMAD R55, R61, R56, R55 ;  /* 0x000000383d377224 */ /* 0x000fe200078e0237 */
[----:B------:R-:W-:Y:S01]  /*bd60*/  IABS R56, R4 ;  /* 0x0000000400387213 */ /* 0x000fe20000000000 */
[----:B------:R-:W-:Y:S01]  /*bd70*/  @!P4 IMAD.IADD R9, R9, 0x1, -R61 ;  /* 0x000000010909c824 */ /* 0x000fe200078e0a3d */
[----:B------:R-:W4:Y:S01]  /*bd80*/  LDL.LU R4, [R1+0x278] ;  /* 0x0002780001047983 */ /* 0x000f220000300800 */
[----:B------:R-:W-:-:S02]  /*bd90*/  ISETP.GT.U32.AND P1, PT, R61, R0, PT ;  /* 0x000000003d00720c */ /* 0x000fc40003f24070 */
[C---:B------:R-:W-:Y:S02]  /*bda0*/  ISETP.GT.U32.AND P0, PT, R61.reuse, R12, PT ;  /* 0x0000000c3d00720c */ /* 0x040fe40003f04070 */
[C---:B------:R-:W-:Y:S01]  /*bdb0*/  ISETP.GT.U32.AND P5, PT, R61.reuse, R11, PT ;  /* 0x0000000b3d00720c */ /* 0x040fe20003fa4070 */
[----:B------:R-:W-:Y:S01]  /*bdc0*/  @!P6 IMAD.IADD R2, R2, 0x1, -R61 ;  /* 0x000000010202e824 */ /* 0x000fe200078e0a3d */
[----:B------:R-:W-:-:S07]  /*bdd0*/  ISETP.GT.U32.AND P4, PT, R61, R10, PT ;  /* 0x0000000a3d00720c */ /* 0x000fce0003f84070 */
[--C-:B------:R-:W-:Y:S01]  /*bde0*/  @!P1 IMAD.IADD R0, R0, 0x1, -R61.reuse ;  /* 0x0000000100009824 */ /* 0x100fe200078e0a3d */
[C---:B------:R-:W-:Y:S01]  /*bdf0*/  ISETP.GT.U32.AND P2, PT, R61.reuse, R7, PT ;  /* 0x000000073d00720c */ /* 0x040fe20003f44070 */
[--C-:B------:R-:W-:Y:S01]  /*be00*/  @!P3 IMAD.IADD R8, R8, 0x1, -R61.reuse ;  /* 0x000000010808b824 */ /* 0x100fe200078e0a3d */
[----:B------:R-:W-:Y:S01]  /*be10*/  ISETP.GT.U32.AND P3, PT, R61, R6, PT ;  /* 0x000000063d00720c */ /* 0x000fe20003f64070 */
[--C-:B------:R-:W-:Y:S02]  /*be20*/  @!P0 IMAD.IADD R12, R12, 0x1, -R61.reuse ;  /* 0x000000010c0c8824 */ /* 0x100fe400078e0a3d */
[--C-:B------:R-:W-:Y:S02]  /*be30*/  @!P5 IMAD.IADD R11, R11, 0x1, -R61.reuse ;  /* 0x000000010b0bd824 */ /* 0x100fe400078e0a3d */
[----:B------:R-:W-:-:S06]  /*be40*/  @!P4 IMAD.IADD R10, R10, 0x1, -R61 ;  /* 0x000000010a0ac824 */ /* 0x000fcc00078e0a3d */
[--C-:B------:R-:W-:Y:S01]  /*be50*/  @!P2 IMAD.IADD R7, R7, 0x1, -R61.reuse ;  /* 0x000000010707a824 */ /* 0x100fe200078e0a3d */
[----:B------:R-:W-:Y:S01]  /*be60*/  STL [R1+0x54], R20 ;  /* 0x0000541401007387 */ /* 0x000fe20000100800 */
[----:B------:R-:W-:-:S03]  /*be70*/  @!P3 IMAD.IADD R6, R6, 0x1, -R61 ;  /* 0x000000010606b824 */ /* 0x000fc600078e0a3d */
[----:B------:R-:W-:Y:S04]  /*be80*/  STL [R1+0x50], R18 ;  /* 0x0000501201007387 */ /* 0x000fe80000100800 */
[----:B------:R-:W-:Y:S04]  /*be90*/  STL [R1+0x4c], R13 ;  /* 0x00004c0d01007387 */ /* 0x000fe80000100800 */
[----:B------:R-:W-:Y:S04]  /*bea0*/  STL [R1+0x48], R9 ;  /* 0x0000480901007387 */ /* 0x000fe80000100800 */
[----:B------:R-:W-:Y:S04]  /*beb0*/  STL [R1+0x44], R8 ;  /* 0x0000440801007387 */ /* 0x000fe80000100800 */
[----:B------:R0:W-:Y:S04]  /*bec0*/  STL [R1+0x3c], R2 ;  /* 0x00003c0201007387 */ /* 0x0001e80000100800 */
[----:B------:R-:W-:Y:S04]  /*bed0*/  STL [R1+0x40], R7 ;  /* 0x0000400701007387 */ /* 0x000fe80000100800 */
[----:B0-----:R-:W4:Y:S04]  /*bee0*/  LDL.LU R2, [R1+0x28c] ;  /* 0x00028c0001027983 */ /* 0x001f280000300800 */
        /* <DEDUP_REMOVED lines=8> */
[----:B------:R-:W-:Y:S01]  /*bf70*/  ISETP.GT.U32.AND P6, PT, R61, R0, PT ;  /* 0x000000003d00720c */ /* 0x000fe20003fc4070 */
[--C-:B------:R-:W-:Y:S01]  /*bf80*/  @!P1 IMAD.IADD R17, R17, 0x1, -R61.reuse ;  /* 0x0000000111119824 */ /* 0x100fe200078e0a3d */
[C---:B------:R-:W-:Y:S02]  /*bf90*/  ISETP.GT.U32.AND P2, PT, R61.reuse, R59, PT ;  /* 0x0000003b3d00720c */ /* 0x040fe40003f44070 */
[C---:B------:R-:W-:Y:S01]  /*bfa0*/  ISETP.GT.U32.AND P1, PT, R61.reuse, R12, PT ;  /* 0x0000000c3d00720c */ /* 0x040fe20003f24070 */
[--C-:B------:R-:W-:Y:S01]  /*bfb0*/  @!P0 IMAD.IADD R16, R16, 0x1, -R61.reuse ;  /* 0x0000000110108824 */ /* 0x100fe200078e0a3d */
[----:B------:R-:W-:Y:S01]  /*bfc0*/  ISETP.GT.U32.AND P4, PT, R61, R14, PT ;  /* 0x0000000e3d00720c */ /* 0x000fe20003f84070 */
[----:B------:R-:W-:Y:S01]  /*bfd0*/  @!P5 IMAD.IADD R15, R15, 0x1, -R61 ;  /* 0x000000010f0fd824 */ /* 0x000fe200078e0a3d */
[C---:B------:R-:W-:Y:S02]  /*bfe0*/  ISETP.GT.U32.AND P0, PT, R61.reuse, R11, PT ;  /* 0x0000000b3d00720c */ /* 0x040fe40003f04070 */
[----:B------:R-:W-:-:S03]  /*bff0*/  ISETP.GT.U32.AND P5, PT, R61, R10, PT ;  /* 0x0000000a3d00720c */ /* 0x000fc60003fa4070 */
[----:B------:R-:W-:Y:S01]  /*c000*/  @!P6 IMAD.IADD R0, R0, 0x1, -R61 ;  /* 0x000000010000e824 */ /* 0x000fe200078e0a3d */
[----:B------:R-:W-:-:S05]  /*c010*/  ISETP.GT.U32.AND P3, PT, R61, R5, PT ;  /* 0x000000053d00720c */ /* 0x000fca0003f64070 */
[--C-:B------:R-:W-:Y:S01]  /*c020*/  @!P4 IMAD.IADD R14, R14, 0x1, -R61.reuse ;  /* 0x000000010e0ec824 */ /* 0x100fe200078e0a3d */
[----:B------:R-:W-:Y:S01]  /*c030*/  ISETP.GT.U32.AND P4, PT, R61, R6, PT ;  /* 0x000000063d00720c */ /* 0x000fe20003f84070 */
[--C-:B------:R-:W-:Y:S02]  /*c040*/  @!P2 IMAD.IADD R59, R59, 0x1, -R61.reuse ;  /* 0x000000013b3ba824 */ /* 0x100fe400078e0a3d */
[--C-:B------:R-:W-:Y:S01]  /*c050*/  @!P1 IMAD.IADD R12, R12, 0x1, -R61.reuse ;  /* 0x000000010c0c9824 */ /* 0x100fe200078e0a3d */
[----:B------:R0:W-:Y:S01]  /*c060*/  STL [R1+0x38], R0 ;  /* 0x0000380001007387 */ /* 0x0001e20000100800 */
[--C-:B------:R-:W-:Y:S02]  /*c070*/  @!P0 IMAD.IADD R11, R11, 0x1, -R61.reuse ;  /* 0x000000010b0b8824 */ /* 0x100fe400078e0a3d */
[--C-:B------:R-:W-:Y:S02]  /*c080*/  @!P5 IMAD.IADD R10, R10, 0x1, -R61.reuse ;  /* 0x000000010a0ad824 */ /* 0x100fe400078e0a3d */
[--C-:B------:R-:W-:Y:S01]  /*c090*/  @!P3 IMAD.IADD R5, R5, 0x1, -R61.reuse ;  /* 0x000000010505b824 */ /* 0x100fe200078e0a3d */
[----:B------:R-:W-:Y:S01]  /*c0a0*/  ISETP.GT.U32.AND P3, PT, R61, R59, PT ;  /* 0x0000003b3d00720c */ /* 0x000fe20003f64070 */
[----:B0-----:R-:W2:Y:S04]  /*c0b0*/  LDL.LU R0, [R1+0x25c] ;  /* 0x00025c0001007983 */ /* 0x001ea80000300800 */
[----:B------:R-:W3:Y:S01]  /*c0c0*/  LDL.LU R7, [R1+0x270] ;  /* 0x0002700001077983 */ /* 0x000ee20000300800 */
[----:B------:R-:W-:-:S03]  /*c0d0*/  @!P4 IMAD.IADD R6, R6, 0x1, -R61 ;  /* 0x000000010606c824 */ /* 0x000fc600078e0a3d */
[----:B------:R0:W-:Y:S04]  /*c0e0*/  STL [R1+0x34], R12 ;  /* 0x0000340c01007387 */ /* 0x0001e80000100800 */
[----:B------:R-:W3:Y:S04]  /*c0f0*/  LDL.LU R20, [R1+0x274] ;  /* 0x0002740001147983 */ /* 0x000ee80000300800 */
[----:B------:R1:W-:Y:S04]  /*c100*/  STL [R1+0x30], R11 ;  /* 0x0000300b01007387 */ /* 0x0003e80000100800 */
[----:B------:R-:W3:Y:S04]  /*c110*/  LDL.LU R18, [R1+0x260] ;  /* 0x0002600001127983 */ /* 0x000ee80000300800 */
[----:B------:R1:W-:Y:S04]  /*c120*/  STL [R1+0x2c], R10 ;  /* 0x00002c0a01007387 */ /* 0x0003e80000100800 */
[----:B0-----:R-:W3:Y:S04]  /*c130*/  LDL.LU R12, [R1+0x26c] ;  /* 0x00026c00010c7983 */ /* 0x001ee80000300800 */
[----:B-1----:R-:W3:Y:S01]  /*c140*/  LDL.LU R11, [R1+0x23c] ;  /* 0x00023c00010b7983 */ /* 0x002ee20000300800 */
[----:B------:R-:W-:-:S03]  /*c150*/  @!P3 IMAD.IADD R59, R59, 0x1, -R61 ;  /* 0x000000013b3bb824 */ /* 0x000fc600078e0a3d */
[----:B------:R-:W-:Y:S04]  /*c160*/  STL [R1+0x28], R6 ;  /* 0x0000280601007387 */ /* 0x000fe80000100800 */
[----:B------:R-:W3:Y:S04]  /*c170*/  LDL.LU R10, [R1+0x250] ;  /* 0x00025000010a7983 */ /* 0x000ee80000300800 */
[----:B------:R0:W-:Y:S04]  /*c180*/  STL [R1+0x24], R59 ;  /* 0x0000243b01007387 */ /* 0x0001e80000100800 */
[----:B0-----:R-:W3:Y:S04]  /*c190*/  LDL.LU R59, [R1+0x254] ;  /* 0x00025400013b7983 */ /* 0x001ee80000300800 */
[----:B------:R-:W3:Y:S01]  /*c1a0*/  LDL.LU R6, [R1+0x240] ;  /* 0x0002400001067983 */ /* 0x000ee20000300800 */
[----:B----4-:R-:W-:-:S02]  /*c1b0*/  ISETP.GT.U32.AND P2, PT, R61, R4, PT ;  /* 0x000000043d00720c */ /* 0x010fc40003f44070 */
[C---:B------:R-:W-:Y:S02]  /*c1c0*/  ISETP.GT.U32.AND P1, PT, R61.reuse, R17, PT ;  /* 0x000000113d00720c */ /* 0x040fe40003f24070 */
[C---:B------:R-:W-:Y:S02]  /*c1d0*/  ISETP.GT.U32.AND P0, PT, R61.reuse, R16, PT ;  /* 0x000000103d00720c */ /* 0x040fe40003f04070 */
[----:B------:R-:W-:-:S07]  /*c1e0*/  ISETP.GT.U32.AND P5, PT, R61, R15, PT ;  /* 0x0000000f3d00720c */ /* 0x000fce0003fa4070 */
[--C-:B------:R-:W-:Y:S01]  /*c1f0*/  @!P2 IMAD.IADD R4, R4, 0x1, -R61.reuse ;  /* 0x000000010404a824 */ /* 0x100fe200078e0a3d */
[----:B------:R-:W-:Y:S01]  /*c200*/  ISETP.GT.U32.AND P2, PT, R61, R19, PT ;  /* 0x000000133d00720c */ /* 0x000fe20003f44070 */
[--C-:B------:R-:W-:Y:S01]  /*c210*/  @!P1 IMAD.IADD R17, R17, 0x1, -R61.reuse ;  /* 0x0000000111119824 */ /* 0x100fe200078e0a3d */
[C---:B------:R-:W-:Y:S02]  /*c220*/  ISETP.GT.U32.AND P4, PT, R61.reuse, R14, PT ;  /* 0x0000000e3d00720c */ /* 0x040fe40003f84070 */
[----:B------:R-:W-:Y:S01]  /*c230*/  ISETP.GT.U32.AND P6, PT, R61, R4, PT ;  /* 0x000000043d00720c */ /* 0x000fe20003fc4070 */
[--C-:B------:R-:W-:Y:S02]  /*c240*/  @!P0 IMAD.IADD R16, R16, 0x1, -R61.reuse ;  /* 0x0000000110108824 */ /* 0x100fe400078e0a3d */
[----:B------:R-:W-:-:S06]  /*c250*/  @!P5 IMAD.IADD R15, R15, 0x1, -R61 ;  /* 0x000000010f0fd824 */ /* 0x000fcc00078e0a3d */
[--C-:B------:R-:W-:Y:S01]  /*c260*/  @!P2 IMAD.IADD R19, R19, 0x1, -R61.reuse ;  /* 0x000000011313a824 */ /* 0x100fe200078e0a3d */
[C---:B------:R-:W-:Y:S02]  /*c270*/  ISETP.GT.U32.AND P2, PT, R61.reuse, R2, PT ;  /* 0x000000023d00720c */ /* 0x040fe40003f44070 */
[C---:B------:R-:W-:Y:S02]  /*c280*/  ISETP.GT.U32.AND P1, PT, R61.reuse, R13, PT ;  /* 0x0000000d3d00720c */ /* 0x040fe40003f24070 */
[C---:B------:R-:W-:Y:S02]  /*c290*/  ISETP.GT.U32.AND P0, PT, R61.reuse, R9, PT ;  /* 0x000000093d00720c */ /* 0x040fe40003f04070 */
[C---:B------:R-:W-:Y:S01]  /*c2a0*/  ISETP.GT.U32.AND P5, PT, R61.reuse, R8, PT ;  /* 0x000000083d00720c */ /* 0x040fe20003fa4070 */
[--C-:B------:R-:W-:Y:S01]  /*c2b0*/  @!P6 IMAD.IADD R4, R4, 0x1, -R61.reuse ;  /* 0x000000010404e824 */ /* 0x100fe200078e0a3d */
[----:B------:R-:W-:Y:S01]  /*c2c0*/  ISETP.GT.U32.AND P3, PT, R61, R5, PT ;  /* 0x000000053d00720c */ /* 0x000fe20003f64070 */
[----:B------:R-:W-:-:S04]  /*c2d0*/  @!P4 IMAD.IADD R14, R14, 0x1, -R61 ;  /* 0x000000010e0ec824 */ /* 0x000fc800078e0a3d */
[--C-:B------:R-:W-:Y:S02]  /*c2e0*/  @!P2 IMAD.IADD R2, R2, 0x1, -R61.reuse ;  /* 0x000000010202a824 */ /* 0x100fe400078e0a3d */
[--C-:B------:R-:W-:Y:S02]  /*c2f0*/  @!P1 IMAD.IADD R13, R13, 0x1, -R61.reuse ;  /* 0x000000010d0d9824 */ /* 0x100fe400078e0a3d */
[--C-:B------:R-:W-:Y:S02]  /*c300*/  @!P0 IMAD.IADD R9, R9, 0x1, -R61.reuse ;  /* 0x0000000109098824 */ /* 0x100fe400078e0a3d */
[--C-:B------:R-:W-:Y:S02]  /*c310*/  @!P5 IMAD.IADD R8, R8, 0x1, -R61.reuse ;  /* 0x000000010808d824 */ /* 0x100fe400078e0a3d */
[----:B------:R-:W-:Y:S01]  /*c320*/  @!P3 IMAD.IADD R5, R5, 0x1, -R61 ;  /* 0x000000010505b824 */ /* 0x000fe200078e0a3d */
[----:B------:R-:W-:Y:S04]  /*c330*/  STL [R1+0x20], R19 ;  /* 0x0000201301007387 */ /* 0x000fe80000100800 */
[----:B------:R-:W-:Y:S04]  /*c340*/  STL [R1+0x298], R17 ;  /* 0x0002981101007387 */ /* 0x000fe80000100800 */
[----:B------:R-:W-:Y:S04]  /*c350*/  STL [R1+0x2ac], R16 ;  /* 0x0002ac1001007387 */ /* 0x000fe80000100800 */
[----:B------:R-:W-:Y:S04]  /*c360*/  STL [R1+0x2b0], R15 ;  /* 0x0002b00f01007387 */ /* 0x000fe80000100800 */
[----:B------:R-:W-:Y:S04]  /*c370*/  STL [R1+0x29c], R14 ;  /* 0x00029c0e01007387 */ /* 0x000fe80000100800 */
[----:B------:R0:W-:Y:S04]  /*c380*/  STL [R1+0x2a4], R5 ;  /* 0x0002a40501007387 */ /* 0x0001e80000100800 */
[----:B0-----:R-:W4:Y:S04]  /*c390*/  LDL.LU R5, [R1+0x24c] ;  /* 0x00024c0001057983 */ /* 0x001f280000300800 */
[----:B------:R-:W4:Y:S04]  /*c3a0*/  LDL.LU R17, [R1+0x220] ;  /* 0x0002200001117983 */ /* 0x000f280000300800 */
[----:B------:R-:W4:Y:S04]  /*c3b0*/  LDL.LU R16, [R1+0x234] ;  /* 0x0002340001107983 */ /* 0x000f280000300800 */
[----:B------:R0:W-:Y:S04]  /*c3c0*/  STL [R1+0x278], R4 ;  /* 0x0002780401007387 */ /* 0x0001e80000100800 */
[----:B------:R-:W4:Y:S04]  /*c3d0*/  LDL.LU R15, [R1+0x238] ;  /* 0x00023800010f7983 */ /* 0x000f280000300800 */
[----:B0-----:R-:W4:Y:S01]  /*c3e0*/  LDL.LU R4, [R1+0x224] ;  /* 0x0002240001047983 */ /* 0x001f220000300800 */
[----:B--2---:R-:W-:-:S02]  /*c3f0*/  ISETP.GT.U32.AND P4, PT, R61, R0, PT ;  /* 0x000000003d00720c */ /* 0x004fc40003f84070 */
[C---:B---3--:R-:W-:Y:S02]  /*c400*/  ISETP.GT.U32.AND P6, PT, R61.reuse, R20, PT ;  /* 0x000000143d00720c */ /* 0x048fe40003fc4070 */
[C---:B------:R-:W-:Y:S02]  /*c410*/  ISETP.GT.U32.AND P2, PT, R61.reuse, R18, PT ;  /* 0x000000123d00720c */ /* 0x040fe40003f44070 */
[C---:B------:R-:W-:Y:S02]  /*c420*/  ISETP.GT.U32.AND P1, PT, R61.reuse, R12, PT ;  /* 0x0000000c3d00720c */ /* 0x040fe40003f24070 */
[----:B------:R-:W-:-:S07]  /*c430*/  ISETP.GT.U32.AND P0, PT, R61, R11, PT ;  /* 0x0000000b3d00720c */ /* 0x000fce0003f04070 */
[--C-:B------:R-:W-:Y:S01]  /*c440*/  @!P6 IMAD.IADD R20, R20, 0x1, -R61.reuse ;  /* 0x000000011414e824 */ /* 0x100fe200078e0a3d */
[C---:B------:R-:W-:Y:S02]  /*c450*/  ISETP.GT.U32.AND P3, PT, R61.reuse, R7, PT ;  /* 0x000000073d00720c */ /* 0x040fe40003f64070 */
[C---:B------:R-:W-:Y:S01]  /*c460*/  ISETP.GT.U32.AND P5, PT, R61.reuse, R10, PT ;  /* 0x0000000a3d00720c */ /* 0x040fe20003fa4070 */
[--C-:B------:R-:W-:Y:S01]  /*c470*/  @!P4 IMAD.IADD R0, R0, 0x1, -R61.reuse ;  /* 0x000000010000c824 */ /* 0x100fe200078e0a3d */
[C---:B------:R-:W-:Y:S01]  /*c480*/  ISETP.GT.U32.AND P6, PT, R61.reuse, R2, PT ;  /* 0x000000023d00720c */ /* 0x040fe20003fc4070 */
[--C-:B------:R-:W-:Y:S01]  /*c490*/  @!P2 IMAD.IADD R18, R18, 0x1, -R61.reuse ;  /* 0x000000011212a824 */ /* 0x100fe200078e0a3d */
[C---:B------:R-:W-:Y:S01]  /*c4a0*/  ISETP.GT.U32.AND P2, PT, R61.reuse, R13, PT ;  /* 0x0000000d3d00720c */ /* 0x040fe20003f44070 */
[--C-:B------:R-:W-:Y:S01]  /*c4b0*/  @!P1 IMAD.IADD R12, R12, 0x1, -R61.reuse ;  /* 0x000000010c0c9824 */ /* 0x100fe200078e0a3d */
[----:B------:R-:W-:Y:S01]  /*c4c0*/  ISETP.GT.U32.AND P1, PT, R61, R9, PT ;  /* 0x000000093d00720c */ /* 0x000fe20003f24070 */
[----:B------:R-:W-:Y:S01]  /*c4d0*/  @!P0 IMAD.IADD R11, R11, 0x1, -R61 ;  /* 0x000000010b0b8824 */ /* 0x000fe200078e0a3d */
[----:B------:R-:W-:-:S02]  /*c4e0*/  ISETP.GT.U32.AND P0, PT, R61, R8, PT ;  /* 0x000000083d00720c */ /* 0x000fc40003f04070 */
[----:B------:R-:W-:-:S03]  /*c4f0*/  ISETP.GT.U32.AND P4, PT, R61, R59, PT ;  /* 0x0000003b3d00720c */ /* 0x000fc60003f84070 */
[--C-:B------:R-:W-:Y:S01]  /*c500*/  @!P5 IMAD.IADD R10, R10, 0x1, -R61.reuse ;  /* 0x000000010a0ad824 */ /* 0x100fe200078e0a3d */
[----:B------:R-:W-:Y:S01]  /*c510*/  ISETP.GT.U32.AND P5, PT, R61, R0, PT ;  /* 0x000000003d00720c */ /* 0x000fe20003fa4070 */
[--C-:B------:R-:W-:Y:S01]  /*c520*/  @!P3 IMAD.IADD R7, R7, 0x1, -R61.reuse ;  /* 0x000000010707b824 */ /* 0x100fe200078e0a3d */
[----:B------:R-:W-:Y:S01]  /*c530*/  ISETP.GT.U32.AND P3, PT, R61, R6, PT ;  /* 0x000000063d00720c */ /* 0x000fe20003f64070 */
[--C-:B------:R-:W-:Y:S02]  /*c540*/  @!P6 IMAD.IADD R2, R2, 0x1, -R61.reuse ;  /* 0x000000010202e824 */ /* 0x100fe400078e0a3d */
[--C-:B------:R-:W-:Y:S02]  /*c550*/  @!P2 IMAD.IADD R13, R13, 0x1, -R61.reuse ;  /* 0x000000010d0da824 */ /* 0x100fe400078e0a3d */
[--C-:B------:R-:W-:Y:S01]  /*c560*/  @!P1 IMAD.IADD R9, R9, 0x1, -R61.reuse ;  /* 0x0000000109099824 */ /* 0x100fe200078e0a3d */
[----:B------:R0:W-:Y:S01]  /*c570*/  STL [R1+0x28c], R2 ;  /* 0x00028c0201007387 */ /* 0x0001e20000100800 */
[--C-:B------:R-:W-:Y:S01]  /*c580*/  @!P4 IMAD.IADD R59, R59, 0x1, -R61.reuse ;  /* 0x000000013b3bc824 */ /* 0x100fe200078e0a3d */
[----:B------:R-:W-:Y:S01]  /*c590*/  ISETP.GT.U32.AND P4, PT, R61, R7, PT ;  /* 0x000000073d00720c */ /* 0x000fe20003f84070 */
[----:B------:R-:W-:-:S02]  /*c5a0*/  @!P0 IMAD.IADD R8, R8, 0x1, -R61 ;  /* 0x0000000108088824 */ /* 0x000fc400078e0a3d */
[--C-:B------:R-:W-:Y:S01]  /*c5b0*/  @!P5 IMAD.IADD R0, R0, 0x1, -R61.reuse ;  /* 0x000000010000d824 */ /* 0x100fe200078e0a3d */
[----:B0-----:R-:W2:Y:S04]  /*c5c0*/  LDL.LU R2, [R1+0x22c] ;  /* 0x00022c0001027983 */ /* 0x001ea80000300800 */
[----:B------:R-:W3:Y:S04]  /*c5d0*/  LDL.LU R19, [R1+0x200] ;  /* 0x0002000001137983 */ /* 0x000ee80000300800 */
[----:B------:R0:W-:Y:S01]  /*c5e0*/  STL [R1+0x294], R13 ;  /* 0x0002940d01007387 */ /* 0x0001e20000100800 */
[----:B------:R-:W-:-:S03]  /*c5f0*/  @!P3 IMAD.IADD R6, R6, 0x1, -R61 ;  /* 0x000000010606b824 */ /* 0x000fc600078e0a3d */
[----:B------:R-:W-:Y:S01]  /*c600*/  STL [R1+0x27c], R9 ;  /* 0x00027c0901007387 */ /* 0x000fe20000100800 */
[----:B------:R-:W-:-:S03]  /*c610*/  ISETP.GT.U32.AND P3, PT, R61, R20, PT ;  /* 0x000000143d00720c */ /* 0x000fc60003f64070 */
[----:B------:R-:W2:Y:S01]  /*c620*/  LDL.LU R14, [R1+0x214] ;  /* 0x00021400010e7983 */ /* 0x000ea20000300800 */
[----:B------:R-:W-:-:S03]  /*c630*/  ISETP.GT.U32.AND P2, PT, R61, R18, PT ;  /* 0x000000123d00720c */ /* 0x000fc60003f44070 */
[----:B0-----:R-:W2:Y:S01]  /*c640*/  LDL.LU R13, [R1+0x21c] ;  /* 0x00021c00010d7983 */ /* 0x001ea20000300800 */
[----:B------:R-:W-:-:S03]  /*c650*/  ISETP.GT.U32.AND P1, PT, R61, R12, PT ;  /* 0x0000000c3d00720c */ /* 0x000fc60003f24070 */
[----:B------:R-:W-:Y:S01]  /*c660*/  STL [R1+0x284], R8 ;  /* 0x0002840801007387 */ /* 0x000fe20000100800 */
[----:B------:R-:W-:-:S03]  /*c670*/  ISETP.GT.U32.AND P0, PT, R61, R11, PT ;  /* 0x0000000b3d00720c */ /* 0x000fc60003f04070 */
[----:B------:R0:W-:Y:S01]  /*c680*/  STL [R1+0x25c], R0 ;  /* 0x00025c0001007387 */ /* 0x0001e20000100800 */
[--C-:B------:R-:W-:Y:S01]  /*c690*/  @!P4 IMAD.IADD R7, R7, 0x1, -R61.reuse ;  /* 0x000000010707c824 */ /* 0x100fe200078e0a3d */
[C---:B------:R-:W-:Y:S02]  /*c6a0*/  ISETP.GT.U32.AND P4, PT, R61.reuse, R59, PT ;  /* 0x0000003b3d00720c */ /* 0x040fe40003f84070 */
[----:B------:R-:W-:Y:S01]  /*c6b0*/  ISETP.GT.U32.AND P5, PT, R61, R10, PT ;  /* 0x0000000a3d00720c */ /* 0x000fe20003fa4070 */
[----:B0-----:R-:W2:Y:S01]  /*c6c0*/  LDL.LU R0, [R1+0x204] ;  /* 0x0002040001007983 */ /* 0x001ea20000300800 */
[--C-:B------:R-:W-:Y:S02]  /*c6d0*/  @!P3 IMAD.IADD R20, R20, 0x1, -R61.reuse ;  /* 0x000000011414b824 */ /* 0x100fe400078e0a3d */
[--C-:B------:R-:W-:Y:S01]  /*c6e0*/  @!P2 IMAD.IADD R18, R18, 0x1, -R61.reuse ;  /* 0x000000011212a824 */ /* 0x100fe200078e0a3d */
[----:B------:R-:W2:Y:S01]  /*c6f0*/  LDL.LU R9, [R1+0x20c] ;  /* 0x00020c0001097983 */ /* 0x000ea20000300800 */
[----:B------:R-:W-:-:S02]  /*c700*/  @!P1 IMAD.IADD R12, R12, 0x1, -R61 ;  /* 0x000000010c0c9824 */ /* 0x000fc400078e0a3d */
[--C-:B------:R-:W-:Y:S01]  /*c710*/  @!P0 IMAD.IADD R11, R11, 0x1, -R61.reuse ;  /* 0x000000010b0b8824 */ /* 0x100fe200078e0a3d */
[----:B------:R-:W2:Y:S02]  /*c720*/  LDL.LU R8, [R1+0x1e4] ;  /* 0x0001e40001087983 */ /* 0x000ea40000300800 */
[--C-:B------:R-:W-:Y:S02]  /*c730*/  @!P4 IMAD.IADD R59, R59, 0x1, -R61.reuse ;  /* 0x000000013b3bc824 */ /* 0x100fe400078e0a3d */
[----:B------:R0:W-:Y:S01]  /*c740*/  STL [R1+0x270], R7 ;  /* 0x0002700701007387 */ /* 0x0001e20000100800 */
[----:B------:R-:W-:-:S03]  /*c750*/  @!P5 IMAD.IADD R10, R10, 0x1, -R61 ;  /* 0x000000010a0ad824 */ /* 0x000fc600078e0a3d */
[----:B0-----:R-:W2:Y:S04]  /*c760*/  LDL.LU R7, [R1+0x1f8] ;  /* 0x0001f80001077983 */ /* 0x001ea80000300800 */
[----:B------:R-:W-:Y:S04]  /*c770*/  STL [R1+0x274], R20 ;  /* 0x0002741401007387 */ /* 0x000fe80000100800 */
[----:B------:R-:W-:Y:S04]  /*c780*/  STL [R1+0x260], R18 ;  /* 0x0002601201007387 */ /* 0x000fe80000100800 */
[----:B------:R-:W-:Y:S04]  /*c790*/  STL [R1+0x26c], R12 ;  /* 0x00026c0c01007387 */ /* 0x000fe80000100800 */
[----:B------:R-:W-:Y:S04]  /*c7a0*/  STL [R1+0x23c], R11 ;  /* 0x00023c0b01007387 */ /* 0x000fe80000100800 */
[----:B------:R0:W-:Y:S04]  /*c7b0*/  STL [R1+0x254], R59 ;  /* 0x0002543b01007387 */ /* 0x0001e80000100800 */
[----:B------:R-:W-:Y:S04]  /*c7c0*/  STL [R1+0x250], R10 ;  /* 0x0002500a01007387 */ /* 0x000fe80000100800 */
[----:B0-----:R-:W2:Y:S01]  /*c7d0*/  LDL R59, [R1+0x1150] ;  /* 0x00115000013b7983 */ /* 0x001ea20000100800 */
[----:B------:R-:W-:-:S02]  /*c7e0*/  ISETP.GT.U32.AND P6, PT, R61, R6, PT ;  /* 0x000000063d00720c */ /* 0x000fc40003fc4070 */
[C---:B----4-:R-:W-:Y:S02]  /*c7f0*/  ISETP.GT.U32.AND P3, PT, R61.reuse, R5, PT ;  /* 0x000000053d00720c */ /* 0x050fe40003f64070 */
[C---:B------:R-:W-:Y:S02]  /*c800*/  ISETP.GT.U32.AND P2, PT, R61.reuse, R17, PT ;  /* 0x000000113d00720c */ /* 0x040fe40003f44070 */
[C---:B------:R-:W-:Y:S02]  /*c810*/  ISETP.GT.U32.AND P1, PT, R61.reuse, R16, PT ;  /* 0x000000103d00720c */ /* 0x040fe40003f24070 */
[----:B------:R-:W-:-:S05]  /*c820*/  ISETP.GT.U32.AND P0, PT, R61, R15, PT ;  /* 0x0000000f3d00720c */ /* 0x000fca0003f04070 */
[--C-:B------:R-:W-:Y:S02]  /*c830*/  @!P6 IMAD.IADD R6, R6, 0x1, -R61.reuse ;  /* 0x000000010606e824 */ /* 0x100fe400078e0a3d */
[--C-:B------:R-:W-:Y:S02]  /*c840*/  @!P3 IMAD.IADD R5, R5, 0x1, -R61.reuse ;  /* 0x000000010505b824 */ /* 0x100fe400078e0a3d */
[--C-:B------:R-:W-:Y:S02]  /*c850*/  @!P2 IMAD.IADD R17, R17, 0x1, -R61.reuse ;  /* 0x000000011111a824 */ /* 0x100fe400078e0a3d */
[--C-:B------:R-:W-:Y:S01]  /*c860*/  @!P1 IMAD.IADD R16, R16, 0x1, -R61.reuse ;  /* 0x0000000110109824 */ /* 0x100fe200078e0a3d */
[----:B------:R-:W-:Y:S01]  /*c870*/  ISETP.GT.U32.AND P5, PT, R61, R4, PT ;  /* 0x000000043d00720c */ /* 0x000fe20003fa4070 */
[----:B------:R-:W-:Y:S02]  /*c880*/  @!P0 IMAD.IADD R15, R15, 0x1, -R61 ;  /* 0x000000010f0f8824 */ /* 0x000fe400078e0a3d */
[----:B------:R-:W-:Y:S01]  /*c890*/  IMAD.HI.U32 R57, R3, R52, RZ ;  /* 0x0000003403397227 */ /* 0x000fe200078e00ff */
[----:B------:R0:W-:Y:S03]  /*c8a0*/  STL [R1+0x240], R6 ;  /* 0x0002400601007387 */ /* 0x0001e60000100800 */
[----:B------:R-:W-:Y:S01]  /*c8b0*/  IMAD.MOV R57, RZ, RZ, -R57 ;  /* 0x000000ffff397224 */ /* 0x000fe200078e0a39 */
[----:B0-----:R-:W4:Y:S05]  /*c8c0*/  LDL.LU R6, [R1+0x1fc] ;  /* 0x0001fc0001067983 */ /* 0x001f2a0000300800 */
[----:B------:R-:W-:Y:S01]  /*c8d0*/  @!P5 IMAD.IADD R4, R4, 0x1, -R61 ;  /* 0x000000010404d824 */ /* 0x000fe200078e0a3d */
[----:B------:R-:W4:Y:S01]  /*c8e0*/  LDL.LU R12, [R1+0x1e8] ;  /* 0x0001e800010c7983 */ /* 0x000f220000300800 */
[----:B------:R-:W-:-:S03]  /*c8f0*/  IMAD R52, R61, R57, R52 ;  /* 0x000000393d347224 */ /* 0x000fc600078e0234 */
[----:B------:R-:W4:Y:S01]  /*c900*/  LDL.LU R11, [R1+0x1f4] ;  /* 0x0001f400010b7983 */ /* 0x000f220000300800 */
[C---:B---3--:R-:W-:Y:S02]  /*c910*/  ISETP.GT.U32.AND P6, PT, R61.reuse, R19, PT ;  /* 0x000000133d00720c */ /* 0x048fe40003fc4070 */
[C---:B--2---:R-:W-:Y:S02]  /*c920*/  ISETP.GT.U32.AND P3, PT, R61.reuse, R14, PT ;  /* 0x0000000e3d00720c */ /* 0x044fe40003f64070 */
[----:B------:R-:W-:-:S09]  /*c930*/  ISETP.GT.U32.AND P2, PT, R61, R13, PT ;  /* 0x0000000d3d00720c */ /* 0x000fd20003f44070 */
[--C-:B------:R-:W-:Y:S01]  /*c940*/  @!P6 IMAD.IADD R19, R19, 0x1, -R61.reuse ;  /* 0x000000011313e824 */ /* 0x100fe200078e0a3d */
[C---:B------:R-:W-:Y:S01]  /*c950*/  ISETP.GT.U32.AND P6, PT, R61.reuse, R5, PT ;  /* 0x000000053d00720c */ /* 0x040fe20003fc4070 */
[--C-:B------:R-:W-:Y:S01]  /*c960*/  @!P3 IMAD.IADD R14, R14, 0x1, -R61.reuse ;  /* 0x000000010e0eb824 */ /* 0x100fe200078e0a3d */
[----:B------:R-:W-:Y:S01]  /*c970*/  ISETP.GT.U32.AND P1, PT, R61, R0, PT ;  /* 0x000000003d00720c */ /* 0x000fe20003f24070 */
[----:B------:R-:W-:Y:S01]  /*c980*/  @!P2 IMAD.IADD R13, R13, 0x1, -R61 ;  /* 0x000000010d0da824 */ /* 0x000fe200078e0a3d */
[C---:B------:R-:W-:Y:S02]  /*c990*/  ISETP.GT.U32.AND P3, PT, R61.reuse, R17, PT ;  /* 0x000000113d00720c */ /* 0x040fe40003f64070 */
[C---:B------:R-:W-:Y:S02]  /*c9a0*/  ISETP.GT.U32.AND P0, PT, R61.reuse, R9, PT ;  /* 0x000000093d00720c */ /* 0x040fe40003f04070 */
[----:B------:R-:W-:-:S07]  /*c9b0*/  ISETP.GT.U32.AND P2, PT, R61, R16, PT ;  /* 0x000000103d00720c */ /* 0x000fce0003f44070 */
[--C-:B------:R-:W-:Y:S01]  /*c9c0*/  @!P1 IMAD.IADD R0, R0, 0x1, -R61.reuse ;  /* 0x0000000100009824 */ /* 0x100fe200078e0a3d */
[----:B------:R-:W-:Y:S01]  /*c9d0*/  ISETP.GT.U32.AND P1, PT, R61, R15, PT ;  /* 0x0000000f3d00720c */ /* 0x000fe20003f24070 */
[--C-:B------:R-:W-:Y:S02]  /*c9e0*/  @!P6 IMAD.IADD R5, R5, 0x1, -R61.reuse ;  /* 0x000000010505e824 */ /* 0x100fe400078e0a3d */
[--C-:B------:R-:W-:Y:S02]  /*c9f0*/  @!P3 IMAD.IADD R17, R17, 0x1, -R61.reuse ;  /* 0x000000011111b824 */ /* 0x100fe400078e0a3d */
[--C-:B------:R-:W-:Y:S01]  /*ca00*/  @!P0 IMAD.IADD R9, R9, 0x1, -R61.reuse ;  /* 0x0000000109098824 */ /* 0x100fe200078e0a3d */
[----:B------:R-:W-:Y:S01]  /*ca10*/  ISETP.GT.U32.AND P0, PT, R61, R4, PT ;  /* 0x000000043d00720c */ /* 0x000fe20003f04070 */
[----:B------:R-:W-:-:S06]  /*ca20*/  @!P2 IMAD.IADD R16, R16, 0x1, -R61 ;  /* 0x000000011010a824 */ /* 0x000fcc00078e0a3d */
[----:B------:R-:W-:-:S06]  /*ca30*/  @!P1 IMAD.IADD R15, R15, 0x1, -R61 ;  /* 0x000000010f0f9824 */ /* 0x000fcc00078e0a3d */
[----:B------:R-:W-:Y:S01]  /*ca40*/  @!P0 IMAD.IADD R4, R4, 0x1, -R61 ;  /* 0x0000000104048824 */ /* 0x000fe200078e0a3d */
[----:B------:R-:W-:Y:S02]  /*ca50*/  IABS R57, R59 ;  /* 0x0000003b00397213 */ /* 0x000fe40000000000 */
[----:B------:R-:W2:Y:S04]  /*ca60*/  LDL.LU R59, [R1+0x1c4] ;  /* 0x0001c400013b7983 */ /* 0x000ea80000300800 */
[----:B------:R-:W3:Y:S04]  /*ca70*/  LDL.LU R10, [R1+0x1d8] ;  /* 0x0001d800010a7983 */ /* 0x000ee80000300800 */
[----:B------:R0:W-:Y:S04]  /*ca80*/  STL [R1+0x24c], R5 ;  /* 0x00024c0501007387 */ /* 0x0001e80000100800 */
[----:B0-----:R-:W3:Y:S04]  /*ca90*/  LDL.LU R5, [R1+0x1dc] ;  /* 0x0001dc0001057983 */ /* 0x001ee80000300800 */
[----:B------:R0:W-:Y:S04]  /*caa0*/  STL [R1+0x220], R17 ;  /* 0x0002201101007387 */ /* 0x0001e80000100800 */
[----:B------:R-:W3:Y:S04]  /*cab0*/  LDL.LU R18, [R1+0x1cc] ;  /* 0x0001cc0001127983 */ /* 0x000ee80000300800 */
[----:B------:R1:W-:Y:S04]  /*cac0*/  STL [R1+0x234], R16 ;  /* 0x0002341001007387 */ /* 0x0003e80000100800 */
[----:B0-----:R-:W3:Y:S04]  /*cad0*/  LDL.LU R17, [R1+0x1d4] ;  /* 0x0001d40001117983 */ /* 0x001ee80000300800 */
[----:B------:R0:W-:Y:S04]  /*cae0*/  STL [R1+0x238], R15 ;  /* 0x0002380f01007387 */ /* 0x0001e80000100800 */
[----:B-1----:R-:W3:Y:S04]  /*caf0*/  LDL.LU R16, [R1+0x1b0] ;  /* 0x0001b00001107983 */ /* 0x002ee80000300800 */
[----:B0-----:R-:W3:Y:S04]  /*cb00*/  LDL.LU R15, [R1+0x1bc] ;  /* 0x0001bc00010f7983 */ /* 0x001ee80000300800 */
[----:B------:R0:W-:Y:S04]  /*cb10*/  STL [R1+0x224], R4 ;  /* 0x0002240401007387 */ /* 0x0001e80000100800 */
[----:B0-----:R-:W3:Y:S01]  /*cb20*/  LDL.LU R4, [R1+0x1c0] ;  /* 0x0001c00001047983 */ /* 0x001ee20000300800 */
[----:B------:R-:W-:-:S02]  /*cb30*/  ISETP.GT.U32.AND P4, PT, R61, R2, PT ;  /* 0x000000023d00720c */ /* 0x000fc40003f84070 */
[----:B------:R-:W-:-:S11]  /*cb40*/  ISETP.GT.U32.AND P5, PT, R61, R8, PT ;  /* 0x000000083d00720c */ /* 0x000fd60003fa4070 */
[--C-:B------:R-:W-:Y:S01]  /*cb50*/  @!P4 IMAD.IADD R2, R2, 0x1, -R61.reuse ;  /* 0x000000010202c824 */ /* 0x100fe200078e0a3d */
[C---:B------:R-:W-:Y:S02]  /*cb60*/  ISETP.GT.U32.AND P4, PT, R61.reuse, R7, PT ;  /* 0x000000073d00720c */ /* 0x040fe40003f84070 */
[C---:B------:R-:W-:Y:S02]  /*cb70*/  ISETP.GT.U32.AND P2, PT, R61.reuse, R13, PT ;  /* 0x0000000d3d00720c */ /* 0x040fe40003f44070 */
[----:B------:R-:W-:Y:S01]  /*cb80*/  ISETP.GT.U32.AND P3, PT, R61, R14, PT ;  /* 0x0000000e3d00720c */ /* 0x000fe20003f64070 */
[----:B------:R-:W-:-:S08]  /*cb90*/  @!P5 IMAD.IADD R8, R8, 0x1, -R61 ;  /* 0x000000010808d824 */ /* 0x000fd000078e0a3d */
[--C-:B------:R-:W-:Y:S01]  /*cba0*/  @!P4 IMAD.IADD R7, R7, 0x1, -R61.reuse ;  /* 0x000000010707c824 */ /* 0x100fe200078e0a3d */
[C---:B------:R-:W-:Y:S02]  /*cbb0*/  ISETP.GT.U32.AND P4, PT, R61.reuse, R19, PT ;  /* 0x000000133d00720c */ /* 0x040fe40003f84070 */
[C---:B------:R-:W-:Y:S02]  /*cbc0*/  ISETP.GT.U32.AND P5, PT, R61.reuse, R2, PT ;  /* 0x000000023d00720c */ /* 0x040fe40003fa4070 */
[C---:B------:R-:W-:Y:S02]  /*cbd0*/  ISETP.GT.U32.AND P1, PT, R61.reuse, R0, PT ;  /* 0x000000003d00720c */ /* 0x040fe40003f24070 */
[----:B------:R-:W-:Y:S01]  /*cbe0*/  ISETP.GT.U32.AND P6, PT, R61, R7, PT ;  /* 0x000000073d00720c */ /* 0x000fe20003fc4070 */
[--C-:B------:R-:W-:Y:S01]  /*cbf0*/  @!P2 IMAD.IADD R13, R13, 0x1, -R61.reuse ;  /* 0x000000010d0da824 */ /* 0x100fe200078e0a3d */
[C---:B----4-:R-:W-:Y:S01]  /*cc00*/  ISETP.GT.U32.AND P2, PT, R61.reuse, R11, PT ;  /* 0x0000000b3d00720c */ /* 0x050fe20003f44070 */
[----:B------:R-:W-:Y:S01]  /*cc10*/  @!P3 IMAD.IADD R14, R14, 0x1, -R61 ;  /* 0x000000010e0eb824 */ /* 0x000fe200078e0a3d */
[----:B------:R-:W-:-:S03]  /*cc20*/  ISETP.GT.U32.AND P3, PT, R61, R12, PT ;  /* 0x0000000c3d00720c */ /* 0x000fc60003f64070 */
[--C-:B------:R-:W-:Y:S01]  /*cc30*/  @!P4 IMAD.IADD R19, R19, 0x1, -R61.reuse ;  /* 0x000000011313c824 */ /* 0x100fe200078e0a3d */
[C---:B------:R-:W-:Y:S01]  /*cc40*/  ISETP.GT.U32.AND P4, PT, R61.reuse, R6, PT ;  /* 0x000000063d00720c */ /* 0x040fe20003f84070 */
[--C-:B------:R-:W-:Y:S01]  /*cc50*/  @!P5 IMAD.IADD R2, R2, 0x1, -R61.reuse ;  /* 0x000000010202d824 */ /* 0x100fe200078e0a3d */
[----:B------:R-:W-:Y:S01]  /*cc60*/  ISETP.GT.U32.AND P0, PT, R61, R9, PT ;  /* 0x000000093d00720c */ /* 0x000fe20003f04070 */
[--C-:B------:R-:W-:Y:S02]  /*cc70*/  @!P1 IMAD.IADD R0, R0, 0x1, -R61.reuse ;  /* 0x0000000100009824 */ /* 0x100fe400078e0a3d */
[--C-:B------:R-:W-:Y:S01]  /*cc80*/  @!P6 IMAD.IADD R7, R7, 0x1, -R61.reuse ;  /* 0x000000010707e824 */ /* 0x100fe200078e0a3d */
[----:B------:R0:W-:Y:S01]  /*cc90*/  STL [R1+0x22c], R2 ;  /* 0x00022c0201007387 */ /* 0x0001e20000100800 */
[--C-:B------:R-:W-:Y:S02]  /*cca0*/  @!P2 IMAD.IADD R11, R11, 0x1, -R61.reuse ;  /* 0x000000010b0ba824 */ /* 0x100fe400078e0a3d */
[----:B------:R-:W-:-:S04]  /*ccb0*/  @!P3 IMAD.IADD R12, R12, 0x1, -R61 ;  /* 0x000000010c0cb824 */ /* 0x000fc800078e0a3d */
[--C-:B------:R-:W-:Y:S01]  /*ccc0*/  @!P4 IMAD.IADD R6, R6, 0x1, -R61.reuse ;  /* 0x000000010606c824 */ /* 0x100fe200078e0a3d */
[----:B0-----:R-:W4:Y:S01]  /*ccd0*/  LDL.LU R2, [R1+0x1b4] ;  /* 0x0001b40001027983 */ /* 0x001f220000300800 */
[----:B------:R-:W-:Y:S01]  /*cce0*/  ISETP.GT.U32.AND P5, PT, R61, R8, PT ;  /* 0x000000083d00720c */ /* 0x000fe20003fa4070 */
[--C-:B------:R-:W-:Y:S02]  /*ccf0*/  @!P0 IMAD.IADD R9, R9, 0x1, -R61.reuse ;  /* 0x0000000109098824 */ /* 0x100fe400078e0a3d */
[----:B------:R-:W-:Y:S04]  /*cd00*/  STL [R1+0x200], R19 ;  /* 0x0002001301007387 */ /* 0x000fe80000100800 */
[----:B------:R-:W-:Y:S04]  /*cd10*/  STL [R1+0x214], R14 ;  /* 0x0002140e01007387 */ /* 0x000fe80000100800 */
[----:B------:R0:W-:Y:S02]  /*cd20*/  STL [R1+0x204], R0 ;  /* 0x0002040001007387 */ /* 0x0001e40000100800 */
[----:B------:R-:W-:-:S02]  /*cd30*/  @!P5 IMAD.IADD R8, R8, 0x1, -R61 ;  /* 0x000000010808d824 */ /* 0x000fc400078e0a3d */
[----:B------:R-:W-:Y:S04]  /*cd40*/  STL [R1+0x21c], R13 ;  /* 0x00021c0d01007387 */ /* 0x000fe80000100800 */
[----:B0-----:R-:W4:Y:S04]  /*cd50*/  LDL.LU R0, [R1+0xd8] ;  /* 0x0000d80001007983 */ /* 0x001f280000300800 */
[----:B------:R0:W-:Y:S04]  /*cd60*/  STL [R1+0x20c], R9 ;  /* 0x00020c0901007387 */ /* 0x0001e80000100800 */
[----:B0-----:R-:W4:Y:S04]  /*cd70*/  LDL.LU R9, [R1+0x19c] ;  /* 0x00019c0001097983 */ /* 0x001f280000300800 */
[----:B------:R0:W-:Y:S04]  /*cd80*/  STL [R1+0x1e4], R8 ;  /* 0x0001e40801007387 */ /* 0x0001e80000100800 */
[----:B------:R-:W4:Y:S04]  /*cd90*/  LDL.LU R14, [R1+0x1a8] ;  /* 0x0001a800010e7983 */ /* 0x000f280000300800 */
[----:B------:R-:W4:Y:S04]  /*cda0*/  LDL.LU R13, [R1+0x1ac] ;  /* 0x0001ac00010d7983 */ /* 0x000f280000300800 */
[----:B------:R1:W-:Y:S04]  /*cdb0*/  STL [R1+0x1f8], R7 ;  /* 0x0001f80701007387 */ /* 0x0003e80000100800 */
[----:B0-----:R-:W4:Y:S04]  /*cdc0*/  LDL.LU R8, [R1+0x1a0] ;  /* 0x0001a00001087983 */ /* 0x001f280000300800 */
[----:B-1----:R-:W4:Y:S01]  /*cdd0*/  LDL.LU R7, [R1+0x1a4] ;  /* 0x0001a40001077983 */ /* 0x002f220000300800 */
[----:B--2---:R-:W-:-:S02]  /*cde0*/  ISETP.GT.U32.AND P1, PT, R61, R59, PT ;  /* 0x0000003b3d00720c */ /* 0x004fc40003f24070 */
[----:B---3--:R-:W-:-:S11]  /*cdf0*/  ISETP.GT.U32.AND P0, PT, R61, R10, PT ;  /* 0x0000000a3d00720c */ /* 0x008fd60003f04070 */
[----:B------:R-:W-:Y:S01]  /*ce00*/  @!P1 IMAD.IADD R59, R59, 0x1, -R61 ;  /* 0x000000013b3b9824 */ /* 0x000fe200078e0a3d */
[C---:B------:R-:W-:Y:S02]  /*ce10*/  ISETP.GT.U32.AND P6, PT, R61.reuse, R18, PT ;  /* 0x000000123d00720c */ /* 0x040fe40003fc4070 */
[C---:B------:R-:W-:Y:S02]  /*ce20*/  ISETP.GT.U32.AND P4, PT, R61.reuse, R17, PT ;  /* 0x000000113d00720c */ /* 0x040fe40003f84070 */
[C---:B------:R-:W-:Y:S02]  /*ce30*/  ISETP.GT.U32.AND P3, PT, R61.reuse, R16, PT ;  /* 0x000000103d00720c */ /* 0x040fe40003f64070 */
[----:B------:R-:W-:-:S07]  /*ce40*/  ISETP.GT.U32.AND P2, PT, R61, R15, PT ;  /* 0x0000000f3d00720c */ /* 0x000fce0003f44070 */
[--C-:B------:R-:W-:Y:S01]  /*ce50*/  @!P6 IMAD.IADD R18, R18, 0x1, -R61.reuse ;  /* 0x000000011212e824 */ /* 0x100fe200078e0a3d */
[----:B------:R-:W-:Y:S01]  /*ce60*/  ISETP.GT.U32.AND P6, PT, R61, R6, PT ;  /* 0x000000063d00720c */ /* 0x000fe20003fc4070 */
[--C-:B------:R-:W-:Y:S01]  /*ce70*/  @!P4 IMAD.IADD R17, R17, 0x1, -R61.reuse ;  /* 0x000000011111c824 */ /* 0x100fe200078e0a3d */
[C---:B------:R-:W-:Y:S01]  /*ce80*/  ISETP.GT.U32.AND P4, PT, R61.reuse, R12, PT ;  /* 0x0000000c3d00720c */ /* 0x040fe20003f84070 */
[--C-:B------:R-:W-:Y:S01]  /*ce90*/  @!P3 IMAD.IADD R16, R16, 0x1, -R61.reuse ;  /* 0x000000011010b824 */ /* 0x100fe200078e0a3d */
[C---:B------:R-:W-:Y:S02]  /*cea0*/  ISETP.GT.U32.AND P3, PT, R61.reuse, R11, PT ;  /* 0x0000000b3d00720c */ /* 0x040fe40003f64070 */
[----:B------:R-:W-:Y:S01]  /*ceb0*/  ISETP.GT.U32.AND P1, PT, R61, R4, PT ;  /* 0x000000043d00720c */ /* 0x000fe20003f24070 */
[--C-:B------:R-:W-:Y:S01]  /*cec0*/  @!P2 IMAD.IADD R15, R15, 0x1, -R61.reuse ;  /* 0x000000010f0fa824 */ /* 0x100fe200078e0a3d */
[----:B------:R-:W-:Y:S01]  /*ced0*/  ISETP.GT.U32.AND P2, PT, R61, R59, PT ;  /* 0x0000003b3d00720c */ /* 0x000fe20003f44070 */
[----:B------:R-:W-:-:S04]  /*cee0*/  @!P0 IMAD.IADD R10, R10, 0x1, -R61 ;  /* 0x000000010a0a8824 */ /* 0x000fc800078e0a3d */
[--C-:B------:R-:W-:Y:S02]  /*cef0*/  @!P6 IMAD.IADD R6, R6, 0x1, -R61.reuse ;  /* 0x000000010606e824 */ /* 0x100fe400078e0a3d */
[--C-:B------:R-:W-:Y:S02]  /*cf00*/  @!P4 IMAD.IADD R12, R12, 0x1, -R61.reuse ;  /* 0x000000010c0cc824 */ /* 0x100fe400078e0a3d */
[--C-:B------:R-:W-:Y:S02]  /*cf10*/  @!P3 IMAD.IADD R11, R11, 0x1, -R61.reuse ;  /* 0x000000010b0bb824 */ /* 0x100fe400078e0a3d */
[--C-:B------:R-:W-:Y:S01]  /*cf20*/  @!P1 IMAD.IADD R4, R4, 0x1, -R61.reuse ;  /* 0x0000000104049824 */ /* 0x100fe200078e0a3d */
[----:B------:R-:W-:Y:S01]  /*cf30*/  ISETP.GT.U32.AND P1, PT, R61, R10, PT ;  /* 0x0000000a3d00720c */ /* 0x000fe20003f24070 */
[--C-:B------:R-:W-:Y:S01]  /*cf40*/  @!P2 IMAD.IADD R59, R59, 0x1, -R61.reuse ;  /* 0x000000013b3ba824 */ /* 0x100fe200078e0a3d */
[----:B------:R0:W-:Y:S04]  /*cf50*/  STL [R1+0x1fc], R6 ;  /* 0x0001fc0601007387 */ /* 0x0001e80000100800 */
[----:B0-----:R-:W2:Y:S04]  /*cf60*/  LDL.LU R6, [R1+0x188] ;  /* 0x0001880001067983 */ /* 0x001ea80000300800 */
[----:B------:R-:W-:Y:S04]  /*cf70*/  STL [R1+0x1e8], R12 ;  /* 0x0001e80c01007387 */ /* 0x000fe80000100800 */
[----:B------:R0:W-:Y:S04]  /*cf80*/  STL [R1+0x1c4], R59 ;  /* 0x0001c43b01007387 */ /* 0x0001e80000100800 */
[----:B------:R1:W-:Y:S01]  /*cf90*/  STL [R1+0x1f4], R11 ;  /* 0x0001f40b01007387 */ /* 0x0003e20000100800 */
[----:B------:R-:W-:-:S03]  /*cfa0*/  @!P1 IMAD.IADD R10, R10, 0x1, -R61 ;  /* 0x000000010a0a9824 */ /* 0x000fc600078e0a3d */
[----:B0-----:R-:W3:Y:S04]  /*cfb0*/  LDL.LU R59, [R1+0x194] ;  /* 0x00019400013b7983 */ /* 0x001ee80000300800 */
[----:B------:R-:W2:Y:S04]  /*cfc0*/  LDL.LU R20, [R1+0x198] ;  /* 0x0001980001147983 */ /* 0x000ea80000300800 */
[----:B------:R-:W2:Y:S04]  /*cfd0*/  LDL.LU R19, [R1+0x18c] ;  /* 0x00018c0001137983 */ /* 0x000ea80000300800 */
[----:B------:R-:W2:Y:S04]  /*cfe0*/  LDL.LU R12, [R1+0x190] ;  /* 0x00019000010c7983 */ /* 0x000ea80000300800 */
[----:B------:R0:W-:Y:S04]  /*cff0*/  STL [R1+0x1d8], R10 ;  /* 0x0001d80a01007387 */ /* 0x0001e80000100800 */
[----:B-1----:R-:W2:Y:S01]  /*d000*/  LDL.LU R11, [R1+0x174] ;  /* 0x00017400010b7983 */ /* 0x002ea20000300800 */
[----:B------:R-:W-:-:S02]  /*d010*/  ISETP.GT.U32.AND P5, PT, R61, R5, PT ;  /* 0x000000053d00720c */ /* 0x000fc40003fa4070 */
[C---:B----4-:R-:W-:Y:S02]  /*d020*/  ISETP.GT.U32.AND P0, PT, R61.reuse, R2, PT ;  /* 0x000000023d00720c */ /* 0x050fe40003f04070 */
[----:B------:R-:W-:Y:S01]  /*d030*/  ISETP.GT.U32.AND P4, PT, R61, R17, PT ;  /* 0x000000113d00720c */ /* 0x000fe20003f84070 */
[----:B0-----:R-:W4:Y:S08]  /*d040*/  LDL.LU R10, [R1+0x180] ;  /* 0x00018000010a7983 */ /* 0x001f300000300800 */
[--C-:B------:R-:W-:Y:S01]  /*d050*/  @!P5 IMAD.IADD R5, R5, 0x1, -R61.reuse ;  /* 0x000000010505d824 */ /* 0x100fe200078e0a3d */
[C---:B------:R-:W-:Y:S01]  /*d060*/  ISETP.GT.U32.AND P5, PT, R61.reuse, R58, PT ;  /* 0x0000003a3d00720c */ /* 0x040fe20003fa4070 */
[----:B------:R-:W-:Y:S01]  /*d070*/  @!P0 IMAD.IADD R2, R2, 0x1, -R61 ;  /* 0x0000000102028824 */ /* 0x000fe200078e0a3d */
[----:B------:R-:W-:-:S02]  /*d080*/  ISETP.GT.U32.AND P3, PT, R61, R16, PT ;  /* 0x000000103d00720c */ /* 0x000fc40003f64070 */
[----:B------:R-:W-:-:S09]  /*d090*/  ISETP.GT.U32.AND P0, PT, R61, R5, PT ;  /* 0x000000053d00720c */ /* 0x000fd20003f04070 */
[--C-:B------:R-:W-:Y:S01]  /*d0a0*/  @!P5 IMAD.IADD R58, R58, 0x1, -R61.reuse ;  /* 0x000000013a3ad824 */ /* 0x100fe200078e0a3d */
[C---:B------:R-:W-:Y:S02]  /*d0b0*/  ISETP.GT.U32.AND P5, PT, R61.reuse, R18, PT ;  /* 0x000000123d00720c */ /* 0x040fe40003fa4070 */
[C---:B------:R-:W-:Y:S02]  /*d0c0*/  ISETP.GT.U32.AND P2, PT, R61.reuse, R15, PT ;  /* 0x0000000f3d00720c */ /* 0x040fe40003f44070 */
[----:B------:R-:W-:Y:S01]  /*d0d0*/  ISETP.GT.U32.AND P6, PT, R61, R58, PT ;  /* 0x0000003a3d00720c */ /* 0x000fe20003fc4070 */
[--C-:B------:R-:W-:Y:S02]  /*d0e0*/  @!P4 IMAD.IADD R17, R17, 0x1, -R61.reuse ;  /* 0x000000011111c824 */ /* 0x100fe400078e0a3d */
[--C-:B------:R-:W-:Y:S02]  /*d0f0*/  @!P0 IMAD.IADD R5, R5, 0x1, -R61.reuse ;  /* 0x0000000105058824 */ /* 0x100fe400078e0a3d */
[----:B------:R-:W-:Y:S01]  /*d100*/  @!P3 IMAD.IADD R16, R16, 0x1, -R61 ;  /* 0x000000011010b824 */ /* 0x000fe200078e0a3d */
[----:B------:R-:W-:-:S03]  /*d110*/  ISETP.GT.U32.AND P4, PT, R61, R14, PT ;  /* 0x0000000e3d00720c */ /* 0x000fc60003f84070 */
[--C-:B------:R-:W-:Y:S01]  /*d120*/  @!P5 IMAD.IADD R18, R18, 0x1, -R61.reuse ;  /* 0x000000011212d824 */ /* 0x100fe200078e0a3d */
[C---:B------:R-:W-:Y:S02]  /*d130*/  ISETP.GT.U32.AND P5, PT, R61.reuse, R9, PT ;  /* 0x000000093d00720c */ /* 0x040fe40003fa4070 */
[C---:B------:R-:W-:Y:S02]  /*d140*/  ISETP.GT.U32.AND P3, PT, R61.reuse, R13, PT ;  /* 0x0000000d3d00720c */ /* 0x040fe40003f64070 */
[----:B------:R-:W-:Y:S01]  /*d150*/  ISETP.GT.U32.AND P1, PT, R61, R4, PT ;  /* 0x000000043d00720c */ /* 0x000fe20003f24070 */
[----:B------:R0:W-:Y:S01]  /*d160*/  STL [R1+0x1dc], R5 ;  /* 0x0001dc0501007387 */ /* 0x0001e20000100800 */
[--C-:B------:R-:W-:Y:S01]  /*d170*/  @!P2 IMAD.IADD R15, R15, 0x1, -R61.reuse ;  /* 0x000000010f0fa824 */ /* 0x100fe200078e0a3d */
[----:B------:R-:W-:Y:S01]  /*d180*/  ISETP.GT.U32.AND P2, PT, R61, R8, PT ;  /* 0x000000083d00720c */ /* 0x000fe20003f44070 */
[--C-:B------:R-:W-:Y:S01]  /*d190*/  @!P6 IMAD.IADD R58, R58, 0x1, -R61.reuse ;  /* 0x000000013a3ae824 */ /* 0x100fe200078e0a3d */
[----:B0-----:R-:W4:Y:S04]  /*d1a0*/  LDL.LU R5, [R1+0x184] ;  /* 0x0001840001057983 */ /* 0x001f280000300800 */
[--C-:B------:R-:W-:Y:S01]  /*d1b0*/  @!P5 IMAD.IADD R9, R9, 0x1, -R61.reuse ;  /* 0x000000010909d824 */ /* 0x100fe200078e0a3d */
[----:B------:R-:W-:Y:S01]  /*d1c0*/  ISETP.GT.U32.AND P0, PT, R61, R2, PT ;  /* 0x000000023d00720c */ /* 0x000fe20003f04070 */
[----:B------:R-:W-:-:S02]  /*d1d0*/  @!P4 IMAD.IADD R14, R14, 0x1, -R61 ;  /* 0x000000010e0ec824 */ /* 0x000fc400078e0a3d */
[--C-:B------:R-:W-:Y:S02]  /*d1e0*/  @!P3 IMAD.IADD R13, R13, 0x1, -R61.reuse ;  /* 0x000000010d0db824 */ /* 0x100fe400078e0a3d */
[--C-:B------:R-:W-:Y:S01]  /*d1f0*/  @!P1 IMAD.IADD R4, R4, 0x1, -R61.reuse ;  /* 0x0000000104049824 */ /* 0x100fe200078e0a3d */
[----:B------:R-:W-:Y:S01]  /*d200*/  ISETP.GT.U32.AND P1, PT, R61, R7, PT ;  /* 0x000000073d00720c */ /* 0x000fe20003f24070 */
[--C-:B------:R-:W-:Y:S01]  /*d210*/  @!P2 IMAD.IADD R8, R8, 0x1, -R61.reuse ;  /* 0x000000010808a824 */ /* 0x100fe200078e0a3d */
[----:B------:R-:W-:Y:S04]  /*d220*/  STL [R1+0x1cc], R18 ;  /* 0x0001cc1201007387 */ /* 0x000fe80000100800 */
[----:B------:R-:W-:Y:S01]  /*d230*/  STL [R1+0x1d4], R17 ;  /* 0x0001d41101007387 */ /* 0x000fe20000100800 */
[----:B------:R-:W-:-:S03]  /*d240*/  @!P0 IMAD.IADD R2, R2, 0x1, -R61 ;  /* 0x0000000102028824 */ /* 0x000fc600078e0a3d */
[----:B------:R-:W-:Y:S03]  /*d250*/  STL [R1+0x1b0], R16 ;  /* 0x0001b01001007387 */ /* 0x000fe60000100800 */
[----:B------:R-:W-:Y:S01]  /*d260*/  @!P1 IMAD.IADD R7, R7, 0x1, -R61 ;  /* 0x0000000107079824 */ /* 0x000fe200078e0a3d */
[----:B------:R-:W-:Y:S04]  /*d270*/  STL [R1+0x1bc], R15 ;  /* 0x0001bc0f01007387 */ /* 0x000fe80000100800 */
[----:B------:R-:W-:Y:S04]  /*d280*/  STL [R1+0x1c0], R4 ;  /* 0x0001c00401007387 */ /* 0x000fe80000100800 */
[----:B------:R0:W-:Y:S04]  /*d290*/  STL [R1+0x1b8], R58 ;  /* 0x0001b83a01007387 */ /* 0x0001e80000100800 */
[----:B------:R1:W-:Y:S04]  /*d2a0*/  STL [R1+0x1b4], R2 ;  /* 0x0001b40201007387 */ /* 0x0003e80000100800 */
[----:B0-----:R-:W4:Y:S04]  /*d2b0*/  LDL R58, [R1+0x114c] ;  /* 0x00114c00013a7983 */ /* 0x001f280000100800 */
[----:B-1----:R-:W4:Y:S04]  /*d2c0*/  LDL.LU R2, [R1+0x178] ;  /* 0x0001780001027983 */ /* 0x002f280000300800 */
        /* <DEDUP_REMOVED lines=9> */
[C---:B------:R-:W-:Y:S02]  /*d360*/  ISETP.GT.U32.AND P6, PT, R61.reuse, R9, PT ;  /* 0x000000093d00720c */ /* 0x040fe40003fc4070 */
[C---:B------:R-:W-:Y:S01]  /*d370*/  ISETP.GT.U32.AND P2, PT, R61.reuse, R11, PT ;  /* 0x0000000b3d00720c */ /* 0x040fe20003f44070 */
[--C-:B------:R-:W-:Y:S01]  /*d380*/  @!P5 IMAD.IADD R20, R20, 0x1, -R61.reuse ;  /* 0x000000011414d824 */ /* 0x100fe200078e0a3d */
[----:B------:R-:W-:Y:S01]  /*d390*/  ISETP.GT.U32.AND P5, PT, R61, R14, PT ;  /* 0x0000000e3d00720c */ /* 0x000fe20003fa4070 */
[--C-:B------:R-:W-:Y:S01]  /*d3a0*/  @!P4 IMAD.IADD R19, R19, 0x1, -R61.reuse ;  /* 0x000000011313c824 */ /* 0x100fe200078e0a3d */
[C---:B------:R-:W-:Y:S01]  /*d3b0*/  ISETP.GT.U32.AND P4, PT, R61.reuse, R13, PT ;  /* 0x0000000d3d00720c */ /* 0x040fe20003f84070 */
[----:B------:R-:W-:Y:S01]  /*d3c0*/  @!P3 IMAD.IADD R12, R12, 0x1, -R61 ;  /* 0x000000010c0cb824 */ /* 0x000fe200078e0a3d */
[----:B------:R-:W-:-:S05]  /*d3d0*/  ISETP.GT.U32.AND P3, PT, R61, R8, PT ;  /* 0x000000083d00720c */ /* 0x000fca0003f64070 */
[--C-:B------:R-:W-:Y:S02]  /*d3e0*/  @!P6 IMAD.IADD R9, R9, 0x1, -R61.reuse ;  /* 0x000000010909e824 */ /* 0x100fe400078e0a3d */
[--C-:B------:R-:W-:Y:S01]  /*d3f0*/  @!P2 IMAD.IADD R11, R11, 0x1, -R61.reuse ;  /* 0x000000010b0ba824 */ /* 0x100fe200078e0a3d */
[----:B------:R-:W-:Y:S01]  /*d400*/  ISETP.GT.U32.AND P2, PT, R61, R7, PT ;  /* 0x000000073d00720c */ /* 0x000fe20003f44070 */
[--C-:B------:R-:W-:Y:S01]  /*d410*/  @!P5 IMAD.IADD R14, R14, 0x1, -R61.reuse ;  /* 0x000000010e0ed824 */ /* 0x100fe200078e0a3d */
[----:B------:R0:W-:Y:S01]  /*d420*/  STL [R1+0x19c], R9 ;  /* 0x00019c0901007387 */ /* 0x0001e20000100800 */
[--C-:B------:R-:W-:Y:S02]  /*d430*/  @!P4 IMAD.IADD R13, R13, 0x1, -R61.reuse ;  /* 0x000000010d0dc824 */ /* 0x100fe400078e0a3d */
[--C-:B------:R-:W-:Y:S01]  /*d440*/  @!P3 IMAD.IADD R8, R8, 0x1, -R61.reuse ;  /* 0x000000010808b824 */ /* 0x100fe200078e0a3d */
[----:B0-----:R-:W2:Y:S07]  /*d450*/  LDL.LU R9, [R1+0x164] ;  /* 0x0001640001097983 */ /* 0x001eae0000300800 */
[----:B------:R-:W-:Y:S01]  /*d460*/  @!P2 IMAD.IADD R7, R7, 0x1, -R61 ;  /* 0x000000010707a824 */ /* 0x000fe200078e0a3d */
[----:B------:R0:W-:Y:S04]  /*d470*/  STL [R1+0x1a8], R14 ;  /* 0x0001a80e01007387 */ /* 0x0001e80000100800 */
[----:B------:R-:W3:Y:S04]  /*d480*/  LDL.LU R22, [R1+0x168] ;  /* 0x0001680001167983 */ /* 0x000ee80000300800 */
[----:B------:R1:W-:Y:S04]  /*d490*/  STL [R1+0x1ac], R13 ;  /* 0x0001ac0d01007387 */ /* 0x0003e80000100800 */
[----:B------:R1:W-:Y:S04]  /*d4a0*/  STL [R1+0x1a0], R8 ;  /* 0x0001a00801007387 */ /* 0x0003e80000100800 */
[----:B------:R-:W2:Y:S04]  /*d4b0*/  LDL.LU R21, [R1+0x14c] ;  /* 0x00014c0001157983 */ /* 0x000ea80000300800 */
[----:B0-----:R-:W2:Y:S04]  /*d4c0*/  LDL.LU R14, [R1+0x158] ;  /* 0x00015800010e7983 */ /* 0x001ea80000300800 */
[----:B------:R0:W-:Y:S04]  /*d4d0*/  STL [R1+0x1a4], R7 ;  /* 0x0001a40701007387 */ /* 0x0001e80000100800 */
[----:B-1----:R-:W2:Y:S04]  /*d4e0*/  LDL.LU R13, [R1+0x15c] ;  /* 0x00015c00010d7983 */ /* 0x002ea80000300800 */
[----:B------:R-:W2:Y:S01]  /*d4f0*/  LDL.LU R8, [R1+0x150] ;  /* 0x0001500001087983 */ /* 0x000ea20000300800 */
        /* <DEDUP_REMOVED lines=15> */
[C---:B------:R-:W-:Y:S02]  /*d5f0*/  ISETP.GT.U32.AND P0, PT, R61.reuse, R2, PT ;  /* 0x000000023d00720c */ /* 0x040fe40003f04070 */
[----:B------:R-:W-:Y:S01]  /*d600*/  ISETP.GT.U32.AND P5, PT, R61, R18, PT ;  /* 0x000000123d00720c */ /* 0x000fe20003fa4070 */
[----:B------:R1:W-:Y:S01]  /*d610*/  STL [R1+0x188], R6 ;  /* 0x0001880601007387 */ /* 0x0003e20000100800 */
[--C-:B------:R-:W-:Y:S01]  /*d620*/  @!P4 IMAD.IADD R19, R19, 0x1, -R61.reuse ;  /* 0x000000011313c824 */ /* 0x100fe200078e0a3d */
[C---:B------:R-:W-:Y:S02]  /*d630*/  ISETP.GT.U32.AND P2, PT, R61.reuse, R11, PT ;  /* 0x0000000b3d00720c */ /* 0x040fe40003f44070 */
[----:B0-----:R-:W4:Y:S01]  /*d640*/  LDL.LU R7, [R1+0x154] ;  /* 0x0001540001077983 */ /* 0x001f220000300800 */
[C---:B------:R-:W-:Y:S01]  /*d650*/  ISETP.GT.U32.AND P4, PT, R61.reuse, R17, PT ;  /* 0x000000113d00720c */ /* 0x040fe20003f84070 */
[--C-:B------:R-:W-:Y:S01]  /*d660*/  @!P3 IMAD.IADD R12, R12, 0x1, -R61.reuse ;  /* 0x000000010c0cb824 */ /* 0x100fe200078e0a3d */
[----:B------:R-:W-:Y:S01]  /*d670*/  ISETP.GT.U32.AND P3, PT, R61, R16, PT ;  /* 0x000000103d00720c */ /* 0x000fe20003f64070 */
[----:B-1----:R-:W4:Y:S01]  /*d680*/  LDL.LU R6, [R1+0x138] ;  /* 0x0001380001067983 */ /* 0x002f220000300800 */
[----:B------:R-:W-:-:S02]  /*d690*/  @!P6 IMAD.IADD R5, R5, 0x1, -R61 ;  /* 0x000000010505e824 */ /* 0x000fc400078e0a3d */
[--C-:B------:R-:W-:Y:S01]  /*d6a0*/  @!P0 IMAD.IADD R2, R2, 0x1, -R61.reuse ;  /* 0x0000000102028824 */ /* 0x100fe200078e0a3d */
[----:B------:R-:W-:Y:S01]  /*d6b0*/  ISETP.GT.U32.AND P1, PT, R61, R10, PT ;  /* 0x0000000a3d00720c */ /* 0x000fe20003f24070 */
[--C-:B------:R-:W-:Y:S02]  /*d6c0*/  @!P5 IMAD.IADD R18, R18, 0x1, -R61.reuse ;  /* 0x000000011212d824 */ /* 0x100fe400078e0a3d */
[--C-:B------:R-:W-:Y:S01]  /*d6d0*/  @!P2 IMAD.IADD R11, R11, 0x1, -R61.reuse ;  /* 0x000000010b0ba824 */ /* 0x100fe200078e0a3d */
[----:B------:R-:W-:Y:S02]  /*d6e0*/  ISETP.GT.U32.AND P2, PT, R61, R15, PT ;  /* 0x0000000f3d00720c */ /* 0x000fe40003f44070 */
[--C-:B------:R-:W-:Y:S02]  /*d6f0*/  @!P4 IMAD.IADD R17, R17, 0x1, -R61.reuse ;  /* 0x000000011111c824 */ /* 0x100fe400078e0a3d */
[--C-:B------:R-:W-:Y:S01]  /*d700*/  @!P3 IMAD.IADD R16, R16, 0x1, -R61.reuse ;  /* 0x000000011010b824 */ /* 0x100fe200078e0a3d */
[----:B------:R0:W-:Y:S04]  /*d710*/  STL [R1+0x194], R59 ;  /* 0x0001943b01007387 */ /* 0x0001e80000100800 */
[--C-:B------:R-:W-:Y:S01]  /*d720*/  @!P1 IMAD.IADD R10, R10, 0x1, -R61.reuse ;  /* 0x000000010a0a9824 */ /* 0x100fe200078e0a3d */
[----:B0-----:R-:W4:Y:S04]  /*d730*/  LDL.LU R59, [R1+0x23fc] ;  /* 0x0023fc00013b7983 */ /* 0x001f280000300800 */
[----:B------:R-:W-:Y:S01]  /*d740*/  STL [R1+0x198], R20 ;  /* 0x0001981401007387 */ /* 0x000fe20000100800 */
[----:B------:R-:W-:-:S03]  /*d750*/  @!P2 IMAD.IADD R15, R15, 0x1, -R61 ;  /* 0x000000010f0fa824 */ /* 0x000fc600078e0a3d */
        /* <DEDUP_REMOVED lines=10> */
[----:B---3--:R-:W-:-:S02]  /*d800*/  ISETP.GT.U32.AND P6, PT, R61, R22, PT ;  /* 0x000000163d00720c */ /* 0x008fc40003fc4070 */
[C---:B--2---:R-:W-:Y:S02]  /*d810*/  ISETP.GT.U32.AND P0, PT, R61.reuse, R21, PT ;  /* 0x000000153d00720c */ /* 0x044fe40003f04070 */
[----:B------:R-:W-:-:S09]  /*d820*/  ISETP.GT.U32.AND P5, PT, R61, R14, PT ;  /* 0x0000000e3d00720c */ /* 0x000fd20003fa4070 */
[--C-:B------:R-:W-:Y:S01]  /*d830*/  @!P6 IMAD.IADD R22, R22, 0x1, -R61.reuse ;  /* 0x000000011616e824 */ /* 0x100fe200078e0a3d */
[C---:B------:R-:W-:Y:S02]  /*d840*/  ISETP.GT.U32.AND P6, PT, R61.reuse, R2, PT ;  /* 0x000000023d00720c */ /* 0x040fe40003fc4070 */
[C---:B------:R-:W-:Y:S02]  /*d850*/  ISETP.GT.U32.AND P4, PT, R61.reuse, R13, PT ;  /* 0x0000000d3d00720c */ /* 0x040fe40003f84070 */
[----:B------:R-:W-:Y:S01]  /*d860*/  ISETP.GT.U32.AND P3, PT, R61, R8, PT ;  /* 0x000000083d00720c */ /* 0x000fe20003f64070 */
[--C-:B------:R-:W-:Y:S01]  /*d870*/  @!P0 IMAD.IADD R21, R21, 0x1, -R61.reuse ;  /* 0x0000000115158824 */ /* 0x100fe200078e0a3d */
[C---:B------:R-:W-:Y:S01]  /*d880*/  ISETP.GT.U32.AND P0, PT, R61.reuse, R18, PT ;  /* 0x000000123d00720c */ /* 0x040fe20003f04070 */
[----:B------:R-:W-:Y:S01]  /*d890*/  @!P5 IMAD.IADD R14, R14, 0x1, -R61 ;  /* 0x000000010e0ed824 */ /* 0x000fe200078e0a3d */
[----:B------:R-:W-:-:S07]  /*d8a0*/  ISETP.GT.U32.AND P5, PT, R61, R17, PT ;  /* 0x000000113d00720c */ /* 0x000fce0003fa4070 */
[--C-:B------:R-:W-:Y:S01]  /*d8b0*/  @!P4 IMAD.IADD R13, R13, 0x1, -R61.reuse ;  /* 0x000000010d0dc824 */ /* 0x100fe200078e0a3d */
[C---:B------:R-:W-:Y:S01]  /*d8c0*/  ISETP.GT.U32.AND P4, PT, R61.reuse, R16, PT ;  /* 0x000000103d00720c */ /* 0x040fe20003f84070 */
[--C-:B------:R-:W-:Y:S02]  /*d8d0*/  @!P6 IMAD.IADD R2, R2, 0x1, -R61.reuse ;  /* 0x000000010202e824 */ /* 0x100fe400078e0a3d */
[--C-:B------:R-:W-:Y:S01]  /*d8e0*/  @!P3 IMAD.IADD R8, R8, 0x1, -R61.reuse ;  /* 0x000000010808b824 */ /* 0x100fe200078e0a3d */
[----:B------:R-:W-:Y:S01]  /*d8f0*/  ISETP.GT.U32.AND P3, PT, R61, R15, PT ;  /* 0x0000000f3d00720c */ /* 0x000fe20003f64070 */
[--C-:B------:R-:W-:Y:S01]  /*d900*/  @!P0 IMAD.IADD R18, R18, 0x1, -R61.reuse ;  /* 0x0000000112128824 */ /* 0x100fe200078e0a3d */
[----:B------:R0:W-:Y:S01]  /*d910*/  STL [R1+0x178], R2 ;  /* 0x0001780201007387 */ /* 0x0001e20000100800 */
[----:B------:R-:W-:-:S06]  /*d920*/  @!P5 IMAD.IADD R17, R17, 0x1, -R61 ;  /* 0x000000011111d824 */ /* 0x000fcc00078e0a3d */
[--C-:B------:R-:W-:Y:S01]  /*d930*/  @!P4 IMAD.IADD R16, R16, 0x1, -R61.reuse ;  /* 0x000000011010c824 */ /* 0x100fe200078e0a3d */
[----:B0-----:R-:W2:Y:S04]  /*d940*/  LDL.LU R2, [R1+0x130] ;  /* 0x0001300001027983 */ /* 0x001ea80000300800 */
[----:B------:R-:W3:Y:S04]  /*d950*/  LDL.LU R20, [R1+0x134] ;  /* 0x0001340001147983 */ /* 0x000ee80000300800 */
[----:B------:R0:W-:Y:S01]  /*d960*/  STL [R1+0x17c], R18 ;  /* 0x00017c1201007387 */ /* 0x0001e20000100800 */
[----:B------:R-:W-:-:S03]  /*d970*/  @!P3 IMAD.IADD R15, R15, 0x1, -R61 ;  /* 0x000000010f0fb824 */ /* 0x000fc600078e0a3d */
[----:B------:R1:W-:Y:S04]  /*d980*/  STL [R1+0x160], R17 ;  /* 0x0001601101007387 */ /* 0x0003e80000100800 */
[----:B0-----:R-:W2:Y:S04]  /*d990*/  LDL.LU R18, [R1+0x128] ;  /* 0x0001280001127983 */ /* 0x001ea80000300800 */
[----:B-1----:R-:W2:Y:S04]  /*d9a0*/  LDL.LU R17, [R1+0x12c] ;  /* 0x00012c0001117983 */ /* 0x002ea80000300800 */
[----:B------:R0:W-:Y:S04]  /*d9b0*/  STL [R1+0x16c], R16 ;  /* 0x00016c1001007387 */ /* 0x0001e80000100800 */
[----:B0-----:R-:W2:Y:S04]  /*d9c0*/  LDL.LU R16, [R1+0x110] ;  /* 0x0001100001107983 */ /* 0x001ea80000300800 */
[----:B------:R0:W-:Y:S04]  /*d9d0*/  STL [R1+0x170], R15 ;  /* 0x0001700f01007387 */ /* 0x0001e80000100800 */
[----:B0-----:R-:W2:Y:S01]  /*d9e0*/  LDL.LU R15, [R1+0x120] ;  /* 0x00012000010f7983 */ /* 0x001ea20000300800 */
[----:B------:R-:W-:-:S02]  /*d9f0*/  ISETP.GT.U32.AND P1, PT, R61, R9, PT ;  /* 0x000000093d00720c */ /* 0x000fc40003f24070 */
[----:B----4-:R-:W-:-:S11]  /*da00*/  ISETP.GT.U32.AND P2, PT, R61, R7, PT ;  /* 0x000000073d00720c */ /* 0x010fd60003f44070 */
[--C-:B------:R-:W-:Y:S01]  /*da10*/  @!P1 IMAD.IADD R9, R9, 0x1, -R61.reuse ;  /* 0x0000000109099824 */ /* 0x100fe200078e0a3d */
[C---:B------:R-:W-:Y:S02]  /*da20*/  ISETP.GT.U32.AND P1, PT, R61.reuse, R6, PT ;  /* 0x000000063d00720c */ /* 0x040fe40003f24070 */
[----:B------:R-:W-:Y:S01]  /*da30*/  ISETP.GT.U32.AND P0, PT, R61, R21, PT ;  /* 0x000000153d00720c */ /* 0x000fe20003f04070 */
[----:B------:R-:W-:Y:S01]  /*da40*/  @!P2 IMAD.IADD R7, R7, 0x1, -R61 ;  /* 0x000000010707a824 */ /* 0x000fe200078e0a3d */
[C---:B------:R-:W-:Y:S02]  /*da50*/  ISETP.GT.U32.AND P2, PT, R61.reuse, R9, PT ;  /* 0x000000093d00720c */ /* 0x040fe40003f44070 */
[----:B------:R-:W-:-:S07]  /*da60*/  ISETP.GT.U32.AND P5, PT, R61, R14, PT ;  /* 0x0000000e3d00720c */ /* 0x000fce0003fa4070 */
[--C-:B------:R-:W-:Y:S01]  /*da70*/  @!P1 IMAD.IADD R6, R6, 0x1, -R61.reuse ;  /* 0x0000000106069824 */ /* 0x100fe200078e0a3d */
[C---:B------:R-:W-:Y:S02]  /*da80*/  ISETP.GT.U32.AND P1, PT, R61.reuse, R22, PT ;  /* 0x000000163d00720c */ /* 0x040fe40003f24070 */
[C---:B------:R-:W-:Y:S02]  /*da90*/  ISETP.GT.U32.AND P4, PT, R61.reuse, R13, PT ;  /* 0x0000000d3d00720c */ /* 0x040fe40003f84070 */
[C---:B------:R-:W-:Y:S02]  /*daa0*/  ISETP.GT.U32.AND P3, PT, R61.reuse, R8, PT ;  /* 0x000000083d00720c */ /* 0x040fe40003f64070 */
[----:B------:R-:W-:Y:S01]  /*dab0*/  ISETP.GT.U32.AND P6, PT, R61, R6, PT ;  /* 0x000000063d00720c */ /* 0x000fe20003fc4070 */
[--C-:B------:R-:W-:Y:S01]  /*dac0*/  @!P0 IMAD.IADD R21, R21, 0x1, -R61.reuse ;  /* 0x0000000115158824 */ /* 0x100fe200078e0a3d */
[----:B------:R-:W-:Y:S01]  /*dad0*/  ISETP.GT.U32.AND P0, PT, R61, R19, PT ;  /* 0x000000133d00720c */ /* 0x000fe20003f04070 */
[----:B------:R-:W-:-:S04]  /*dae0*/  @!P2 IMAD.IADD R9, R9, 0x1, -R61 ;  /* 0x000000010909a824 */ /* 0x000fc800078e0a3d */
[--C-:B------:R-:W-:Y:S01]  /*daf0*/  @!P1 IMAD.IADD R22, R22, 0x1, -R61.reuse ;  /* 0x0000000116169824 */ /* 0x100fe200078e0a3d */
[C---:B------:R-:W-:Y:S01]  /*db00*/  ISETP.GT.U32.AND P1, PT, R61.reuse, R5, PT ;  /* 0x000000053d00720c */ /* 0x040fe20003f24070 */
[--C-:B------:R-:W-:Y:S01]  /*db10*/  @!P5 IMAD.IADD R14, R14, 0x1, -R61.reuse ;  /* 0x000000010e0ed824 */ /* 0x100fe200078e0a3d */
[----:B------:R-:W-:Y:S01]  /*db20*/  ISETP.GT.U32.AND P2, PT, R61, R7, PT ;  /* 0x000000073d00720c */ /* 0x000fe20003f44070 */
[--C-:B------:R-:W-:Y:S01]  /*db30*/  @!P4 IMAD.IADD R13, R13, 0x1, -R61.reuse ;  /* 0x000000010d0dc824 */ /* 0x100fe200078e0a3d */
[C---:B------:R-:W-:Y:S01]  /*db40*/  ISETP.GT.U32.AND P5, PT, R61.reuse, R12, PT ;  /* 0x0000000c3d00720c */ /* 0x040fe20003fa4070 */
[--C-:B------:R-:W-:Y:S01]  /*db50*/  @!P3 IMAD.IADD R8, R8, 0x1, -R61.reuse ;  /* 0x000000010808b824 */ /* 0x100fe200078e0a3d */
[C---:B------:R-:W-:Y:S02]  /*db60*/  ISETP.GT.U32.AND P4, PT, R61.reuse, R11, PT ;  /* 0x0000000b3d00720c */ /* 0x040fe40003f84070 */
[----:B------:R-:W-:Y:S01]  /*db70*/  ISETP.GT.U32.AND P3, PT, R61, R10, PT ;  /* 0x0000000a3d00720c */ /* 0x000fe20003f64070 */
[----:B------:R-:W-:-:S02]  /*db80*/  @!P6 IMAD.IADD R6, R6, 0x1, -R61 ;  /* 0x000000010606e824 */ /* 0x000fc400078e0a3d */
[--C-:B------:R-:W-:Y:S02]  /*db90*/  @!P0 IMAD.IADD R19, R19, 0x1, -R61.reuse ;  /* 0x0000000113138824 */ /* 0x100fe400078e0a3d */
[--C-:B------:R-:W-:Y:S01]  /*dba0*/  @!P1 IMAD.IADD R5, R5, 0x1, -R61.reuse ;  /* 0x0000000105059824 */ /* 0x100fe200078e0a3d */
[----:B------:R0:W-:Y:S01]  /*dbb0*/  STL [R1+0x164], R9 ;  /* 0x0001640901007387 */ /* 0x0001e20000100800 */
[--C-:B------:R-:W-:Y:S02]  /*dbc0*/  @!P2 IMAD.IADD R7, R7, 0x1, -R61.reuse ;  /* 0x000000010707a824 */ /* 0x100fe400078e0a3d */
[--C-:B------:R-:W-:Y:S02]  /*dbd0*/  @!P5 IMAD.IADD R12, R12, 0x1, -R61.reuse ;  /* 0x000000010c0cd824 */ /* 0x100fe400078e0a3d */
[--C-:B------:R-:W-:Y:S01]  /*dbe0*/  @!P4 IMAD.IADD R11, R11, 0x1, -R61.reuse ;  /* 0x000000010b0bc824 */ /* 0x100fe200078e0a3d */
[----:B------:R-:W-:Y:S01]  /*dbf0*/  ISETP.GT.U32.AND P4, PT, R61, R59, PT ;  /* 0x0000003b3d00720c */ /* 0x000fe20003f84070 */
[----:B0-----:R-:W4:Y:S01]  /*dc00*/  LDL.LU R9, [R1+0x114] ;  /* 0x0001140001097983 */ /* 0x001f220000300800 */
[----:B------:R-:W-:-:S02]  /*dc10*/  @!P3 IMAD.IADD R10, R10, 0x1, -R61 ;  /* 0x000000010a0ab824 */ /* 0x000fc400078e0a3d */
[----:B------:R-:W-:Y:S01]  /*dc20*/  IMAD.HI.U32 R3, R3, R56, RZ ;  /* 0x0000003803037227 */ /* 0x000fe200078e00ff */
[----:B------:R-:W-:Y:S03]  /*dc30*/  STL [R1+0x168], R22 ;  /* 0x0001681601007387 */ /* 0x000fe60000100800 */
[----:B------:R-:W-:Y:S01]  /*dc40*/  IMAD.MOV R3, RZ, RZ, -R3 ;  /* 0x000000ffff037224 */ /* 0x000fe200078e0a03 */
[----:B------:R-:W-:Y:S04]  /*dc50*/  STL [R1+0x14c], R21 ;  /* 0x00014c1501007387 */ /* 0x000fe80000100800 */
[----:B------:R-:W-:Y:S01]  /*dc60*/  @!P4 IMAD.IADD R59, R59, 0x1, -R61 ;  /* 0x000000013b3bc824 */ /* 0x000fe200078e0a3d */
[C---:B------:R-:W-:Y:S01]  /*dc70*/  ISETP.GT.U32.AND P4, PT, R61.reuse, R10, PT ;  /* 0x0000000a3d00720c */ /* 0x040fe20003f84070 */
[----:B------:R0:W-:Y:S01]  /*dc80*/  STL [R1+0x158], R14 ;  /* 0x0001580e01007387 */ /* 0x0001e20000100800 */
[----:B------:R-:W-:-:S03]  /*dc90*/  IMAD R56, R61, R3, R56 ;  /* 0x000000033d387224 */ /* 0x000fc600078e0238 */
[----:B------:R1:W-:Y:S01]  /*dca0*/  STL [R1+0x15c], R13 ;  /* 0x00015c0d01007387 */ /* 0x0003e20000100800 */
[----:B------:R-:W-:-:S03]  /*dcb0*/  IMAD.HI.U32 R3, R0, R57, RZ ;  /* 0x0000003900037227 */ /* 0x000fc600078e00ff */
[----:B------:R1:W-:Y:S04]  /*dcc0*/  STL [R1+0x150], R8 ;  /* 0x0001500801007387 */ /* 0x0003e80000100800 */
[----:B0-----:R-:W4:Y:S01]  /*dcd0*/  LDL.LU R14, [R1+0x118] ;  /* 0x00011800010e7983 */ /* 0x001f220000300800 */
[----:B------:R-:W-:-:S03]  /*dce0*/  IABS R4, c[0x0][0x178] ;  /* 0x00005e0000047a13 */ /* 0x000fc60000000000 */
[----:B------:R0:W-:Y:S01]  /*dcf0*/  STL [R1+0x154], R7 ;  /* 0x0001540701007387 */ /* 0x0001e20000100800 */
[----:B------:R-:W-:-:S03]  /*dd00*/  IMAD.MOV R3, RZ, RZ, -R3 ;  /* 0x000000ffff037224 */ /* 0x000fc600078e0a03 */
[----:B-1----:R-:W4:Y:S01]  /*dd10*/  LDL.LU R13, [R1+0xfc] ;  /* 0x0000fc00010d7983 */ /* 0x002f220000300800 */
[----:B------:R-:W-:-:S03]  /*dd20*/  IABS R58, R58 ;  /* 0x0000003a003a7213 */ /* 0x000fc60000000000 */
[----:B------:R-:W4:Y:S04]  /*dd30*/  LDL.LU R8, [R1+0x108] ;  /* 0x0001080001087983 */ /* 0x000f280000300800 */
[----:B------:R1:W-:Y:S04]  /*dd40*/  STL [R1+0x138], R6 ;  /* 0x0001380601007387 */ /* 0x0003e80000100800 */
[----:B0-----:R-:W4:Y:S01]  /*dd50*/  LDL.LU R7, [R1+0x10c] ;  /* 0x00010c0001077983 */ /* 0x001f220000300800 */
[----:B------:R-:W-:-:S03]  /*dd60*/  IMAD R57, R4, R3, R57 ;  /* 0x0000000304397224 */ /* 0x000fc600078e0239 */
[----:B-1----:R-:W4:Y:S01]  /*dd70*/  LDL.LU R6, [R1+0x100] ;  /* 0x0001000001067983 */ /* 0x002f220000300800 */
[----:B------:R-:W-:-:S04]  /*dd80*/  IMAD.HI.U32 R3, R0, R58, RZ ;  /* 0x0000003a00037227 */ /* 0x000fc800078e00ff */
[----:B------:R-:W-:Y:S02]  /*dd90*/  @!P4 IMAD.IADD R10, R10, 0x1, -R61 ;  /* 0x000000010a0ac824 */ /* 0x000fe400078e0a3d */
[----:B------:R-:W-:-:S04]  /*dda0*/  IMAD.MOV R3, RZ, RZ, -R3 ;  /* 0x000000ffff037224 */ /* 0x000fc800078e0a03 */
[----:B------:R-:W-:Y:S01]  /*ddb0*/  IMAD R58, R4, R3, R58 ;  /* 0x00000003043a7224 */ /* 0x000fe200078e023a */
[C---:B---3--:R-:W-:Y:S02]  /*ddc0*/  ISETP.GT.U32.AND P6, PT, R61.reuse, R20, PT ;  /* 0x000000143d00720c */ /* 0x048fe40003fc4070 */
        /* <DEDUP_REMOVED lines=11> */
[----:B------:R-:W-:-:S07]  /*de80*/  ISETP.GT.U32.AND P3, PT, R61, R15, PT ;  /* 0x0000000f3d00720c */ /* 0x000fce0003f64070 */
[--C-:B------:R-:W-:Y:S01]  /*de90*/  @!P5 IMAD.IADD R16, R16, 0x1, -R61.reuse ;  /* 0x000000011010d824 */ /* 0x100fe200078e0a3d */
[----:B------:R-:W-:Y:S01]  /*dea0*/  ISETP.GT.U32.AND P5, PT, R61, R11, PT ;  /* 0x0000000b3d00720c */ /* 0x000fe20003fa4070 */
[--C-:B------:R-:W-:Y:S02]  /*deb0*/  @!P6 IMAD.IADD R5, R5, 0x1, -R61.reuse ;  /* 0x000000010505e824 */ /* 0x100fe400078e0a3d */
[--C-:B------:R-:W-:Y:S02]  /*dec0*/  @!P1 IMAD.IADD R19, R19, 0x1, -R61.reuse ;  /* 0x0000000113139824 */ /* 0x100fe400078e0a3d */
[--C-:B------:R-:W-:Y:S01]  /*ded0*/  @!P3 IMAD.IADD R15, R15, 0x1, -R61.reuse ;  /* 0x000000010f0fb824 */ /* 0x100fe200078e0a3d */
[----:B------:R-:W-:Y:S01]  /*dee0*/  ISETP.GT.U32.AND P3, PT, R61, R2, PT ;  /* 0x000000023d00720c */ /* 0x000fe20003f64070 */
[--C-:B------:R-:W-:Y:S01]  /*def0*/  @!P0 IMAD.IADD R12, R12, 0x1, -R61.reuse ;  /* 0x000000010c0c8824 */ /* 0x100fe200078e0a3d */
[----:B------:R0:W-:Y:S05]  /*df00*/  STL [R1+0x144], R5 ;  /* 0x0001440501007387 */ /* 0x0001ea0000100800 */
[--C-:B------:R-:W-:Y:S01]  /*df10*/  @!P5 IMAD.IADD R11, R11, 0x1, -R61.reuse ;  /* 0x000000010b0bd824 */ /* 0x100fe200078e0a3d */
[----:B0-----:R-:W2:Y:S04]  /*df20*/  LDL.LU R5, [R1+0x104] ;  /* 0x0001040001057983 */ /* 0x001ea80000300800 */
[----:B------:R-:W3:Y:S01]  /*df30*/  LDL.LU R22, [R1+0xf4] ;  /* 0x0000f40001167983 */ /* 0x000ee20000300800 */
[----:B------:R-:W-:-:S03]  /*df40*/  @!P3 IMAD.IADD R2, R2, 0x1, -R61 ;  /* 0x000000010202b824 */ /* 0x000fc600078e0a3d */
[----:B------:R0:W-:Y:S04]  /*df50*/  STL [R1+0x148], R19 ;  /* 0x0001481301007387 */ /* 0x0001e80000100800 */
[----:B------:R1:W-:Y:S04]  /*df60*/  STL [R1+0x13c], R12 ;  /* 0x00013c0c01007387 */ /* 0x0003e80000100800 */
[----:B0-----:R-:W2:Y:S04]  /*df70*/  LDL.LU R19, [R1+0xf8] ;  /* 0x0000f80001137983 */ /* 0x001ea80000300800 */
[----:B-1----:R-:W2:Y:S04]  /*df80*/  LDL.LU R12, [R1+0xec] ;  /* 0x0000ec00010c7983 */ /* 0x002ea80000300800 */
[----:B------:R0:W-:Y:S04]  /*df90*/  STL [R1+0x140], R11 ;  /* 0x0001400b01007387 */ /* 0x0001e80000100800 */
[----:B0-----:R-:W2:Y:S04]  /*dfa0*/  LDL.LU R11, [R1+0xf0] ;  /* 0x0000f000010b7983 */ /* 0x001ea80000300800 */
[----:B------:R0:W-:Y:S04]  /*dfb0*/  STL [R1+0x124], R10 ;  /* 0x0001240a01007387 */ /* 0x0001e80000100800 */
[----:B0-----:R-:W2:Y:S04]  /*dfc0*/  LDL.LU R10, [R1+0xdc] ;  /* 0x0000dc00010a7983 */ /* 0x001ea80000300800 */
[----:B------:R0:W-:Y:S04]  /*dfd0*/  STL [R1+0x130], R2 ;  /* 0x0001300201007387 */ /* 0x0001e80000100800 */
[----:B0-----:R-:W2:Y:S04]  /*dfe0*/  LDL.LU R2, [R1+0xe4] ;  /* 0x0000e40001027983 */ /* 0x001ea80000300800 */
[----:B------:R-:W2:Y:S01]  /*dff0*/  LDL.LU R3, [R1+0xe8] ;  /* 0x0000e80001037983 */ /* 0x000ea20000300800 */
[----:B----4-:R-:W-:-:S02]  /*e000*/  ISETP.GT.U32.AND P2, PT, R61, R9, PT ;  /* 0x000000093d00720c */ /* 0x010fc40003f44070 */
[----:B------:R-:W-:-:S11]  /*e010*/  ISETP.GT.U32.AND P1, PT, R61, R18, PT ;  /* 0x000000123d00720c */ /* 0x000fd60003f24070 */
[--C-:B------:R-:W-:Y:S01]  /*e020*/  @!P2 IMAD.IADD R9, R9, 0x1, -R61.reuse ;  /* 0x000000010909a824 */ /* 0x100fe200078e0a3d */
[C---:B------:R-:W-:Y:S02]  /*e030*/  ISETP.GT.U32.AND P2, PT, R61.reuse, R20, PT ;  /* 0x000000143d00720c */ /* 0x040fe40003f44070 */
[C---:B------:R-:W-:Y:S02]  /*e040*/  ISETP.GT.U32.AND P0, PT, R61.reuse, R17, PT ;  /* 0x000000113d00720c */ /* 0x040fe40003f04070 */
[C---:B------:R-:W-:Y:S01]  /*e050*/  ISETP.GT.U32.AND P6, PT, R61.reuse, R9, PT ;  /* 0x000000093d00720c */ /* 0x040fe20003fc4070 */
[----:B------:R-:W-:Y:S01]  /*e060*/  @!P1 IMAD.IADD R18, R18, 0x1, -R61 ;  /* 0x0000000112129824 */ /* 0x000fe200078e0a3d */
[----:B------:R-:W-:-:S07]  /*e070*/  ISETP.GT.U32.AND P1, PT, R61, R13, PT ;  /* 0x0000000d3d00720c */ /* 0x000fce0003f24070 */
[--C-:B------:R-:W-:Y:S01]  /*e080*/  @!P2 IMAD.IADD R20, R20, 0x1, -R61.reuse ;  /* 0x000000011414a824 */ /* 0x100fe200078e0a3d */
[----:B------:R-:W-:Y:S01]  /*e090*/  ISETP.GT.U32.AND P2, PT, R61, R14, PT ;  /* 0x0000000e3d00720c */ /* 0x000fe20003f44070 */
[--C-:B------:R-:W-:Y:S01]  /*e0a0*/  @!P0 IMAD.IADD R17, R17, 0x1, -R61.reuse ;  /* 0x0000000111118824 */ /* 0x100fe200078e0a3d */
[----:B------:R-:W-:Y:S01]  /*e0b0*/  ISETP.GT.U32.AND P5, PT, R61, R16, PT ;  /* 0x000000103d00720c */ /* 0x000fe20003fa4070 */
[--C-:B------:R-:W-:Y:S01]  /*e0c0*/  @!P6 IMAD.IADD R9, R9, 0x1, -R61.reuse ;  /* 0x000000010909e824 */ /* 0x100fe200078e0a3d */
[C---:B------:R-:W-:Y:S02]  /*e0d0*/  ISETP.GT.U32.AND P4, PT, R61.reuse, R59, PT ;  /* 0x0000003b3d00720c */ /* 0x040fe40003f84070 */
[----:B------:R-:W-:Y:S01]  /*e0e0*/  ISETP.GT.U32.AND P0, PT, R61, R8, PT ;  /* 0x000000083d00720c */ /* 0x000fe20003f04070 */
[----:B------:R-:W-:Y:S01]  /*e0f0*/  @!P1 IMAD.IADD R13, R13, 0x1, -R61 ;  /* 0x000000010d0d9824 */ /* 0x000fe200078e0a3d */
[----:B------:R-:W-:-:S05]  /*e100*/  ISETP.GT.U32.AND P3, PT, R61, R15, PT ;  /* 0x0000000f3d00720c */ /* 0x000fca0003f64070 */
[--C-:B------:R-:W-:Y:S02]  /*e110*/  @!P2 IMAD.IADD R14, R14, 0x1, -R61.reuse ;  /* 0x000000010e0ea824 */ /* 0x100fe400078e0a3d */
[--C-:B------:R-:W-:Y:S01]  /*e120*/  @!P5 IMAD.IADD R16, R16, 0x1, -R61.reuse ;  /* 0x000000011010d824 */ /* 0x100fe200078e0a3d */
[----:B------:R-:W-:Y:S01]  /*e130*/  ISETP.GT.U32.AND P5, PT, R61, R7, PT ;  /* 0x000000073d00720c */ /* 0x000fe20003fa4070 */
[--C-:B------:R-:W-:Y:S02]  /*e140*/  @!P4 IMAD.IADD R59, R59, 0x1, -R61.reuse ;  /* 0x000000013b3bc824 */ /* 0x100fe400078e0a3d */
[--C-:B------:R-:W-:Y:S01]  /*e150*/  @!P0 IMAD.IADD R8, R8, 0x1, -R61.reuse ;  /* 0x0000000108088824 */ /* 0x100fe200078e0a3d */
[----:B------:R-:W-:Y:S01]  /*e160*/  STL [R1+0x134], R20 ;  /* 0x0001341401007387 */ /* 0x000fe20000100800 */
[----:B------:R-:W-:-:S03]  /*e170*/  @!P3 IMAD.IADD R15, R15, 0x1, -R61 ;  /* 0x000000010f0fb824 */ /* 0x000fc600078e0a3d */
[----:B------:R-:W-:Y:S04]  /*e180*/  STL [R1+0x128], R18 ;  /* 0x0001281201007387 */ /* 0x000fe80000100800 */
[----:B------:R-:W-:Y:S04]  /*e190*/  STL [R1+0x12c], R17 ;  /* 0x00012c1101007387 */ /* 0x000fe80000100800 */
[----:B------:R0:W-:Y:S04]  /*e1a0*/  STL [R1+0x11c], R59 ;  /* 0x00011c3b01007387 */ /* 0x0001e80000100800 */
[----:B------:R-:W-:Y:S01]  /*e1b0*/  STL [R1+0x110], R16 ;  /* 0x0001101001007387 */ /* 0x000fe20000100800 */
[----:B------:R-:W-:-:S03]  /*e1c0*/  @!P5 IMAD.IADD R7, R7, 0x1, -R61 ;  /* 0x000000010707d824 */ /* 0x000fc600078e0a3d */
[----:B0-----:R-:W4:Y:S04]  /*e1d0*/  LDL R59, [R1+0x1144] ;  /* 0x00114400013b7983 */ /* 0x001f280000100800 */
        /* <DEDUP_REMOVED lines=8> */
[----:B--2---:R-:W-:-:S11]  /*e260*/  ISETP.GT.U32.AND P1, PT, R61, R19, PT ;  /* 0x000000133d00720c */ /* 0x004fd60003f24070 */
[--C-:B------:R-:W-:Y:S01]  /*e270*/  @!P2 IMAD.IADD R22, R22, 0x1, -R61.reuse ;  /* 0x000000011616a824 */ /* 0x100fe200078e0a3d */
[C---:B------:R-:W-:Y:S02]  /*e280*/  ISETP.GT.U32.AND P2, PT, R61.reuse, R13, PT ;  /* 0x0000000d3d00720c */ /* 0x040fe40003f44070 */
[----:B------:R-:W-:Y:S01]  /*e290*/  ISETP.GT.U32.AND P0, PT, R61, R12, PT ;  /* 0x0000000c3d00720c */ /* 0x000fe20003f04070 */
[----:B------:R-:W-:Y:S01]  /*e2a0*/  @!P1 IMAD.IADD R19, R19, 0x1, -R61 ;  /* 0x0000000113139824 */ /* 0x000fe200078e0a3d */
[----:B------:R-:W-:-:S09]  /*e2b0*/  ISETP.GT.U32.AND P1, PT, R61, R8, PT ;  /* 0x000000083d00720c */ /* 0x000fd20003f24070 */
[--C-:B------:R-:W-:Y:S02]  /*e2c0*/  @!P2 IMAD.IADD R13, R13, 0x1, -R61.reuse ;  /* 0x000000010d0da824 */ /* 0x100fe400078e0a3d */
[----:B------:R-:W-:Y:S01]  /*e2d0*/  @!P0 IMAD.IADD R12, R12, 0x1, -R61 ;  /* 0x000000010c0c8824 */ /* 0x000fe200078e0a3d */
[C---:B------:R-:W-:Y:S02]  /*e2e0*/  ISETP.GT.U32.AND P0, PT, R61.reuse, R7, PT ;  /* 0x000000073d00720c */ /* 0x040fe40003f04070 */
[----:B------:R-:W-:-:S13]  /*e2f0*/  ISETP.GT.U32.AND P6, PT, R61, R3, PT ;  /* 0x000000033d00720c */ /* 0x000fda0003fc4070 */
[--C-:B------:R-:W-:Y:S01]  /*e300*/  @!P6 IMAD.IADD R3, R3, 0x1, -R61.reuse ;  /* 0x000000010303e824 */ /* 0x100fe200078e0a3d */
[----:B------:R-:W-:Y:S01]  /*e310*/  ISETP.GT.U32.AND P6, PT, R61, R14, PT ;  /* 0x0000000e3d00720c */ /* 0x000fe20003fc4070 */
[----:B------:R-:W-:-:S12]  /*e320*/  @!P1 IMAD.IADD R8, R8, 0x1, -R61 ;  /* 0x0000000108089824 */ /* 0x000fd800078e0a3d */
[----:B------:R-:W-:-:S05]  /*e330*/  @!P6 IMAD.IADD R14, R14, 0x1, -R61 ;  /* 0x000000010e0ee824 */ /* 0x000fca00078e0a3d */
[----:B------:R0:W-:Y:S04]  /*e340*/  STL [R1+0x118], R14 ;  /* 0x0001180e01007387 */ /* 0x0001e80000100800 */
[----:B0-----:R-:W2:Y:S04]  /*e350*/  LDL.LU R14, [R1+0x368] ;  /* 0x00036800010e7983 */ /* 0x001ea80000300800 */
[----:B------:R-:W3:Y:S04]  /*e360*/  LDL.LU R21, [R1+0x354] ;  /* 0x0003540001157983 */ /* 0x000ee80000300800 */
[----:B------:R0:W-:Y:S04]  /*e370*/  STL [R1+0xfc], R13 ;  /* 0x0000fc0d01007387 */ /* 0x0001e80000100800 */
[----:B------:R1:W-:Y:S04]  /*e380*/  STL [R1+0x108], R8 ;  /* 0x0001080801007387 */ /* 0x0003e80000100800 */
[----:B------:R-:W2:Y:S04]  /*e390*/  LDL.LU R20, [R1+0x35c] ;  /* 0x00035c0001147983 */ /* 0x000ea80000300800 */
[----:B0-----:R-:W2:Y:S01]  /*e3a0*/  LDL.LU R13, [R1+0x32c] ;  /* 0x00032c00010d7983 */ /* 0x001ea20000300800 */
[----:B------:R-:W-:-:S05]  /*e3b0*/  @!P0 IMAD.IADD R7, R7, 0x1, -R61 ;  /* 0x0000000107078824 */ /* 0x000fca00078e0a3d */
[----:B------:R0:W-:Y:S04]  /*e3c0*/  STL [R1+0x10c], R7 ;  /* 0x00010c0701007387 */ /* 0x0001e80000100800 */
[----:B-1----:R-:W2:Y:S01]  /*e3d0*/  LDL.LU R8, [R1+0x344] ;  /* 0x0003440001087983 */ /* 0x002ea20000300800 */
[C---:B------:R-:W-:Y:S02]  /*e3e0*/  ISETP.GT.U32.AND P3, PT, R61.reuse, R5, PT ;  /* 0x000000053d00720c */ /* 0x040fe40003f64070 */
[C---:B------:R-:W-:Y:S02]  /*e3f0*/  ISETP.GT.U32.AND P4, PT, R61.reuse, R6, PT ;  /* 0x000000063d00720c */ /* 0x040fe40003f84070 */
[----:B------:R-:W-:Y:S01]  /*e400*/  ISETP.GT.U32.AND P5, PT, R61, R11, PT ;  /* 0x0000000b3d00720c */ /* 0x000fe20003fa4070 */
[----:B0-----:R-:W2:Y:S08]  /*e410*/  LDL.LU R7, [R1+0x348] ;  /* 0x0003480001077983 */ /* 0x001eb00000300800 */
[--C-:B------:R-:W-:Y:S01]  /*e420*/  @!P3 IMAD.IADD R5, R5, 0x1, -R61.reuse ;  /* 0x000000010505b824 */ /* 0x100fe200078e0a3d */
[C---:B------:R-:W-:Y:S01]  /*e430*/  ISETP.GT.U32.AND P3, PT, R61.reuse, R2, PT ;  /* 0x000000023d00720c */ /* 0x040fe20003f64070 */
[--C-:B------:R-:W-:Y:S01]  /*e440*/  @!P4 IMAD.IADD R6, R6, 0x1, -R61.reuse ;  /* 0x000000010606c824 */ /* 0x100fe200078e0a3d */
[----:B------:R-:W-:Y:S01]  /*e450*/  ISETP.GT.U32.AND P4, PT, R61, R10, PT ;  /* 0x0000000a3d00720c */ /* 0x000fe20003f84070 */
[----:B------:R-:W-:Y:S01]  /*e460*/  @!P5 IMAD.IADD R11, R11, 0x1, -R61 ;  /* 0x000000010b0bd824 */ /* 0x000fe200078e0a3d */
[----:B------:R-:W-:-:S02]  /*e470*/  ISETP.GT.U32.AND P2, PT, R61, R22, PT ;  /* 0x000000163d00720c */ /* 0x000fc40003f44070 */
[----:B------:R-:W-:-:S07]  /*e480*/  ISETP.GT.U32.AND P5, PT, R61, R6, PT ;  /* 0x000000063d00720c */ /* 0x000fce0003fa4070 */
[--C-:B------:R-:W-:Y:S01]  /*e490*/  @!P3 IMAD.IADD R2, R2, 0x1, -R61.reuse ;  /* 0x000000010202b824 */ /* 0x100fe200078e0a3d */
[C---:B------:R-:W-:Y:S01]  /*e4a0*/  ISETP.GT.U32.AND P3, PT, R61.reuse, R3, PT ;  /* 0x000000033d00720c */ /* 0x040fe20003f64070 */
[--C-:B------:R-:W-:Y:S01]  /*e4b0*/  @!P4 IMAD.IADD R10, R10, 0x1, -R61.reuse ;  /* 0x000000010a0ac824 */ /* 0x100fe200078e0a3d */
[C---:B------:R-:W-:Y:S02]  /*e4c0*/  ISETP.GT.U32.AND P4, PT, R61.reuse, R5, PT ;  /* 0x000000053d00720c */ /* 0x040fe40003f84070 */
[C---:B------:R-:W-:Y:S01]  /*e4d0*/  ISETP.GT.U32.AND P6, PT, R61.reuse, R2, PT ;  /* 0x000000023d00720c */ /* 0x040fe20003fc4070 */
[--C-:B------:R-:W-:Y:S01]  /*e4e0*/  @!P5 IMAD.IADD R6, R6, 0x1, -R61.reuse ;  /* 0x000000010606d824 */ /* 0x100fe200078e0a3d */
[C---:B------:R-:W-:Y:S01]  /*e4f0*/  ISETP.GT.U32.AND P1, PT, R61.reuse, R19, PT ;  /* 0x000000133d00720c */ /* 0x040fe20003f24070 */
[----:B------:R-:W-:Y:S01]  /*e500*/  @!P2 IMAD.IADD R22, R22, 0x1, -R61 ;  /* 0x000000011616a824 */ /* 0x000fe200078e0a3d */
[----:B----4-:R-:W-:-:S05]  /*e510*/  ISETP.GT.U32.AND P2, PT, R61, R18, PT ;  /* 0x000000123d00720c */ /* 0x010fca0003f44070 */
[--C-:B------:R-:W-:Y:S01]  /*e520*/  @!P3 IMAD.IADD R3, R3, 0x1, -R61.reuse ;  /* 0x000000010303b824 */ /* 0x100fe200078e0a3d */
[----:B------:R-:W-:Y:S01]  /*e530*/  ISETP.GT.U32.AND P3, PT, R61, R9, PT ;  /* 0x000000093d00720c */ /* 0x000fe20003f64070 */
[--C-:B------:R-:W-:Y:S01]  /*e540*/  @!P4 IMAD.IADD R5, R5, 0x1, -R61.reuse ;  /* 0x000000010505c824 */ /* 0x100fe200078e0a3d */
[----:B------:R0:W-:Y:S01]  /*e550*/  STL [R1+0x100], R6 ;  /* 0x0001000601007387 */ /* 0x0001e20000100800 */
[----:B------:R-:W-:Y:S01]  /*e560*/  ISETP.GT.U32.AND P0, PT, R61, R12, PT ;  /* 0x0000000c3d00720c */ /* 0x000fe20003f04070 */
[--C-:B------:R-:W-:Y:S02]  /*e570*/  @!P6 IMAD.IADD R2, R2, 0x1, -R61.reuse ;  /* 0x000000010202e824 */ /* 0x100fe400078e0a3d */
[--C-:B------:R-:W-:Y:S01]  /*e580*/  @!P1 IMAD.IADD R19, R19, 0x1, -R61.reuse ;  /* 0x0000000113139824 */ /* 0x100fe200078e0a3d */
[----:B0-----:R-:W4:Y:S04]  /*e590*/  LDL.LU R6, [R1+0x334] ;  /* 0x0003340001067983 */ /* 0x001f280000300800 */
[----:B------:R0:W-:Y:S01]  /*e5a0*/  STL [R1+0x104], R5 ;  /* 0x0001040501007387 */ /* 0x0001e20000100800 */
[----:B------:R-:W-:Y:S01]  /*e5b0*/  ISETP.GT.U32.AND P1, PT, R61, R17, PT ;  /* 0x000000113d00720c */ /* 0x000fe20003f24070 */
[--C-:B------:R-:W-:Y:S01]  /*e5c0*/  @!P3 IMAD.IADD R9, R9, 0x1, -R61.reuse ;  /* 0x000000010909b824 */ /* 0x100fe200078e0a3d */
[C---:B------:R-:W-:Y:S01]  /*e5d0*/  ISETP.GT.U32.AND P5, PT, R61.reuse, R11, PT ;  /* 0x0000000b3d00720c */ /* 0x040fe20003fa4070 */
[----:B0-----:R-:W4:Y:S01]  /*e5e0*/  LDL.LU R5, [R1+0x338] ;  /* 0x0003380001057983 */ /* 0x001f220000300800 */
[----:B------:R-:W-:Y:S01]  /*e5f0*/  ISETP.GT.U32.AND P4, PT, R61, R10, PT ;  /* 0x0000000a3d00720c */ /* 0x000fe20003f84070 */
[----:B------:R-:W-:-:S02]  /*e600*/  @!P2 IMAD.IADD R18, R18, 0x1, -R61 ;  /* 0x000000011212a824 */ /* 0x000fc400078e0a3d */
[----:B------:R-:W-:Y:S01]  /*e610*/  @!P0 IMAD.IADD R12, R12, 0x1, -R61 ;  /* 0x000000010c0c8824 */ /* 0x000fe200078e0a3d */
[----:B------:R-:W-:-:S05]  /*e620*/  ISETP.GT.U32.AND P0, PT, R61, R16, PT ;  /* 0x000000103d00720c */ /* 0x000fca0003f04070 */
[--C-:B------:R-:W-:Y:S01]  /*e630*/  @!P1 IMAD.IADD R17, R17, 0x1, -R61.reuse ;  /* 0x0000000111119824 */ /* 0x100fe200078e0a3d */
[----:B------:R-:W-:Y:S01]  /*e640*/  STL [R1+0xe8], R3 ;  /* 0x0000e80301007387 */ /* 0x000fe20000100800 */
[----:B------:R-:W-:-:S03]  /*e650*/  @!P5 IMAD.IADD R11, R11, 0x1, -R61 ;  /* 0x000000010b0bd824 */ /* 0x000fc600078e0a3d */
[----:B------:R-:W-:Y:S01]  /*e660*/  STL [R1+0xf4], R22 ;  /* 0x0000f41601007387 */ /* 0x000fe20000100800 */
[----:B------:R-:W-:-:S03]  /*e670*/  @!P4 IMAD.IADD R10, R10, 0x1, -R61 ;  /* 0x000000010a0ac824 */ /* 0x000fc600078e0a3d */
[----:B------:R-:W-:Y:S04]  /*e680*/  STL [R1+0xf8], R19 ;  /* 0x0000f81301007387 */ /* 0x000fe80000100800 */
[----:B------:R-:W-:Y:S04]  /*e690*/  STL [R1+0xec], R12 ;  /* 0x0000ec0c01007387 */ /* 0x000fe80000100800 */
[----:B------:R-:W-:Y:S01]  /*e6a0*/  STL [R1+0xf0], R11 ;  /* 0x0000f00b01007387 */ /* 0x000fe20000100800 */
[----:B------:R-:W-:-:S03]  /*e6b0*/  @!P0 IMAD.IADD R16, R16, 0x1, -R61 ;  /* 0x0000000110108824 */ /* 0x000fc600078e0a3d */
[----:B------:R0:W-:Y:S04]  /*e6c0*/  STL [R1+0xe4], R2 ;  /* 0x0000e40201007387 */ /* 0x0001e80000100800 */
[----:B------:R1:W-:Y:S04]  /*e6d0*/  STL [R1+0xdc], R10 ;  /* 0x0000dc0a01007387 */ /* 0x0003e80000100800 */
[----:B0-----:R-:W4:Y:S04]  /*e6e0*/  LDL.LU R2, [R1+0x30c] ;  /* 0x00030c0001027983 */ /* 0x001f280000300800 */
[----:B------:R-:W4:Y:S04]  /*e6f0*/  LDL.LU R12, [R1+0x320] ;  /* 0x00032000010c7983 */ /* 0x000f280000300800 */
[----:B------:R-:W4:Y:S04]  /*e700*/  LDL.LU R11, [R1+0x328] ;  /* 0x00032800010b7983 */ /* 0x000f280000300800 */
[----:B-1----:R-:W4:Y:S01]  /*e710*/  LDL.LU R10, [R1+0x318] ;  /* 0x00031800010a7983 */ /* 0x002f220000300800 */
[----:B---3--:R-:W-:-:S02]  /*e720*/  ISETP.GT.U32.AND P6, PT, R61, R21, PT ;  /* 0x000000153d00720c */ /* 0x008fc40003fc4070 */
[C---:B--2---:R-:W-:Y:S02]  /*e730*/  ISETP.GT.U32.AND P3, PT, R61.reuse, R20, PT ;  /* 0x000000143d00720c */ /* 0x044fe40003f64070 */
[----:B------:R-:W-:-:S09]  /*e740*/  ISETP.GT.U32.AND P2, PT, R61, R13, PT ;  /* 0x0000000d3d00720c */ /* 0x000fd20003f44070 */
[--C-:B------:R-:W-:Y:S01]  /*e750*/  @!P6 IMAD.IADD R21, R21, 0x1, -R61.reuse ;  /* 0x000000011515e824 */ /* 0x100fe200078e0a3d */
[C---:B------:R-:W-:Y:S01]  /*e760*/  ISETP.GT.U32.AND P6, PT, R61.reuse, R9, PT ;  /* 0x000000093d00720c */ /* 0x040fe20003fc4070 */
[--C-:B------:R-:W-:Y:S01]  /*e770*/  @!P3 IMAD.IADD R20, R20, 0x1, -R61.reuse ;  /* 0x000000011414b824 */ /* 0x100fe200078e0a3d */
[C---:B------:R-:W-:Y:S02]  /*e780*/  ISETP.GT.U32.AND P1, PT, R61.reuse, R8, PT ;  /* 0x000000083d00720c */ /* 0x040fe40003f24070 */
[----:B------:R-:W-:Y:S01]  /*e790*/  ISETP.GT.U32.AND P3, PT, R61, R18, PT ;  /* 0x000000123d00720c */ /* 0x000fe20003f64070 */
[----:B------:R-:W-:Y:S01]  /*e7a0*/  @!P2 IMAD.IADD R13, R13, 0x1, -R61 ;  /* 0x000000010d0da824 */ /* 0x000fe200078e0a3d */
[----:B------:R-:W-:-:S07]  /*e7b0*/  ISETP.GT.U32.AND P2, PT, R61, R17, PT ;  /* 0x000000113d00720c */ /* 0x000fce0003f44070 */
[--C-:B------:R-:W-:Y:S02]  /*e7c0*/  @!P6 IMAD.IADD R9, R9, 0x1, -R61.reuse ;  /* 0x000000010909e824 */ /* 0x100fe400078e0a3d */
[--C-:B------:R-:W-:Y:S01]  /*e7d0*/  @!P1 IMAD.IADD R8, R8, 0x1, -R61.reuse ;  /* 0x0000000108089824 */ /* 0x100fe200078e0a3d */
[----:B------:R-:W-:Y:S01]  /*e7e0*/  ISETP.GT.U32.AND P1, PT, R61, R16, PT ;  /* 0x000000103d00720c */ /* 0x000fe20003f24070 */
[--C-:B------:R-:W-:Y:S01]  /*e7f0*/  @!P3 IMAD.IADD R18, R18, 0x1, -R61.reuse ;  /* 0x000000011212b824 */ /* 0x100fe200078e0a3d */
[----:B------:R0:W-:Y:S01]  /*e800*/  STL [R1+0x37c], R9 ;  /* 0x00037c0901007387 */ /* 0x0001e20000100800 */
[----:B------:R-:W-:-:S03]  /*e810*/  @!P2 IMAD.IADD R17, R17, 0x1, -R61 ;  /* 0x000000011111a824 */ /* 0x000fc600078e0a3d */
[----:B0-----:R-:W2:Y:S04]  /*e820*/  LDL.LU R9, [R1+0x2e8] ;  /* 0x0002e80001097983 */ /* 0x001ea80000300800 */
[----:B------:R-:W3:Y:S04]  /*e830*/  LDL.LU R22, [R1+0x300] ;  /* 0x0003000001167983 */ /* 0x000ee80000300800 */
[----:B------:R0:W-:Y:S04]  /*e840*/  STL [R1+0xe0], R18 ;  /* 0x0000e01201007387 */ /* 0x0001e80000100800 */
[----:B------:R-:W2:Y:S04]  /*e850*/  LDL.LU R19, [R1+0x304] ;  /* 0x0003040001137983 */ /* 0x000ea80000300800 */
[----:B------:R1:W-:Y:S04]  /*e860*/  STL [R1+0x374], R17 ;  /* 0x0003741101007387 */ /* 0x0003e80000100800 */
[----:B0-----:R-:W2:Y:S01]  /*e870*/  LDL.LU R18, [R1+0x2f0] ;  /* 0x0002f00001127983 */ /* 0x001ea20000300800 */
[----:B------:R-:W-:-:S03]  /*e880*/  @!P1 IMAD.IADD R16, R16, 0x1, -R61 ;  /* 0x0000000110109824 */ /* 0x000fc600078e0a3d */
[----:B-1----:R-:W2:Y:S04]  /*e890*/  LDL.LU R17, [R1+0x2f4] ;  /* 0x0002f40001117983 */ /* 0x002ea80000300800 */
[----:B------:R0:W-:Y:S04]  /*e8a0*/  STL [R1+0x350], R16 ;  /* 0x0003501001007387 */ /* 0x0001e80000100800 */
[----:B0-----:R-:W2:Y:S01]  /*e8b0*/  LDL.LU R16, [R1+0x2c8] ;  /* 0x0002c80001107983 */ /* 0x001ea20000300800 */
[C---:B------:R-:W-:Y:S02]  /*e8c0*/  ISETP.GT.U32.AND P4, PT, R61.reuse, R14, PT ;  /* 0x0000000e3d00720c */ /* 0x040fe40003f84070 */
[----:B------:R-:W-:-:S02]  /*e8d0*/  ISETP.GT.U32.AND P5, PT, R61, R15, PT ;  /* 0x0000000f3d00720c */ /* 0x000fc40003fa4070 */
[----:B------:R-:W-:-:S09]  /*e8e0*/  ISETP.GT.U32.AND P0, PT, R61, R7, PT ;  /* 0x000000073d00720c */ /* 0x000fd20003f04070 */
[--C-:B------:R-:W-:Y:S01]  /*e8f0*/  @!P4 IMAD.IADD R14, R14, 0x1, -R61.reuse ;  /* 0x000000010e0ec824 */ /* 0x100fe200078e0a3d */
[----:B----4-:R-:W-:Y:S01]  /*e900*/  ISETP.GT.U32.AND P4, PT, R61, R5, PT ;  /* 0x000000053d00720c */ /* 0x010fe20003f84070 */
[--C-:B------:R-:W-:Y:S01]  /*e910*/  @!P5 IMAD.IADD R15, R15, 0x1, -R61.reuse ;  /* 0x000000010f0fd824 */ /* 0x100fe200078e0a3d */
[----:B------:R-:W-:Y:S01]  /*e920*/  ISETP.GT.U32.AND P5, PT, R61, R6, PT ;  /* 0x000000063d00720c */ /* 0x000fe20003fa4070 */
[----:B------:R-:W-:Y:S01]  /*e930*/  @!P0 IMAD.IADD R7, R7, 0x1, -R61 ;  /* 0x0000000107078824 */ /* 0x000fe200078e0a3d */
[C---:B------:R-:W-:Y:S02]  /*e940*/  ISETP.GT.U32.AND P2, PT, R61.reuse, R13, PT ;  /* 0x0000000d3d00720c */ /* 0x040fe40003f44070 */
[C---:B------:R-:W-:Y:S02]  /*e950*/  ISETP.GT.U32.AND P3, PT, R61.reuse, R20, PT ;  /* 0x000000143d00720c */ /* 0x040fe40003f64070 */
[----:B------:R-:W-:-:S05]  /*e960*/  ISETP.GT.U32.AND P0, PT, R61, R15, PT ;  /* 0x0000000f3d00720c */ /* 0x000fca0003f04070 */
[--C-:B------:R-:W-:Y:S01]  /*e970*/  @!P4 IMAD.IADD R5, R5, 0x1, -R61.reuse ;  /* 0x000000010505c824 */ /* 0x100fe200078e0a3d */
[C---:B------:R-:W-:Y:S01]  /*e980*/  ISETP.GT.U32.AND P4, PT, R61.reuse, R21, PT ;  /* 0x000000153d00720c */ /* 0x040fe20003f84070 */
[--C-:B------:R-:W-:Y:S01]  /*e990*/  @!P5 IMAD.IADD R6, R6, 0x1, -R61.reuse ;  /* 0x000000010606d824 */ /* 0x100fe200078e0a3d */
[C---:B------:R-:W-:Y:S02]  /*e9a0*/  ISETP.GT.U32.AND P5, PT, R61.reuse, R14, PT ;  /* 0x0000000e3d00720c */ /* 0x040fe40003fa4070 */
[C---:B------:R-:W-:Y:S02]  /*e9b0*/  ISETP.GT.U32.AND P1, PT, R61.reuse, R8, PT ;  /* 0x000000083d00720c */ /* 0x040fe40003f24070 */
[----:B------:R-:W-:Y:S01]  /*e9c0*/  ISETP.GT.U32.AND P6, PT, R61, R5, PT ;  /* 0x000000053d00720c */ /* 0x000fe20003fc4070 */
[--C-:B------:R-:W-:Y:S02]  /*e9d0*/  @!P2 IMAD.IADD R13, R13, 0x1, -R61.reuse ;  /* 0x000000010d0da824 */ /* 0x100fe400078e0a3d */
[----:B------:R-:W-:-:S04]  /*e9e0*/  @!P3 IMAD.IADD R20, R20, 0x1, -R61 ;  /* 0x000000011414b824 */ /* 0x000fc800078e0a3d */
[--C-:B------:R-:W-:Y:S01]  /*e9f0*/  @!P4 IMAD.IADD R21, R21, 0x1, -R61.reuse ;  /* 0x000000011515c824 */ /* 0x100fe200078e0a3d */
[----:B------:R-:W-:Y:S01]  /*ea00*/  ISETP.GT.U32.AND P4, PT, R61, R2, PT ;  /* 0x000000023d00720c */ /* 0x000fe20003f84070 */
[--C-:B------:R-:W-:Y:S01]  /*ea10*/  @!P0 IMAD.IADD R15, R15, 0x1, -R61.reuse ;  /* 0x000000010f0f8824 */ /* 0x100fe200078e0a3d */
[C---:B------:R-:W-:Y:S02]  /*ea20*/  ISETP.GT.U32.AND P3, PT, R61.reuse, R12, PT ;  /* 0x0000000c3d00720c */ /* 0x040fe40003f64070 */
[C---:B------:R-:W-:Y:S01]  /*ea30*/  ISETP.GT.U32.AND P2, PT, R61.reuse, R11, PT ;  /* 0x0000000b3d00720c */ /* 0x040fe20003f44070 */
[--C-:B------:R-:W-:Y:S01]  /*ea40*/  @!P5 IMAD.IADD R14, R14, 0x1, -R61.reuse ;  /* 0x000000010e0ed824 */ /* 0x100fe200078e0a3d */
[C---:B------:R-:W-:Y:S01]  /*ea50*/  ISETP.GT.U32.AND P0, PT, R61.reuse, R7, PT ;  /* 0x000000073d00720c */ /* 0x040fe20003f04070 */
[----:B------:R0:W-:Y:S01]  /*ea60*/  STL [R1+0x364], R15 ;  /* 0x0003640f01007387 */ /* 0x0001e20000100800 */
[--C-:B------:R-:W-:Y:S01]  /*ea70*/  @!P1 IMAD.IADD R8, R8, 0x1, -R61.reuse ;  /* 0x0000000108089824 */ /* 0x100fe200078e0a3d */
[----:B------:R-:W-:Y:S01]  /*ea80*/  ISETP.GT.U32.AND P1, PT, R61, R60, PT ;  /* 0x0000003c3d00720c */ /* 0x000fe20003f24070 */
[----:B------:R-:W-:-:S03]  /*ea90*/  @!P6 IMAD.IADD R5, R5, 0x1, -R61 ;  /* 0x000000010505e824 */ /* 0x000fc600078e0a3d */
[--C-:B------:R-:W-:Y:S01]  /*eaa0*/  @!P4 IMAD.IADD R2, R2, 0x1, -R61.reuse ;  /* 0x000000010202c824 */ /* 0x100fe200078e0a3d */
[----:B0-----:R-:W4:Y:S04]  /*eab0*/  LDL.LU R15, [R1+0x2e0] ;  /* 0x0002e000010f7983 */ /* 0x001f280000300800 */
[----:B------:R0:W-:Y:S01]  /*eac0*/  STL [R1+0x368], R14 ;  /* 0x0003680e01007387 */ /* 0x0001e20000100800 */
[--C-:B------:R-:W-:Y:S02]  /*ead0*/  @!P2 IMAD.IADD R11, R11, 0x1, -R61.reuse ;  /* 0x000000010b0ba824 */ /* 0x100fe400078e0a3d */
[--C-:B------:R-:W-:Y:S01]  /*eae0*/  @!P3 IMAD.IADD R12, R12, 0x1, -R61.reuse ;  /* 0x000000010c0cb824 */ /* 0x100fe200078e0a3d */
[----:B0-----:R-:W4:Y:S01]  /*eaf0*/  LDL.LU R14, [R1+0x2e4] ;  /* 0x0002e400010e7983 */ /* 0x001f220000300800 */
[----:B------:R-:W-:Y:S01]  /*eb00*/  ISETP.GT.U32.AND P5, PT, R61, R6, PT ;  /* 0x000000063d00720c */ /* 0x000fe20003fa4070 */
[--C-:B------:R-:W-:Y:S01]  /*eb10*/  @!P0 IMAD.IADD R7, R7, 0x1, -R61.reuse ;  /* 0x0000000107078824 */ /* 0x100fe200078e0a3d */
[----:B------:R-:W-:Y:S01]  /*eb20*/  ISETP.GT.U32.AND P0, PT, R61, R10, PT ;  /* 0x0000000a3d00720c */ /* 0x000fe20003f04070 */
[----:B------:R-:W-:Y:S01]  /*eb30*/  @!P1 IMAD.IADD R60, R60, 0x1, -R61 ;  /* 0x000000013c3c9824 */ /* 0x000fe200078e0a3d */
[----:B------:R-:W-:Y:S01]  /*eb40*/  IABS R59, R59 ;  /* 0x0000003b003b7213 */ /* 0x000fe20000000000 */
[----:B------:R-:W-:Y:S04]  /*eb50*/  STL [R1+0x354], R21 ;  /* 0x0003541501007387 */ /* 0x000fe80000100800 */
[----:B------:R-:W-:Y:S01]  /*eb60*/  STL [R1+0x35c], R20 ;  /* 0x00035c1401007387 */ /* 0x000fe20000100800 */
[----:B------:R-:W-:-:S03]  /*eb70*/  IMAD.HI.U32 R3, R0, R59, RZ ;  /* 0x0000003b00037227 */ /* 0x000fc600078e00ff */
[----:B------:R-:W-:Y:S01]  /*eb80*/  STL [R1+0x32c], R13 ;  /* 0x00032c0d01007387 */ /* 0x000fe20000100800 */
[--C-:B------:R-:W-:Y:S02]  /*eb90*/  @!P5 IMAD.IADD R6, R6, 0x1, -R61.reuse ;  /* 0x000000010606d824 */ /* 0x100fe400078e0a3d */
[----:B------:R-:W-:Y:S01]  /*eba0*/  @!P0 IMAD.IADD R10, R10, 0x1, -R61 ;  /* 0x000000010a0a8824 */ /* 0x000fe200078e0a3d */
[----:B------:R0:W-:Y:S01]  /*ebb0*/  STL [R1+0x344], R8 ;  /* 0x0003440801007387 */ /* 0x0001e20000100800 */
[----:B------:R-:W-:-:S03]  /*ebc0*/  IMAD.MOV R3, RZ, RZ, -R3 ;  /* 0x000000ffff037224 */ /* 0x000fc600078e0a03 */
[----:B------:R1:W-:Y:S04]  /*ebd0*/  STL [R1+0x348], R7 ;  /* 0x0003480701007387 */ /* 0x0003e80000100800 */
[----:B0-----:R-:W4:Y:S04]  /*ebe0*/  LDL.LU R8, [R1+0x2d0] ;  /* 0x0002d00001087983 */ /* 0x001f280000300800 */
[----:B------:R0:W-:Y:S04]  /*ebf0*/  STL [R1+0x334], R6 ;  /* 0x0003340601007387 */ /* 0x0001e80000100800 */
[----:B-1----:R-:W4:Y:S01]  /*ec00*/  LDL.LU R7, [R1+0x2d4] ;  /* 0x0002d40001077983 */ /* 0x002f220000300800 */
[----:B------:R-:W-:-:S03]  /*ec10*/  IMAD R59, R4, R3, R59 ;  /* 0x00000003043b7224 */ /* 0x000fc600078e023b */
[----:B------:R1:W-:Y:S04]  /*ec20*/  STL [R1+0x338], R5 ;  /* 0x0003380501007387 */ /* 0x0003e80000100800 */
[----:B0-----:R-:W4:Y:S04]  /*ec30*/  LDL.LU R6, [R1+0x290] ;  /* 0x0002900001067983 */ /* 0x001f280000300800 */
[----:B-1----:R-:W4:Y:S04]  /*ec40*/  LDL.LU R5, [R1+0x2bc] ;  /* 0x0002bc0001057983 */ /* 0x002f280000300800 */
        /* <DEDUP_REMOVED lines=12> */
[----:B------:R-:W-:Y:S01]  /*ed10*/  @!P2 IMAD.IADD R17, R17, 0x1, -R61 ;  /* 0x000000011111a824 */ /* 0x000fe200078e0a3d */
[----:B------:R-:W-:-:S05]  /*ed20*/  ISETP.GT.U32.AND P2, PT, R61, R60, PT ;  /* 0x0000003c3d00720c */ /* 0x000fca0003f44070 */
        /* <DEDUP_REMOVED lines=9> */
[----:B------:R0:W-:Y:S01]  /*edc0*/  STL [R1+0x314], R60 ;  /* 0x0003143c01007387 */ /* 0x0001e20000100800 */
[----:B------:R-:W-:-:S03]  /*edd0*/  @!P1 IMAD.IADD R10, R10, 0x1, -R61 ;  /* 0x000000010a0a9824 */ /* 0x000fc600078e0a3d */
[----:B------:R1:W-:Y:S04]  /*ede0*/  STL [R1+0x328], R11 ;  /* 0x0003280b01007387 */ /* 0x0003e80000100800 */
[----:B0-----:R-:W3:Y:S04]  /*edf0*/  LDL.LU R60, [R1+0x23f8] ;  /* 0x0023f800013c7983 */ /* 0x001ee80000300800 */
[----:B------:R-:W3:Y:S04]  /*ee00*/  LDL.LU R21, [R1+0x2a8] ;  /* 0x0002a80001157983 */ /* 0x000ee80000300800 */
[----:B------:R-:W3:Y:S04]  /*ee10*/  LDL.LU R20, [R1+0x258] ;  /* 0x0002580001147983 */ /* 0x000ee80000300800 */
[----:B------:R-:W3:Y:S04]  /*ee20*/  LDL.LU R13, [R1+0x280] ;  /* 0x00028000010d7983 */ /* 0x000ee80000300800 */
[----:B------:R-:W3:Y:S04]  /*ee30*/  LDL.LU R12, [R1+0x288] ;  /* 0x00028800010c7983 */ /* 0x000ee80000300800 */
[----:B------:R0:W-:Y:S04]  /*ee40*/  STL [R1+0x318], R10 ;  /* 0x0003180a01007387 */ /* 0x0001e80000100800 */
[----:B-1----:R-:W3:Y:S04]  /*ee50*/  LDL.LU R11, [R1+0x264] ;  /* 0x00026400010b7983 */ /* 0x002ee80000300800 */
[----:B0-----:R-:W3:Y:S01]  /*ee60*/  LDL.LU R10, [R1+0x268] ;  /* 0x00026800010a7983 */ /* 0x001ee20000300800 */
[----:B------:R-:W-:-:S02]  /*ee70*/  ISETP.GT.U32.AND P5, PT, R61, R9, PT ;  /* 0x000000093d00720c */ /* 0x000fc40003fa4070 */
[----:B----4-:R-:W-:-:S11]  /*ee80*/  ISETP.GT.U32.AND P0, PT, R61, R15, PT ;  /* 0x0000000f3d00720c */ /* 0x010fd60003f04070 */
[--C-:B------:R-:W-:Y:S01]  /*ee90*/  @!P5 IMAD.IADD R9, R9, 0x1, -R61.reuse ;  /* 0x000000010909d824 */ /* 0x100fe200078e0a3d */
[----:B------:R-:W-:Y:S01]  /*eea0*/  ISETP.GT.U32.AND P5, PT, R61, R14, PT ;  /* 0x0000000e3d00720c */ /* 0x000fe20003fa4070 */
[----:B------:R-:W-:Y:S01]  /*eeb0*/  @!P0 IMAD.IADD R15, R15, 0x1, -R61 ;  /* 0x000000010f0f8824 */ /* 0x000fe200078e0a3d */
[C---:B------:R-:W-:Y:S02]  /*eec0*/  ISETP.GT.U32.AND P6, PT, R61.reuse, R22, PT ;  /* 0x000000163d00720c */ /* 0x040fe40003fc4070 */
[C---:B------:R-:W-:Y:S02]  /*eed0*/  ISETP.GT.U32.AND P0, PT, R61.reuse, R9, PT ;  /* 0x000000093d00720c */ /* 0x040fe40003f04070 */
[C---:B------:R-:W-:Y:S02]  /*eee0*/  ISETP.GT.U32.AND P4, PT, R61.reuse, R18, PT ;  /* 0x000000123d00720c */ /* 0x040fe40003f84070 */
[----:B------:R-:W-:-:S05]  /*eef0*/  ISETP.GT.U32.AND P2, PT, R61, R17, PT ;  /* 0x000000113d00720c */ /* 0x000fca0003f44070 */
[--C-:B------:R-:W-:Y:S01]  /*ef00*/  @!P5 IMAD.IADD R14, R14, 0x1, -R61.reuse ;  /* 0x000000010e0ed824 */ /* 0x100fe200078e0a3d */
[C---:B------:R-:W-:Y:S02]  /*ef10*/  ISETP.GT.U32.AND P5, PT, R61.reuse, R19, PT ;  /* 0x000000133d00720c */ /* 0x040fe40003fa4070 */
[----:B------:R-:W-:Y:S01]  /*ef20*/  ISETP.GT.U32.AND P1, PT, R61, R16, PT ;  /* 0x000000103d00720c */ /* 0x000fe20003f24070 */
[--C-:B------:R-:W-:Y:S01]  /*ef30*/  @!P0 IMAD.IADD R9, R9, 0x1, -R61.reuse ;  /* 0x0000000109098824 */ /* 0x100fe200078e0a3d */
[C---:B------:R-:W-:Y:S01]  /*ef40*/  ISETP.GT.U32.AND P0, PT, R61.reuse, R14, PT ;  /* 0x0000000e3d00720c */ /* 0x040fe20003f04070 */
[--C-:B------:R-:W-:Y:S01]  /*ef50*/  @!P6 IMAD.IADD R22, R22, 0x1, -R61.reuse ;  /* 0x000000011616e824 */ /* 0x100fe200078e0a3d */
[C---:B------:R-:W-:Y:S01]  /*ef60*/  ISETP.GT.U32.AND P6, PT, R61.reuse, R8, PT ;  /* 0x000000083d00720c */ /* 0x040fe20003fc4070 */
[--C-:B------:R-:W-:Y:S01]  /*ef70*/  @!P4 IMAD.IADD R18, R18, 0x1, -R61.reuse ;  /* 0x000000011212c824 */ /* 0x100fe200078e0a3d */
[----:B------:R-:W-:Y:S01]  /*ef80*/  ISETP.GT.U32.AND P3, PT, R61, R15, PT ;  /* 0x0000000f3d00720c */ /* 0x000fe20003f64070 */
[----:B------:R-:W-:-:S04]  /*ef90*/  @!P2 IMAD.IADD R17, R17, 0x1, -R61 ;  /* 0x000000011111a824 */ /* 0x000fc800078e0a3d */
[--C-:B------:R-:W-:Y:S01]  /*efa0*/  @!P5 IMAD.IADD R19, R19, 0x1, -R61.reuse ;  /* 0x000000011313d824 */ /* 0x100fe200078e0a3d */
[C---:B------:R-:W-:Y:S02]  /*efb0*/  ISETP.GT.U32.AND P5, PT, R61.reuse, R7, PT ;  /* 0x000000073d00720c */ /* 0x040fe40003fa4070 */
[C---:B------:R-:W-:Y:S01]  /*efc0*/  ISETP.GT.U32.AND P4, PT, R61.reuse, R6, PT ;  /* 0x000000063d00720c */ /* 0x040fe20003f84070 */
[--C-:B------:R-:W-:Y:S01]  /*efd0*/  @!P1 IMAD.IADD R16, R16, 0x1, -R61.reuse ;  /* 0x0000000110109824 */ /* 0x100fe200078e0a3d */
[C---:B------:R-:W-:Y:S01]  /*efe0*/  ISETP.GT.U32.AND P2, PT, R61.reuse, R5, PT ;  /* 0x000000053d00720c */ /* 0x040fe20003f44070 */
[----:B------:R0:W-:Y:S01]  /*eff0*/  STL [R1+0x2e8], R9 ;  /* 0x0002e80901007387 */ /* 0x0001e20000100800 */
[----:B------:R-:W-:Y:S01]  /*f000*/  ISETP.GT.U32.AND P1, PT, R61, R4, PT ;  /* 0x000000043d00720c */ /* 0x000fe20003f24070 */
[--C-:B------:R-:W-:Y:S02]  /*f010*/  @!P0 IMAD.IADD R14, R14, 0x1, -R61.reuse ;  /* 0x000000010e0e8824 */ /* 0x100fe400078e0a3d */
[----:B------:R-:W-:-:S04]  /*f020*/  @!P6 IMAD.IADD R8, R8, 0x1, -R61 ;  /* 0x000000010808e824 */ /* 0x000fc800078e0a3d */
[--C-:B------:R-:W-:Y:S01]  /*f030*/  @!P5 IMAD.IADD R7, R7, 0x1, -R61.reuse ;  /* 0x000000010707d824 */ /* 0x100fe200078e0a3d */
[----:B0-----:R-:W4:Y:S01]  /*f040*/  LDL.LU R9, [R1+0x218] ;  /* 0x0002180001097983 */ /* 0x001f220000300800 */
[--C-:B------:R-:W-:Y:S02]  /*f050*/  @!P4 IMAD.IADD R6, R6, 0x1, -R61.reuse ;  /* 0x000000010606c824 */ /* 0x100fe400078e0a3d */
[--C-:B------:R-:W-:Y:S02]  /*f060*/  @!P3 IMAD.IADD R15, R15, 0x1, -R61.reuse ;  /* 0x000000010f0fb824 */ /* 0x100fe400078e0a3d */
[--C-:B------:R-:W-:Y:S02]  /*f070*/  @!P2 IMAD.IADD R5, R5, 0x1, -R61.reuse ;  /* 0x000000010505a824 */ /* 0x100fe400078e0a3d */
[----:B------:R-:W-:Y:S01]  /*f080*/  @!P1 IMAD.IADD R4, R4, 0x1, -R61 ;  /* 0x0000000104049824 */ /* 0x000fe200078e0a3d */
[----:B------:R0:W-:Y:S04]  /*f090*/  STL [R1+0x300], R22 ;  /* 0x0003001601007387 */ /* 0x0001e80000100800 */
[----:B0-----:R-:W4:Y:S04]  /*f0a0*/  LDL.LU R22, [R1+0x23f4] ;  /* 0x0023f40001167983 */ /* 0x001f280000300800 */
[----:B------:R0:W-:Y:S04]  /*f0b0*/  STL [R1+0x304], R19 ;  /* 0x0003041301007387 */ /* 0x0001e80000100800 */
[----:B------:R1:W-:Y:S04]  /*f0c0*/  STL [R1+0x2f0], R18 ;  /* 0x0002f01201007387 */ /* 0x0003e80000100800 */
[----:B------:R1:W-:Y:S04]  /*f0d0*/  STL [R1+0x2f4], R17 ;  /* 0x0002f41101007387 */ /* 0x0003e80000100800 */
[----:B------:R1:W-:Y:S04]  /*f0e0*/  STL [R1+0x2c8], R16 ;  /* 0x0002c81001007387 */ /* 0x0003e80000100800 */
[----:B0-----:R-:W4:Y:S04]  /*f0f0*/  LDL.LU R19, [R1+0x244] ;  /* 0x0002440001137983 */ /* 0x001f280000300800 */
[----:B------:R0:W-:Y:S04]  /*f100*/  STL [R1+0x2e0], R15 ;  /* 0x0002e00f01007387 */ /* 0x0001e80000100800 */
[----:B-1----:R-:W4:Y:S04]  /*f110*/  LDL.LU R18, [R1+0x248] ;  /* 0x0002480001127983 */ /* 0x002f280000300800 */
[----:B------:R-:W4:Y:S04]  /*f120*/  LDL.LU R17, [R1+0x228] ;  /* 0x0002280001117983 */ /* 0x000f280000300800 */
[----:B------:R1:W-:Y:S04]  /*f130*/  STL [R1+0x2e4], R14 ;  /* 0x0002e40e01007387 */ /* 0x0003e80000100800 */
[----:B------:R-:W4:Y:S04]  /*f140*/  LDL.LU R16, [R1+0x230] ;  /* 0x0002300001107983 */ /* 0x000f280000300800 */
[----:B0-----:R-:W4:Y:S04]  /*f150*/  LDL.LU R15, [R1+0x1e0] ;  /* 0x0001e000010f7983 */ /* 0x001f280000300800 */
        /* <DEDUP_REMOVED lines=14> */
[C---:B------:R-:W-:Y:S01]  /*f240*/  ISETP.GT.U32.AND P5, PT, R61.reuse, R6, PT ;  /* 0x000000063d00720c */ /* 0x040fe20003fa4070 */
[----:B------:R-:W-:Y:S01]  /*f250*/  @!P3 IMAD.IADD R2, R2, 0x1, -R61 ;  /* 0x000000010202b824 */ /* 0x000fe200078e0a3d */
[----:B------:R-:W-:-:S03]  /*f260*/  ISETP.GT.U32.AND P4, PT, R61, R5, PT ;  /* 0x000000053d00720c */ /* 0x000fc60003f84070 */
[--C-:B------:R-:W-:Y:S01]  /*f270*/  @!P2 IMAD.IADD R11, R11, 0x1, -R61.reuse ;  /* 0x000000010b0ba824 */ /* 0x100fe200078e0a3d */
[C---:B------:R-:W-:Y:S01]  /*f280*/  ISETP.GT.U32.AND P2, PT, R61.reuse, R4, PT ;  /* 0x000000043d00720c */ /* 0x040fe20003f44070 */
[--C-:B------:R-:W-:Y:S02]  /*f290*/  @!P0 IMAD.IADD R8, R8, 0x1, -R61.reuse ;  /* 0x0000000108088824 */ /* 0x100fe400078e0a3d */
[--C-:B------:R-:W-:Y:S01]  /*f2a0*/  @!P1 IMAD.IADD R10, R10, 0x1, -R61.reuse ;  /* 0x000000010a0a9824 */ /* 0x100fe200078e0a3d */
[----:B------:R-:W-:Y:S01]  /*f2b0*/  ISETP.GT.U32.AND P1, PT, R61, R2, PT ;  /* 0x000000023d00720c */ /* 0x000fe20003f24070 */
[--C-:B------:R-:W-:Y:S02]  /*f2c0*/  @!P6 IMAD.IADD R7, R7, 0x1, -R61.reuse ;  /* 0x000000010707e824 */ /* 0x100fe400078e0a3d */
[--C-:B------:R-:W-:Y:S01]  /*f2d0*/  @!P5 IMAD.IADD R6, R6, 0x1, -R61.reuse ;  /* 0x000000010606d824 */ /* 0x100fe200078e0a3d */
[----:B------:R0:W-:Y:S01]  /*f2e0*/  STL [R1+0x2d0], R8 ;  /* 0x0002d00801007387 */ /* 0x0001e20000100800 */
[----:B------:R-:W-:-:S04]  /*f2f0*/  @!P4 IMAD.IADD R5, R5, 0x1, -R61 ;  /* 0x000000010505c824 */ /* 0x000fc800078e0a3d */
[--C-:B------:R-:W-:Y:S01]  /*f300*/  @!P2 IMAD.IADD R4, R4, 0x1, -R61.reuse ;  /* 0x000000010404a824 */ /* 0x100fe200078e0a3d */
[----:B------:R1:W-:Y:S04]  /*f310*/  STL [R1+0x2d4], R7 ;  /* 0x0002d40701007387 */ /* 0x0003e80000100800 */
[----:B0-----:R-:W2:Y:S01]  /*f320*/  LDL.LU R8, [R1+0x210] ;  /* 0x0002100001087983 */ /* 0x001ea20000300800 */
[----:B------:R-:W-:-:S03]  /*f330*/  @!P1 IMAD.IADD R2, R2, 0x1, -R61 ;  /* 0x0000000102029824 */ /* 0x000fc600078e0a3d */
[----:B------:R0:W-:Y:S04]  /*f340*/  STL [R1+0x290], R6 ;  /* 0x0002900601007387 */ /* 0x0001e80000100800 */
[----:B------:R3:W-:Y:S04]  /*f350*/  STL [R1+0x2bc], R5 ;  /* 0x0002bc0501007387 */ /* 0x0007e80000100800 */
[----:B-1----:R-:W2:Y:S04]  /*f360*/  LDL.LU R7, [R1+0x1ec] ;  /* 0x0001ec0001077983 */ /* 0x002ea80000300800 */
[----:B0-----:R-:W2:Y:S04]  /*f370*/  LDL.LU R6, [R1+0x1f0] ;  /* 0x0001f00001067983 */ /* 0x001ea80000300800 */
[----:B------:R0:W-:Y:S04]  /*f380*/  STL [R1+0x2c0], R4 ;  /* 0x0002c00401007387 */ /* 0x0001e80000100800 */
[----:B---3--:R-:W3:Y:S04]  /*f390*/  LDL.LU R5, [R1+0x1c] ;  /* 0x00001c0001057983 */ /* 0x008ee80000300800 */
[----:B0-----:R-:W3:Y:S04]  /*f3a0*/  LDL.LU R4, [R1+0x1c8] ;  /* 0x0001c80001047983 */ /* 0x001ee80000300800 */
[----:B------:R0:W-:Y:S01]  /*f3b0*/  STL [R1+0x2a0], R2 ;  /* 0x0002a00201007387 */ /* 0x0001e20000100800 */
[----:B------:R-:W-:-:S03]  /*f3c0*/  IABS R60, R60 ;  /* 0x0000003c003c7213 */ /* 0x000fc60000000000 */
[----:B0-----:R-:W3:Y:S02]  /*f3d0*/  LDL.LU R2, [R1+0x1d0] ;  /* 0x0001d00001027983 */ /* 0x001ee40000300800 */
[----:B------:R-:W-:Y:S02]  /*f3e0*/  IMAD.HI.U32 R3, R0, R60, RZ ;  /* 0x0000003c00037227 */ /* 0x000fe400078e00ff */
[----:B------:R-:W3:Y:S01]  /*f3f0*/  LDL.LU R0, [R1+0x18] ;  /* 0x0000180001007983 */ /* 0x000ee20000300800 */
[C---:B----4-:R-:W-:Y:S02]  /*f400*/  ISETP.GT.U32.AND P3, PT, R61.reuse, R9, PT ;  /* 0x000000093d00720c */ /* 0x050fe40003f64070 */
[C---:B------:R-:W-:Y:S02]  /*f410*/  ISETP.GT.U32.AND P0, PT, R61.reuse, R21, PT ;  /* 0x000000153d00720c */ /* 0x040fe40003f04070 */
[C---:B------:R-:W-:Y:S02]  /*f420*/  ISETP.GT.U32.AND P5, PT, R61.reuse, R13, PT ;  /* 0x0000000d3d00720c */ /* 0x040fe40003fa4070 */
[----:B------:R-:W-:-:S02]  /*f430*/  ISETP.GT.U32.AND P4, PT, R61, R12, PT ;  /* 0x0000000c3d00720c */ /* 0x000fc40003f84070 */
[----:B------:R-:W-:-:S05]  /*f440*/  ISETP.GT.U32.AND P2, PT, R61, R11, PT ;  /* 0x0000000b3d00720c */ /* 0x000fca0003f44070 */
[--C-:B------:R-:W-:Y:S01]  /*f450*/  @!P3 IMAD.IADD R9, R9, 0x1, -R61.reuse ;  /* 0x000000010909b824 */ /* 0x100fe200078e0a3d */
[C---:B------:R-:W-:Y:S02]  /*f460*/  ISETP.GT.U32.AND P3, PT, R61.reuse, R20, PT ;  /* 0x000000143d00720c */ /* 0x040fe40003f64070 */
[----:B------:R-:W-:Y:S01]  /*f470*/  ISETP.GT.U32.AND P6, PT, R61, R10, PT ;  /* 0x0000000a3d00720c */ /* 0x000fe20003fc4070 */
[--C-:B------:R-:W-:Y:S01]  /*f480*/  @!P0 IMAD.IADD R21, R21, 0x1, -R61.reuse ;  /* 0x0000000115158824 */ /* 0x100fe200078e0a3d */
[----:B------:R-:W-:Y:S01]  /*f490*/  ISETP.GT.U32.AND P1, PT, R61, R9, PT ;  /* 0x000000093d00720c */ /* 0x000fe20003f24070 */
[--C-:B------:R-:W-:Y:S02]  /*f4a0*/  @!P5 IMAD.IADD R13, R13, 0x1, -R61.reuse ;  /* 0x000000010d0dd824 */ /* 0x100fe400078e0a3d */
[--C-:B------:R-:W-:Y:S01]  /*f4b0*/  @!P4 IMAD.IADD R12, R12, 0x1, -R61.reuse ;  /* 0x000000010c0cc824 */ /* 0x100fe200078e0a3d */
[----:B------:R-:W-:Y:S01]  /*f4c0*/  ISETP.GT.U32.AND P0, PT, R61, R19, PT ;  /* 0x000000133d00720c */ /* 0x000fe20003f04070 */
[----:B------:R-:W-:-:S04]  /*f4d0*/  @!P2 IMAD.IADD R11, R11, 0x1, -R61 ;  /* 0x000000010b0ba824 */ /* 0x000fc800078e0a3d */
[--C-:B------:R-:W-:Y:S01]  /*f4e0*/  @!P3 IMAD.IADD R20, R20, 0x1, -R61.reuse ;  /* 0x000000011414b824 */ /* 0x100fe200078e0a3d */
[C---:B------:R-:W-:Y:S02]  /*f4f0*/  ISETP.GT.U32.AND P3, PT, R61.reuse, R18, PT ;  /* 0x000000123d00720c */ /* 0x040fe40003f64070 */
[C---:B------:R-:W-:Y:S02]  /*f500*/  ISETP.GT.U32.AND P5, PT, R61.reuse, R17, PT ;  /* 0x000000113d00720c */ /* 0x040fe40003fa4070 */
[C---:B------:R-:W-:Y:S02]  /*f510*/  ISETP.GT.U32.AND P4, PT, R61.reuse, R16, PT ;  /* 0x000000103d00720c */ /* 0x040fe40003f84070 */
[----:B------:R-:W-:Y:S01]  /*f520*/  ISETP.GT.U32.AND P2, PT, R61, R15, PT ;  /* 0x0000000f3d00720c */ /* 0x000fe20003f44070 */
[--C-:B------:R-:W-:Y:S02]  /*f530*/  @!P6 IMAD.IADD R10, R10, 0x1, -R61.reuse ;  /* 0x000000010a0ae824 */ /* 0x100fe400078e0a3d */
[--C-:B------:R-:W-:Y:S01]  /*f540*/  @!P1 IMAD.IADD R9, R9, 0x1, -R61.reuse ;  /* 0x0000000109099824 */ /* 0x100fe200078e0a3d */
[----:B------:R-:W-:Y:S01]  /*f550*/  ISETP.GT.U32.AND P6, PT, R61, R14, PT ;  /* 0x0000000e3d00720c */ /* 0x000fe20003fc4070 */
[----:B------:R-:W-:-:S02]  /*f560*/  @!P0 IMAD.IADD R19, R19, 0x1, -R61 ;  /* 0x0000000113138824 */ /* 0x000fc400078e0a3d */
[--C-:B------:R-:W-:Y:S02]  /*f570*/  @!P3 IMAD.IADD R18, R18, 0x1, -R61.reuse ;  /* 0x000000011212b824 */ /* 0x100fe400078e0a3d */
[--C-:B------:R-:W-:Y:S02]  /*f580*/  @!P5 IMAD.IADD R17, R17, 0x1, -R61.reuse ;  /* 0x000000011111d824 */ /* 0x100fe400078e0a3d */
[--C-:B------:R-:W-:Y:S02]  /*f590*/  @!P4 IMAD.IADD R16, R16, 0x1, -R61.reuse ;  /* 0x000000011010c824 */ /* 0x100fe400078e0a3d */
[----:B------:R-:W-:-:S04]  /*f5a0*/  @!P2 IMAD.IADD R15, R15, 0x1, -R61 ;  /* 0x000000010f0fa824 */ /* 0x000fc800078e0a3d */
[----:B------:R-:W-:Y:S01]  /*f5b0*/  @!P6 IMAD.IADD R14, R14, 0x1, -R61 ;  /* 0x000000010e0ee824 */ /* 0x000fe200078e0a3d */
[----:B------:R0:W-:Y:S04]  /*f5c0*/  STL [R1+0x2a8], R21 ;  /* 0x0002a81501007387 */ /* 0x0001e80000100800 */
[----:B0-----:R-:W4:Y:S04]  /*f5d0*/  LDL.LU R21, [R1+0x23f0] ;  /* 0x0023f00001157983 */ /* 0x001f280000300800 */
[----:B------:R0:W-:Y:S01]  /*f5e0*/  STL [R1+0x258], R20 ;  /* 0x0002581401007387 */ /* 0x0001e20000100800 */
[----:B------:R-:W-:-:S03]  /*f5f0*/  IMAD.MOV R3, RZ, RZ, -R3 ;  /* 0x000000ffff037224 */ /* 0x000fc600078e0a03 */
[----:B0-----:R-:W4:Y:S04]  /*f600*/  LDL.LU R20, [R1+0x23ec] ;  /* 0x0023ec0001147983 */ /* 0x001f280000300800 */
        /* <DEDUP_REMOVED lines=8> */
[----:B0-----:R-:W4:Y:S04]  /*f690*/  LDL.LU R10, [R1+0x8] ;  /* 0x00000800010a7983 */ /* 0x001f280000300800 */
[----:B-1----:R-:W4:Y:S01]  /*f6a0*/  LDL.LU R9, [R1+0x4] ;  /* 0x0000040001097983 */ /* 0x002f220000300800 */
[----:B--2---:R-:W-:-:S02]  /*f6b0*/  ISETP.GT.U32.AND P1, PT, R61, R8, PT ;  /* 0x000000083d00720c */ /* 0x004fc40003f24070 */
[C---:B------:R-:W-:Y:S02]  /*f6c0*/  ISETP.GT.U32.AND P0, PT, R61.reuse, R7, PT ;  /* 0x000000073d00720c */ /* 0x040fe40003f04070 */
[C---:B------:R-:W-:Y:S02]  /*f6d0*/  ISETP.GT.U32.AND P3, PT, R61.reuse, R6, PT ;  /* 0x000000063d00720c */ /* 0x040fe40003f64070 */
[C---:B---3--:R-:W-:Y:S02]  /*f6e0*/  ISETP.GT.U32.AND P5, PT, R61.reuse, R5, PT ;  /* 0x000000053d00720c */ /* 0x048fe40003fa4070 */
[----:B------:R-:W-:-:S05]  /*f6f0*/  ISETP.GT.U32.AND P4, PT, R61, R4, PT ;  /* 0x000000043d00720c */ /* 0x000fca0003f84070 */
[--C-:B------:R-:W-:Y:S01]  /*f700*/  @!P1 IMAD.IADD R8, R8, 0x1, -R61.reuse ;  /* 0x0000000108089824 */ /* 0x100fe200078e0a3d */
[C---:B------:R-:W-:Y:S02]  /*f710*/  ISETP.GT.U32.AND P1, PT, R61.reuse, R19, PT ;  /* 0x000000133d00720c */ /* 0x040fe40003f24070 */
[----:B------:R-:W-:Y:S01]  /*f720*/  ISETP.GT.U32.AND P2, PT, R61, R2, PT ;  /* 0x000000023d00720c */ /* 0x000fe20003f44070 */
[--C-:B------:R-:W-:Y:S01]  /*f730*/  @!P0 IMAD.IADD R7, R7, 0x1, -R61.reuse ;  /* 0x0000000107078824 */ /* 0x100fe200078e0a3d */
[C---:B------:R-:W-:Y:S01]  /*f740*/  ISETP.GT.U32.AND P0, PT, R61.reuse, R18, PT ;  /* 0x000000123d00720c */ /* 0x040fe20003f04070 */
[--C-:B------:R-:W-:Y:S01]  /*f750*/  @!P3 IMAD.IADD R6, R6, 0x1, -R61.reuse ;  /* 0x000000010606b824 */ /* 0x100fe200078e0a3d */
[----:B------:R-:W-:Y:S01]  /*f760*/  ISETP.GT.U32.AND P6, PT, R61, R0, PT ;  /* 0x000000003d00720c */ /* 0x000fe20003fc4070 */
[--C-:B------:R-:W-:Y:S01]  /*f770*/  @!P5 IMAD.IADD R5, R5, 0x1, -R61.reuse ;  /* 0x000000010505d824 */ /* 0x100fe200078e0a3d */
[C---:B------:R-:W-:Y:S01]  /*f780*/  ISETP.GT.U32.AND P3, PT, R61.reuse, R17, PT ;  /* 0x000000113d00720c */ /* 0x040fe20003f64070 */
[----:B------:R-:W-:Y:S01]  /*f790*/  @!P4 IMAD.IADD R4, R4, 0x1, -R61 ;  /* 0x000000010404c824 */ /* 0x000fe200078e0a3d */
[----:B------:R-:W-:-:S02]  /*f7a0*/  ISETP.GT.U32.AND P5, PT, R61, R16, PT ;  /* 0x000000103d00720c */ /* 0x000fc40003fa4070 */
[----:B------:R-:W-:-:S03]  /*f7b0*/  ISETP.GT.U32.AND P4, PT, R61, R15, PT ;  /* 0x0000000f3d00720c */ /* 0x000fc60003f84070 */
[--C-:B------:R-:W-:Y:S01]  /*f7c0*/  @!P2 IMAD.IADD R2, R2, 0x1, -R61.reuse ;  /* 0x000000010202a824 */ /* 0x100fe200078e0a3d */
[----:B------:R-:W-:Y:S01]  /*f7d0*/  ISETP.GT.U32.AND P2, PT, R61, R14, PT ;  /* 0x0000000e3d00720c */ /* 0x000fe20003f44070 */
[--C-:B------:R-:W-:Y:S01]  /*f7e0*/  @!P1 IMAD.IADD R19, R19, 0x1, -R61.reuse ;  /* 0x0000000113139824 */ /* 0x100fe200078e0a3d */
[C---:B------:R-:W-:Y:S01]  /*f7f0*/  ISETP.GT.U32.AND P1, PT, R61.reuse, R8, PT ;  /* 0x000000083d00720c */ /* 0x040fe20003f24070 */
[--C-:B------:R-:W-:Y:S01]  /*f800*/  @!P6 IMAD.IADD R0, R0, 0x1, -R61.reuse ;  /* 0x000000010000e824 */ /* 0x100fe200078e0a3d */
[C---:B------:R-:W-:Y:S01]  /*f810*/  ISETP.GT.U32.AND P6, PT, R61.reuse, R2, PT ;  /* 0x000000023d00720c */ /* 0x040fe20003fc4070 */
[--C-:B------:R-:W-:Y:S01]  /*f820*/  @!P0 IMAD.IADD R18, R18, 0x1, -R61.reuse ;  /* 0x0000000112128824 */ /* 0x100fe200078e0a3d */
[----:B------:R-:W-:Y:S01]  /*f830*/  ISETP.GT.U32.AND P0, PT, R61, R7, PT ;  /* 0x000000073d00720c */ /* 0x000fe20003f04070 */
[--C-:B------:R-:W-:Y:S01]  /*f840*/  @!P3 IMAD.IADD R17, R17, 0x1, -R61.reuse ;  /* 0x000000011111b824 */ /* 0x100fe200078e0a3d */
[C---:B------:R-:W-:Y:S01]  /*f850*/  ISETP.GT.U32.AND P3, PT, R61.reuse, R6, PT ;  /* 0x000000063d00720c */ /* 0x040fe20003f64070 */
[--C-:B------:R-:W-:Y:S01]  /*f860*/  @!P5 IMAD.IADD R16, R16, 0x1, -R61.reuse ;  /* 0x000000011010d824 */ /* 0x100fe200078e0a3d */
[----:B------:R-:W-:Y:S01]  /*f870*/  ISETP.GT.U32.AND P5, PT, R61, R5, PT ;  /* 0x000000053d00720c */ /* 0x000fe20003fa4070 */
[--C-:B------:R-:W-:Y:S01]  /*f880*/  @!P4 IMAD.IADD R15, R15, 0x1, -R61.reuse ;  /* 0x000000010f0fc824 */ /* 0x100fe200078e0a3d */
[----:B------:R-:W-:Y:S01]  /*f890*/  ISETP.GT.U32.AND P4, PT, R61, R4, PT ;  /* 0x000000043d00720c */ /* 0x000fe20003f84070 */
[----:B------:R-:W-:Y:S01]  /*f8a0*/  @!P2 IMAD.IADD R14, R14, 0x1, -R61 ;  /* 0x000000010e0ea824 */ /* 0x000fe200078e0a3d */
[----:B------:R-:W-:Y:S01]  /*f8b0*/  IABS R61, c[0x0][0x178] ;  /* 0x00005e00003d7a13 */ /* 0x000fe20000000000 */
[----:B------:R0:W-:Y:S04]  /*f8c0*/  STL [R1+0x244], R19 ;  /* 0x0002441301007387 */ /* 0x0001e80000100800 */
[----:B------:R-:W-:Y:S01]  /*f8d0*/  IMAD R60, R61, R3, R60 ;  /* 0x000000033d3c7224 */ /* 0x000fe200078e023c */
[----:B------:R-:W-:Y:S01]  /*f8e0*/  IABS R61, c[0x0][0x17c] ;  /* 0x00005f00003d7a13 */ /* 0x000fe20000000000 */
[----:B0-----:R-:W2:Y:S04]  /*f8f0*/  LDL.LU R19, [R1+0x23e8] ;  /* 0x0023e80001137983 */ /* 0x001ea80000300800 */
[----:B------:R0:W-:Y:S01]  /*f900*/  STL [R1+0x248], R18 ;  /* 0x0002481201007387 */ /* 0x0001e20000100800 */
[----:B------:R-:W-:Y:S01]  /*f910*/  ISETP.GT.U32.AND P2, PT, R61, R0, PT ;  /* 0x000000003d00720c */ /* 0x000fe20003f44070 */
[----:B------:R-:W-:-:S02]  /*f920*/  @!P1 IMAD.IADD R8, R8, 0x1, -R61 ;  /* 0x0000000108089824 */ /* 0x000fc400078e0a3d */
[----:B0-----:R-:W3:Y:S04]  /*f930*/  LDL.LU R18, [R1+0x23e4] ;  /* 0x0023e40001127983 */ /* 0x001ee80000300800 */
[----:B------:R0:W-:Y:S01]  /*f940*/  STL [R1+0x228], R17 ;  /* 0x0002281101007387 */ /* 0x0001e20000100800 */
[--C-:B------:R-:W-:Y:S02]  /*f950*/  @!P0 IMAD.IADD R7, R7, 0x1, -R61.reuse ;  /* 0x0000000107078824 */ /* 0x100fe400078e0a3d */
[--C-:B------:R-:W-:Y:S01]  /*f960*/  @!P3 IMAD.IADD R6, R6, 0x1, -R61.reuse ;  /* 0x000000010606b824 */ /* 0x100fe200078e0a3d */
[----:B0-----:R-:W2:Y:S04]  /*f970*/  LDL.LU R17, [R1+0x23e0] ;  /* 0x0023e00001117983 */ /* 0x001ea80000300800 */
[----:B------:R0:W-:Y:S01]  /*f980*/  STL [R1+0x230], R16 ;  /* 0x0002301001007387 */ /* 0x0001e20000100800 */
[----:B------:R-:W-:-:S03]  /*f990*/  @!P5 IMAD.IADD R5, R5, 0x1, -R61 ;  /* 0x000000010505d824 */ /* 0x000fc600078e0a3d */
[----:B0-----:R-:W2:Y:S04]  /*f9a0*/  LDL.LU R16, [R1+0x23dc] ;  /* 0x0023dc0001107983 */ /* 0x001ea80000300800 */
[----:B------:R0:W-:Y:S01]  /*f9b0*/  STL [R1+0x1e0], R15 ;  /* 0x0001e00f01007387 */ /* 0x0001e20000100800 */
[----:B------:R-:W-:-:S03]  /*f9c0*/  @!P4 IMAD.IADD R4, R4, 0x1, -R61 ;  /* 0x000000010404c824 */ /* 0x000fc600078e0a3d */
[----:B0-----:R-:W2:Y:S04]  /*f9d0*/  LDL.LU R15, [R1+0x23d8] ;  /* 0x0023d800010f7983 */ /* 0x001ea80000300800 */
[----:B------:R0:W-:Y:S01]  /*f9e0*/  STL [R1+0x208], R14 ;  /* 0x0002080e01007387 */ /* 0x0001e20000100800 */
[----:B------:R-:W-:-:S03]  /*f9f0*/  @!P6 IMAD.IADD R2, R2, 0x1, -R61 ;  /* 0x000000010202e824 */ /* 0x000fc600078e0a3d */
[----:B0-----:R-:W2:Y:S04]  /*fa00*/  LDL.LU R14, [R1+0x23d4] ;  /* 0x0023d400010e7983 */ /* 0x001ea80000300800 */
[----:B------:R-:W2:Y:S04]  /*fa10*/  LDL.LU R3, [R1] ;  /* 0x0000000001037983 */ /* 0x000ea80000300800 */
[----:B------:R0:W-:Y:S01]  /*fa20*/  STL [R1+0x210], R8 ;  /* 0x0002100801007387 */ /* 0x0001e20000100800 */
[----:B------:R-:W-:-:S03]  /*fa30*/  @!P2 IMAD.IADD R0, R0, 0x1, -R61 ;  /* 0x000000010000a824 */ /* 0x000fc600078e0a3d */
[----:B0-----:R-:W2:Y:S04]  /*fa40*/  LDL.LU R8, [R1+0x23d0] ;  /* 0x0023d00001087983 */ /* 0x001ea80000300800 */
[----:B------:R0:W-:Y:S04]  /*fa50*/  STL [R1+0x1ec], R7 ;  /* 0x0001ec0701007387 */ /* 0x0001e80000100800 */
[----:B0-----:R-:W2:Y:S04]  /*fa60*/  LDL.LU R7, [R1+0x23cc] ;  /* 0x0023cc0001077983 */ /* 0x001ea80000300800 */
[----:B------:R0:W-:Y:S04]  /*fa70*/  STL [R1+0x1f0], R6 ;  /* 0x0001f00601007387 */ /* 0x0001e80000100800 */
[----:B0-----:R-:W2:Y:S04]  /*fa80*/  LDL.LU R6, [R1+0x23c8] ;  /* 0x0023c80001067983 */ /* 0x001ea80000300800 */
[----:B------:R0:W-:Y:S04]  /*fa90*/  STL [R1+0x1c], R5 ;  /* 0x00001c0501007387 */ /* 0x0001e80000100800 */
[----:B0-----:R-:W3:Y:S04]  /*faa0*/  LDL.LU R5, [R1+0x23c4] ;  /* 0x0023c40001057983 */ /* 0x001ee80000300800 */
[----:B------:R0:W-:Y:S04]  /*fab0*/  STL [R1+0x1c8], R4 ;  /* 0x0001c80401007387 */ /* 0x0001e80000100800 */
[----:B0-----:R-:W3:Y:S04]  /*fac0*/  LDL.LU R4, [R1+0x23c0] ;  /* 0x0023c00001047983 */ /* 0x001ee80000300800 */
[----:B------:R0:W-:Y:S04]  /*fad0*/  STL [R1+0x1d0], R2 ;  /* 0x0001d00201007387 */ /* 0x0001e80000100800 */
[----:B0-----:R-:W3:Y:S04]  /*fae0*/  LDL.LU R2, [R1+0x23bc] ;  /* 0x0023bc0001027983 */ /* 0x001ee80000300800 */
[----:B------:R0:W-:Y:S04]  /*faf0*/  STL [R1+0x18], R0 ;  /* 0x0000180001007387 */ /* 0x0001e80000100800 */
[----:B0-----:R-:W3:Y:S01]  /*fb00*/  LDL.LU R0, [R1+0x23b8] ;  /* 0x0023b80001007983 */ /* 0x001ee20000300800 */
[----:B----4-:R-:W-:-:S02]  /*fb10*/  ISETP.GT.U32.AND P1, PT, R61, R13, PT ;  /* 0x0000000d3d00720c */ /* 0x010fc40003f24070 */
[C---:B------:R-:W-:Y:S02]  /*fb20*/  ISETP.GT.U32.AND P0, PT, R61.reuse, R12, PT ;  /* 0x0000000c3d00720c */ /* 0x040fe40003f04070 */
[C---:B------:R-:W-:Y:S02]  /*fb30*/  ISETP.GT.U32.AND P3, PT, R61.reuse, R11, PT ;  /* 0x0000000b3d00720c */ /* 0x040fe40003f64070 */
[C---:B------:R-:W-:Y:S02]  /*fb40*/  ISETP.GT.U32.AND P5, PT, R61.reuse, R10, PT ;  /* 0x0000000a3d00720c */ /* 0x040fe40003fa4070 */
[----:B------:R-:W-:-:S05]  /*fb50*/  ISETP.GT.U32.AND P4, PT, R61, R9, PT ;  /* 0x000000093d00720c */ /* 0x000fca0003f84070 */
[--C-:B------:R-:W-:Y:S02]  /*fb60*/  @!P1 IMAD.IADD R13, R13, 0x1, -R61.reuse ;  /* 0x000000010d0d9824 */ /* 0x100fe400078e0a3d */
[--C-:B------:R-:W-:Y:S02]  /*fb70*/  @!P0 IMAD.IADD R12, R12, 0x1, -R61.reuse ;  /* 0x000000010c0c8824 */ /* 0x100fe400078e0a3d */
[--C-:B------:R-:W-:Y:S02]  /*fb80*/  @!P3 IMAD.IADD R11, R11, 0x1, -R61.reuse ;  /* 0x000000010b0bb824 */ /* 0x100fe400078e0a3d */
[--C-:B------:R-:W-:Y:S02]  /*fb90*/  @!P5 IMAD.IADD R10, R10, 0x1, -R61.reuse ;  /* 0x000000010a0ad824 */ /* 0x100fe400078e0a3d */
[----:B------:R-:W-:Y:S01]  /*fba0*/  @!P4 IMAD.IADD R9, R9, 0x1, -R61 ;  /* 0x000000010909c824 */ /* 0x000fe200078e0a3d */
[C---:B--2---:R-:W-:Y:S02]  /*fbb0*/  ISETP.GT.U32.AND P5, PT, R61.reuse, R6, PT ;  /* 0x000000063d00720c */ /* 0x044fe40003fa4070 */
[----:B---3--:R-:W-:-:S02]  /*fbc0*/  ISETP.GT.U32.AND P3, PT, R61, R5, PT ;  /* 0x000000053d00720c */ /* 0x008fc40003f64070 */
[C---:B------:R-:W-:Y:S02]  /*fbd0*/  ISETP.GT.U32.AND P0, PT, R61.reuse, R4, PT ;  /* 0x000000043d00720c */ /* 0x040fe40003f04070 */
[C---:B------:R-:W-:Y:S02]  /*fbe0*/  ISETP.GT.U32.AND P1, PT, R61.reuse, R2, PT ;  /* 0x000000023d00720c */ /* 0x040fe40003f24070 */
[----:B------:R-:W-:-:S11]  /*fbf0*/  ISETP.GT.U32.AND P2, PT, R61, R0, PT ;  /* 0x000000003d00720c */ /* 0x000fd60003f44070 */
[--C-:B------:R-:W-:Y:S01]  /*fc00*/  @!P1 IMAD.IADD R2, R2, 0x1, -R61.reuse ;  /* 0x0000000102029824 */ /* 0x100fe200078e0a3d */
[C---:B------:R-:W-:Y:S01]  /*fc10*/  ISETP.GT.U32.AND P1, PT, R61.reuse, R12, PT ;  /* 0x0000000c3d00720c */ /* 0x040fe20003f24070 */
[--C-:B------:R-:W-:Y:S01]  /*fc20*/  @!P0 IMAD.IADD R4, R4, 0x1, -R61.reuse ;  /* 0x0000000104048824 */ /* 0x100fe200078e0a3d */
[----:B------:R-:W-:Y:S01]  /*fc30*/  ISETP.GT.U32.AND P0, PT, R61, R11, PT ;  /* 0x0000000b3d00720c */ /* 0x000fe20003f04070 */
[--C-:B------:R-:W-:Y:S01]  /*fc40*/  @!P3 IMAD.IADD R5, R5, 0x1, -R61.reuse ;  /* 0x000000010505b824 */ /* 0x100fe200078e0a3d */
[C---:B------:R-:W-:Y:S01]  /*fc50*/  ISETP.GT.U32.AND P3, PT, R61.reuse, R10, PT ;  /* 0x0000000a3d00720c */ /* 0x040fe20003f64070 */
[--C-:B------:R-:W-:Y:S01]  /*fc60*/  @!P2 IMAD.IADD R0, R0, 0x1, -R61.reuse ;  /* 0x000000010000a824 */ /* 0x100fe200078e0a3d */
[C---:B------:R-:W-:Y:S01]  /*fc70*/  ISETP.GT.U32.AND P2, PT, R61.reuse, R13, PT ;  /* 0x0000000d3d00720c */ /* 0x040fe20003f44070 */
[----:B------:R-:W-:Y:S01]  /*fc80*/  @!P5 IMAD.IADD R6, R6, 0x1, -R61 ;  /* 0x000000010606d824 */ /* 0x000fe200078e0a3d */
[----:B------:R-:W-:-:S05]  /*fc90*/  ISETP.GT.U32.AND P5, PT, R61, R9, PT ;  /* 0x000000093d00720c */ /* 0x000fca0003fa4070 */
[--C-:B------:R-:W-:Y:S02]  /*fca0*/  @!P1 IMAD.IADD R12, R12, 0x1, -R61.reuse ;  /* 0x000000010c0c9824 */ /* 0x100fe400078e0a3d */
[--C-:B------:R-:W-:Y:S02]  /*fcb0*/  @!P0 IMAD.IADD R11, R11, 0x1, -R61.reuse ;  /* 0x000000010b0b8824 */ /* 0x100fe400078e0a3d */
[--C-:B------:R-:W-:Y:S02]  /*fcc0*/  @!P3 IMAD.IADD R10, R10, 0x1, -R61.reuse ;  /* 0x000000010a0ab824 */ /* 0x100fe400078e0a3d */
[--C-:B------:R-:W-:Y:S02]  /*fcd0*/  @!P2 IMAD.IADD R13, R13, 0x1, -R61.reuse ;  /* 0x000000010d0da824 */ /* 0x100fe400078e0a3d */
[----:B------:R-:W-:-:S03]  /*fce0*/  @!P5 IMAD.IADD R9, R9, 0x1, -R61 ;  /* 0x000000010909d824 */ /* 0x000fc600078e0a3d */
[----:B------:R0:W-:Y:S04]  /*fcf0*/  STL [R1+0x14], R13 ;  /* 0x0000140d01007387 */ /* 0x0001e80000100800 */
[----:B0-----:R-:W2:Y:S04]  /*fd00*/  LDL.LU R13, [R1+0x23b4] ;  /* 0x0023b400010d7983 */ /* 0x001ea80000300800 */
[----:B------:R0:W-:Y:S04]  /*fd10*/  STL [R1+0x10], R12 ;  /* 0x0000100c01007387 */ /* 0x0001e80000100800 */
[----:B0-----:R-:W3:Y:S04]  /*fd20*/  LDL.LU R12, [R1+0x23b0] ;  /* 0x0023b000010c7983 */ /* 0x001ee80000300800 */
[----:B------:R0:W-:Y:S04]  /*fd30*/  STL [R1+0xc], R11 ;  /* 0x00000c0b01007387 */ /* 0x0001e80000100800 */
[----:B0-----:R-:W4:Y:S04]  /*fd40*/  LDL.LU R11, [R1+0x23ac] ;  /* 0x0023ac00010b7983 */ /* 0x001f280000300800 */
[----:B------:R0:W-:Y:S04]  /*fd50*/  STL [R1+0x8], R10 ;  /* 0x0000080a01007387 */ /* 0x0001e80000100800 */
[----:B0-----:R-:W4:Y:S04]  /*fd60*/  LDL.LU R10, [R1+0x23a8] ;  /* 0x0023a800010a7983 */ /* 0x001f280000300800 */
[----:B------:R0:W-:Y:S04]  /*fd70*/  STL [R1+0x4], R9 ;  /* 0x0000040901007387 */ /* 0x0001e80000100800 */
[----:B0-----:R-:W4:Y:S01]  /*fd80*/  LDL.LU R9, [R1+0x23a4] ;  /* 0x0023a40001097983 */ /* 0x001f220000300800 */
[----:B------:R-:W-:-:S02]  /*fd90*/  ISETP.GT.U32.AND P6, PT, R61, R3, PT ;  /* 0x000000033d00720c */ /* 0x000fc40003fc4070 */
[C---:B------:R-:W-:Y:S02]  /*fda0*/  ISETP.GT.U32.AND P4, PT, R61.reuse, R7, PT ;  /* 0x000000073d00720c */ /* 0x040fe40003f84070 */
[C---:B------:R-:W-:Y:S02]  /*fdb0*/  ISETP.GT.U32.AND P2, PT, R61.reuse, R0, PT ;  /* 0x000000003d00720c */ /* 0x040fe40003f44070 */
[----:B------:R-:W-:-:S07]  /*fdc0*/  ISETP.GT.U32.AND P1, PT, R61, R2, PT ;  /* 0x000000023d00720c */ /* 0x000fce0003f24070 */
[--C-:B------:R-:W-:Y:S01]  /*fdd0*/  @!P6 IMAD.IADD R3, R3, 0x1, -R61.reuse ;  /* 0x000000010303e824 */ /* 0x100fe200078e0a3d */
[----:B------:R-:W-:Y:S01]  /*fde0*/  ISETP.GT.U32.AND P6, PT, R61, R8, PT ;  /* 0x000000083d00720c */ /* 0x000fe20003fc4070 */
[----:B------:R-:W-:-:S03]  /*fdf0*/  @!P4 IMAD.IADD R7, R7, 0x1, -R61 ;  /* 0x000000010707c824 */ /* 0x000fc600078e0a3d */
[C---:B------:R-:W-:Y:S02]  /*fe00*/  ISETP.GT.U32.AND P4, PT, R61.reuse, R3, PT ;  /* 0x000000033d00720c */ /* 0x040fe40003f84070 */
[C---:B------:R-:W-:Y:S01]  /*fe10*/  ISETP.GT.U32.AND P0, PT, R61.reuse, R4, PT ;  /* 0x000000043d00720c */ /* 0x040fe20003f04070 */
[--C-:B------:R-:W-:Y:S01]  /*fe20*/  @!P2 IMAD.IADD R0, R0, 0x1, -R61.reuse ;  /* 0x000000010000a824 */ /* 0x100fe200078e0a3d */
[----:B------:R-:W-:Y:S01]  /*fe30*/  ISETP.GT.U32.AND P3, PT, R61, R5, PT ;  /* 0x000000053d00720c */ /* 0x000fe20003f64070 */
[----:B------:R-:W-:-:S04]  /*fe40*/  @!P1 IMAD.IADD R2, R2, 0x1, -R61 ;  /* 0x0000000102029824 */ /* 0x000fc800078e0a3d */
[----:B------:R-:W-:Y:S01]  /*fe50*/  @!P6 IMAD.IADD R8, R8, 0x1, -R61 ;  /* 0x000000010808e824 */ /* 0x000fe200078e0a3d */
[----:B------:R-:W-:-:S03]  /*fe60*/  ISETP.GT.U32.AND P5, PT, R61, R6, PT ;  /* 0x000000063d00720c */ /* 0x000fc60003fa4070 */
[--C-:B------:R-:W-:Y:S01]  /*fe70*/  @!P4 IMAD.IADD R3, R3, 0x1, -R61.reuse ;  /* 0x000000010303c824 */ /* 0x100fe200078e0a3d */
[C---:B------:R-:W-:Y:S01]  /*fe80*/  ISETP.GT.U32.AND P4, PT, R61.reuse, R8, PT ;  /* 0x000000083d00720c */ /* 0x040fe20003f84070 */
[--C-:B------:R-:W-:Y:S01]  /*fe90*/  @!P0 IMAD.IADD R4, R4, 0x1, -R61.reuse ;  /* 0x0000000104048824 */ /* 0x100fe200078e0a3d */
[----:B------:R-:W-:Y:S01]  /*fea0*/  ISETP.GT.U32.AND P6, PT, R61, R7, PT ;  /* 0x000000073d00720c */ /* 0x000fe20003fc4070 */
[----:B------:R-:W-:-:S06]  /*feb0*/  @!P3 IMAD.IADD R5, R5, 0x1, -R61 ;  /* 0x000000010505b824 */ /* 0x000fcc00078e0a3d */
[----:B------:R-:W-:-:S04]  /*fec0*/  @!P5 IMAD.IADD R6, R6, 0x1, -R61 ;  /* 0x000000010606d824 */ /* 0x000fc800078e0a3d */
[--C-:B------:R-:W-:Y:S01]  /*fed0*/  @!P4 IMAD.IADD R8, R8, 0x1, -R61.reuse ;  /* 0x000000010808c824 */ /* 0x100fe200078e0a3d */
[----:B------:R-:W-:Y:S01]  /*fee0*/  ISETP.GT.U32.AND P4, PT, R61, R15, PT ;  /* 0x0000000f3d00720c */ /* 0x000fe20003f84070 */
[----:B------:R-:W-:Y:S01]  /*fef0*/  @!P6 IMAD.IADD R7, R7, 0x1, -R61 ;  /* 0x000000010707e824 */ /* 0x000fe200078e0a3d */
[----:B------:R-:W-:-:S11]  /*ff00*/  ISETP.GT.U32.AND P6, PT, R61, R14, PT ;  /* 0x0000000e3d00720c */ /* 0x000fd60003fc4070 */
[--C-:B------:R-:W-:Y:S02]  /*ff10*/  @!P4 IMAD.IADD R15, R15, 0x1, -R61.reuse ;  /* 0x000000010f0fc824 */ /* 0x100fe400078e0a3d */
[----:B------:R-:W-:Y:S01]  /*ff20*/  @!P6 IMAD.IADD R14, R14, 0x1, -R61 ;  /* 0x000000010e0ee824 */ /* 0x000fe200078e0a3d */
[----:B------:R-:W-:-:S13]  /*ff30*/  ISETP.GT.U32.AND P6, PT, R61, R21, PT ;  /* 0x000000153d00720c */ /* 0x000fda0003fc4070 */
[----:B------:R-:W-:Y:S01]  /*ff40*/  @!P6 IMAD.IADD R21, R21, 0x1, -R61 ;  /* 0x000000011515e824 */ /* 0x000fe200078e0a3d */
[----:B------:R-:W-:Y:S04]  /*ff50*/  STL [R1], R3 ;  /* 0x0000000301007387 */ /* 0x000fe80000100800 */
[----:B------:R-:W-:Y:S01]  /*ff60*/  STL [R1+0x2380], R0 ;  /* 0x0023800001007387 */ /* 0x000fe20000100800 */
[C---:B--2---:R-:W-:Y:S02]  /*ff70*/  ISETP.GT.U32.AND P5, PT, R61.reuse, R13, PT ;  /* 0x0000000d3d00720c */ /* 0x044fe40003fa4070 */
[C---:B---3--:R-:W-:Y:S02]  /*ff80*/  ISETP.GT.U32.AND P3, PT, R61.reuse, R12, PT ;  /* 0x0000000c3d00720c */ /* 0x048fe40003f64070 */
[----:B----4-:R-:W-:-:S02]  /*ff90*/  ISETP.GT.U32.AND P0, PT, R61, R11, PT ;  /* 0x0000000b3d00720c */ /* 0x010fc40003f04070 */
[C---:B------:R-:W-:Y:S02]  /*ffa0*/  ISETP.GT.U32.AND P1, PT, R61.reuse, R10, PT ;  /* 0x0000000a3d00720c */ /* 0x040fe40003f24070 */
[----:B------:R-:W-:-:S11]  /*ffb0*/  ISETP.GT.U32.AND P2, PT, R61, R9, PT ;  /* 0x000000093d00720c */ /* 0x000fd60003f44070 */
[--C-:B------:R-:W-:Y:S01]  /*ffc0*/  @!P1 IMAD.IADD R10, R10, 0x1, -R61.reuse ;  /* 0x000000010a0a9824 */ /* 0x100fe200078e0a3d */
[----:B------:R-:W-:Y:S01]  /*ffd0*/  ISETP.GT.U32.AND P1, PT, R61, R17, PT ;  /* 0x000000113d00720c */ /* 0x000fe20003f24070 */
[--C-:B------:R-:W-:Y:S02]  /*ffe0*/  @!P0 IMAD.IADD R11, R11, 0x1, -R61.reuse ;  /* 0x000000010b0b8824 */ /* 0x100fe400078e0a3d */
[--C-:B------:R-:W-:Y:S01]  /*fff0*/  @!P2 IMAD.IADD R9, R9, 0x1, -R61.reuse ;  /* 0x000000010909a824 */ /* 0x100fe200078e0a3d */
[C---:B------:R-:W-:Y:S02]  /*10000*/  ISETP.GT.U32.AND P2, PT, R61.reuse, R16, PT ;  /* 0x000000103d00720c */ /* 0x040fe40003f44070 */
[C---:B------:R-:W-:Y:S01]  /*10010*/  ISETP.GT.U32.AND P0, PT, R61.reuse, R18, PT ;  /* 0x000000123d00720c */ /* 0x040fe20003f04070 */
[--C-:B------:R-:W-:Y:S01]  /*10020*/  @!P3 IMAD.IADD R12, R12, 0x1, -R61.reuse ;  /* 0x000000010c0cb824 */ /* 0x100fe200078e0a3d */
[----:B------:R-:W-:Y:S01]  /*10030*/  ISETP.GT.U32.AND P3, PT, R61, R19, PT ;  /* 0x000000133d00720c */ /* 0x000fe20003f64070 */
[----:B------:R-:W-:Y:S01]  /*10040*/  @!P5 IMAD.IADD R13, R13, 0x1, -R61 ;  /* 0x000000010d0dd824 */ /* 0x000fe200078e0a3d */
[----:B------:R-:W-:-:S03]  /*10050*/  ISETP.GT.U32.AND P5, PT, R61, R20, PT ;  /* 0x000000143d00720c */ /* 0x000fc60003fa4070 */
[--C-:B------:R-:W-:Y:S01]  /*10060*/  @!P1 IMAD.IADD R17, R17, 0x1, -R61.reuse ;  /* 0x0000000111119824 */ /* 0x100fe200078e0a3d */
[C---:B------:R-:W-:Y:S02]  /*10070*/  ISETP.GT.U32.AND P4, PT, R61.reuse, R9, PT ;  /* 0x000000093d00720c */ /* 0x040fe40003f84070 */
[C---:B------:R-:W-:Y:S01]  /*10080*/  ISETP.GT.U32.AND P1, PT, R61.reuse, R11, PT ;  /* 0x0000000b3d00720c */ /* 0x040fe20003f24070 */
[--C-:B------:R-:W-:Y:S01]  /*10090*/  @!P2 IMAD.IADD R16, R16, 0x1, -R61.reuse ;  /* 0x000000011010a824 */ /* 0x100fe200078e0a3d */
[C---:B------:R-:W-:Y:S01]  /*100a0*/  ISETP.GT.U32.AND P2, PT, R61.reuse, R10, PT ;  /* 0x0000000a3d00720c */ /* 0x040fe20003f44070 */
[--C-:B------:R-:W-:Y:S01]  /*100b0*/  @!P0 IMAD.IADD R18, R18, 0x1, -R61.reuse ;  /* 0x0000000112128824 */ /* 0x100fe200078e0a3d */
[----:B------:R-:W-:Y:S01]  /*100c0*/  ISETP.GT.U32.AND P0, PT, R61, R12, PT ;  /* 0x0000000c3d00720c */ /* 0x000fe20003f04070 */
[--C-:B------:R-:W-:Y:S01]  /*100d0*/  @!P3 IMAD.IADD R19, R19, 0x1, -R61.reuse ;  /* 0x000000011313b824 */ /* 0x100fe200078e0a3d */
[C---:B------:R-:W-:Y:S01]  /*100e0*/  ISETP.GT.U32.AND P3, PT, R61.reuse, R13, PT ;  /* 0x0000000d3d00720c */ /* 0x040fe20003f64070 */
[----:B------:R-:W-:Y:S01]  /*100f0*/  @!P5 IMAD.IADD R20, R20, 0x1, -R61 ;  /* 0x000000011414d824 */ /* 0x000fe200078e0a3d */
        /* <DEDUP_REMOVED lines=20> */
[C---:B------:R-:W-:Y:S02]  /*10240*/  ISETP.GT.U32.AND P6, PT, R61.reuse, R20, PT ;  /* 0x000000143d00720c */ /* 0x040fe40003fc4070 */
[----:B------:R-:W-:Y:S01]  /*10250*/  ISETP.GT.U32.AND P0, PT, R61, R25, PT ;  /* 0x000000193d00720c */ /* 0x000fe20003f04070 */
        /* <DEDUP_REMOVED lines=38> */
[----:B------:R-:W-:-:S02]  /*104c0*/  @!P6 IMAD.IADD R34, R34, 0x1, -R61 ;  /* 0x000000012222e824 */ /* 0x000fc400078e0a3d */
        /* <DEDUP_REMOVED lines=10> */
[----:B------:R-:W-:Y:S01]  /*10570*/  @!P2 IMAD.IADD R30, R30, 0x1, -R61 ;  /* 0x000000011e1ea824 */ /* 0x000fe200078e0a3d */
[----:B------:R-:W-:-:S02]  /*10580*/  ISETP.GT.U32.AND P2, PT, R61, R37, PT ;  /* 0x000000253d00720c */ /* 0x000fc40003f44070 */
        /* <DEDUP_REMOVED lines=29> */
[----:B------:R-:W-:-:S02]  /*10760*/  @!P0 IMAD.IADD R46, R46, 0x1, -R61 ;  /* 0x000000012e2e8824 */ /* 0x000fc400078e0a3d */
        /* <DEDUP_REMOVED lines=23> */
[C---:B------:R-:W-:Y:S02]  /*108e0*/  ISETP.GT.U32.AND P2, PT, R61.reuse, R51, PT ;  /* 0x000000333d00720c */ /* 0x040fe40003f44070 */
[----:B------:R-:W-:Y:S01]  /*108f0*/  ISETP.GT.U32.AND P1, PT, R61, R52, PT ;  /* 0x000000343d00720c */ /* 0x000fe20003f24070 */
[----:B------:R-:W-:Y:S01]  /*10900*/  STL [R1+0x2384], R2 ;  /* 0x0023840201007387 */ /* 0x000fe20000100800 */
[----:B------:R-:W-:-:S03]  /*10910*/  @!P6 IMAD.IADD R46, R46, 0x1, -R61 ;  /* 0x000000012e2ee824 */ /* 0x000fc600078e0a3d */
[----:B------:R-:W-:Y:S01]  /*10920*/  STL [R1+0x2388], R4 ;  /* 0x0023880401007387 */ /* 0x000fe20000100800 */
[----:B------:R-:W-:-:S03]  /*10930*/  ISETP.GT.U32.AND P6, PT, R61, R53, PT ;  /* 0x000000353d00720c */ /* 0x000fc60003fc4070 */
[----:B------:R-:W-:Y:S04]  /*10940*/  STL [R1+0x238c], R5 ;  /* 0x00238c0501007387 */ /* 0x000fe80000100800 */
[----:B------:R-:W-:Y:S01]  /*10950*/  STL [R1+0x2390], R6 ;  /* 0x0023900601007387 */ /* 0x000fe20000100800 */
[----:B------:R-:W-:-:S03]  /*10960*/  @!P0 IMAD.IADD R47, R47, 0x1, -R61 ;  /* 0x000000012f2f8824 */ /* 0x000fc600078e0a3d */
[----:B------:R0:W-:Y:S01]  /*10970*/  STL [R1+0x2394], R7 ;  /* 0x0023940701007387 */ /* 0x0001e20000100800 */
[--C-:B------:R-:W-:Y:S01]  /*10980*/  @!P3 IMAD.IADD R48, R48, 0x1, -R61.reuse ;  /* 0x000000013030b824 */ /* 0x100fe200078e0a3d */
[----:B------:R-:W-:Y:S01]  /*10990*/  ISETP.GT.U32.AND P0, PT, R61, R54, PT ;  /* 0x000000363d00720c */ /* 0x000fe20003f04070 */
[--C-:B------:R-:W-:Y:S01]  /*109a0*/  @!P5 IMAD.IADD R49, R49, 0x1, -R61.reuse ;  /* 0x000000013131d824 */ /* 0x100fe200078e0a3d */
[C---:B------:R-:W-:Y:S01]  /*109b0*/  ISETP.GT.U32.AND P3, PT, R61.reuse, R55, PT ;  /* 0x000000373d00720c */ /* 0x040fe20003f64070 */
[--C-:B------:R-:W-:Y:S01]  /*109c0*/  @!P4 IMAD.IADD R50, R50, 0x1, -R61.reuse ;  /* 0x000000013232c824 */ /* 0x100fe200078e0a3d */
[----:B------:R-:W-:Y:S01]  /*109d0*/  ISETP.GT.U32.AND P5, PT, R61, R56, PT ;  /* 0x000000383d00720c */ /* 0x000fe20003fa4070 */
[--C-:B------:R-:W-:Y:S01]  /*109e0*/  @!P2 IMAD.IADD R51, R51, 0x1, -R61.reuse ;  /* 0x000000013333a824 */ /* 0x100fe200078e0a3d */
[----:B0-----:R-:W-:Y:S01]  /*109f0*/  IABS R7, c[0x0][0x178] ;  /* 0x00005e0000077a13 */ /* 0x001fe20000000000 */
[----:B------:R-:W-:-:S03]  /*10a00*/  @!P1 IMAD.IADD R52, R52, 0x1, -R61 ;  /* 0x0000000134349824 */ /* 0x000fc600078e0a3d */
[C---:B------:R-:W-:Y:S02]  /*10a10*/  ISETP.GT.U32.AND P4, PT, R7.reuse, R57, PT ;  /* 0x000000390700720c */ /* 0x040fe40003f84070 */
[C---:B------:R-:W-:Y:S02]  /*10a20*/  ISETP.GT.U32.AND P2, PT, R7.reuse, R58, PT ;  /* 0x0000003a0700720c */ /* 0x040fe40003f44070 */
[----:B------:R-:W-:Y:S01]  /*10a30*/  ISETP.GT.U32.AND P1, PT, R7, R59, PT ;  /* 0x0000003b0700720c */ /* 0x000fe20003f24070 */
[--C-:B------:R-:W-:Y:S02]  /*10a40*/  @!P6 IMAD.IADD R53, R53, 0x1, -R61.reuse ;  /* 0x000000013535e824 */ /* 0x100fe400078e0a3d */
[--C-:B------:R-:W-:Y:S01]  /*10a50*/  @!P0 IMAD.IADD R54, R54, 0x1, -R61.reuse ;  /* 0x0000000136368824 */ /* 0x100fe200078e0a3d */
[----:B------:R-:W-:Y:S01]  /*10a60*/  ISETP.GT.U32.AND P0, PT, R61, R48, PT ;  /* 0x000000303d00720c */ /* 0x000fe20003f04070 */
[--C-:B------:R-:W-:Y:S01]  /*10a70*/  @!P3 IMAD.IADD R55, R55, 0x1, -R61.reuse ;  /* 0x000000013737b824 */ /* 0x100fe200078e0a3d */
[C---:B------:R-:W-:Y:S01]  /*10a80*/  ISETP.GT.U32.AND P3, PT, R61.reuse, R49, PT ;  /* 0x000000313d00720c */ /* 0x040fe20003f64070 */
[----:B------:R-:W-:Y:S01]  /*10a90*/  @!P5 IMAD.IADD R56, R56, 0x1, -R61 ;  /* 0x000000013838d824 */ /* 0x000fe200078e0a3d */
[----:B------:R-:W-:Y:S01]  /*10aa0*/  ISETP.GT.U32.AND P5, PT, R61, R50, PT ;  /* 0x000000323d00720c */ /* 0x000fe20003fa4070 */
[--C-:B------:R-:W-:Y:S01]  /*10ab0*/  @!P4 IMAD.IADD R57, R57, 0x1, -R7.reuse ;  /* 0x000000013939c824 */ /* 0x100fe200078e0a07 */
[----:B------:R-:W0:Y:S01]  /*10ac0*/  S2R R3, SR_TID.X ;  /* 0x0000000000037919 */ /* 0x000e220000002100 */
[--C-:B------:R-:W-:Y:S01]  /*10ad0*/  @!P2 IMAD.IADD R58, R58, 0x1, -R7.reuse ;  /* 0x000000013a3aa824 */ /* 0x100fe200078e0a07 */
[----:B------:R-:W-:Y:S01]  /*10ae0*/  ISETP.GT.U32.AND P4, PT, R61, R51, PT ;  /* 0x000000333d00720c */ /* 0x000fe20003f84070 */
[----:B------:R-:W-:Y:S01]  /*10af0*/  @!P1 IMAD.IADD R59, R59, 0x1, -R7 ;  /* 0x000000013b3b9824 */ /* 0x000fe200078e0a07 */
[----:B------:R-:W-:-:S02]  /*10b00*/  ISETP.GT.U32.AND P2, PT, R61, R52, PT ;  /* 0x000000343d00720c */ /* 0x000fc40003f44070 */
[C---:B------:R-:W-:Y:S01]  /*10b10*/  ISETP.GT.U32.AND P1, PT, R61.reuse, R53, PT ;  /* 0x000000353d00720c */ /* 0x040fe20003f24070 */
[----:B------:R-:W1:Y:S01]  /*10b20*/  S2R R0, SR_TID.X ;  /* 0x0000000000007919 */ /* 0x000e620000002100 */
[--C-:B------:R-:W-:Y:S01]  /*10b30*/  @!P0 IMAD.IADD R48, R48, 0x1, -R61.reuse ;  /* 0x0000000130308824 */ /* 0x100fe200078e0a3d */
[----:B------:R-:W-:Y:S01]  /*10b40*/  ISETP.GT.U32.AND P0, PT, R61, R54, PT ;  /* 0x000000363d00720c */ /* 0x000fe20003f04070 */
[--C-:B------:R-:W-:Y:S01]  /*10b50*/  @!P3 IMAD.IADD R49, R49, 0x1, -R61.reuse ;  /* 0x000000013131b824 */ /* 0x100fe200078e0a3d */
[----:B------:R-:W2:Y:S01]  /*10b60*/  S2R R5, SR_TID.X ;  /* 0x0000000000057919 */ /* 0x000ea20000002100 */
[--C-:B------:R-:W-:Y:S01]  /*10b70*/  @!P5 IMAD.IADD R50, R50, 0x1, -R61.reuse ;  /* 0x000000013232d824 */ /* 0x100fe200078e0a3d */
[C---:B------:R-:W-:Y:S02]  /*10b80*/  ISETP.GT.U32.AND P3, PT, R61.reuse, R55, PT ;  /* 0x000000373d00720c */ /* 0x040fe40003f64070 */
[----:B------:R-:W-:Y:S01]  /*10b90*/  ISETP.GT.U32.AND P5, PT, R61, R56, PT ;  /* 0x000000383d00720c */ /* 0x000fe20003fa4070 */
[----:B------:R-:W-:-:S02]  /*10ba0*/  @!P4 IMAD.IADD R51, R51, 0x1, -R61 ;  /* 0x000000013333c824 */ /* 0x000fc400078e0a3d */
[--C-:B------:R-:W-:Y:S02]  /*10bb0*/  @!P2 IMAD.IADD R52, R52, 0x1, -R61.reuse ;  /* 0x000000013434a824 */ /* 0x100fe400078e0a3d */
[----:B------:R-:W-:Y:S02]  /*10bc0*/  @!P1 IMAD.IADD R53, R53, 0x1, -R61 ;  /* 0x0000000135359824 */ /* 0x000fe400078e0a3d */
[----:B------:R-:W3:Y:S01]  /*10bd0*/  S2R R61, SR_TID.X ;  /* 0x00000000003d7919 */ /* 0x000ee20000002100 */
[----:B0-----:R-:W-:-:S03]  /*10be0*/  IMAD.SHL.U32 R3, R3, 0x8, RZ ;  /* 0x0000000803037824 */ /* 0x001fc600078e00ff */
[----:B------:R-:W-:Y:S04]  /*10bf0*/  STL [R1+0x2398], R8 ;  /* 0x0023980801007387 */ /* 0x000fe80000100800 */
[----:B------:R-:W-:Y:S01]  /*10c00*/  STL [R1+0x239c], R9 ;  /* 0x00239c0901007387 */ /* 0x000fe20000100800 */
[----:B------:R-:W-:Y:S02]  /*10c10*/  LOP3.LUT R3, R3, 0x30, RZ, 0xc0, !PT ;  /* 0x0000003003037812 */ /* 0x000fe400078ec0ff */
[----:B-1----:R-:W-:Y:S01]  /*10c20*/  LOP3.LUT R0, R0, 0x7, RZ, 0xc0, !PT ;  /* 0x0000000700007812 */ /* 0x002fe200078ec0ff */
[----:B------:R0:W-:Y:S04]  /*10c30*/  STL [R1+0x23a0], R10 ;  /* 0x0023a00a01007387 */ /* 0x0001e80000100800 */
[----:B------:R-:W-:Y:S01]  /*10c40*/  IMAD R3, R0, 0x40, R3 ;  /* 0x0000004000037824 */ /* 0x000fe200078e0203 */
[----:B------:R-:W4:Y:S01]  /*10c50*/  LDL R6, [R1+0x2230] ;  /* 0x0022300001067983 */ /* 0x000f220000100800 */
[----:B0-----:R-:W-:-:S03]  /*10c60*/  IMAD.MOV.U32 R10, RZ, RZ, c[0x0][0x180] ;  /* 0x00006000ff0a7624 */ /* 0x001fc600078e00ff */
[----:B------:R-:W4:Y:S01]  /*10c70*/  LDL R4, [R1+0x2250] ;  /* 0x0022500001047983 */ /* 0x000f220000100800 */
[----:B------:R-:W-:Y:S02]  /*10c80*/  IMAD R0, R0, 0x110, RZ ;  /* 0x0000011000007824 */ /* 0x000fe400078e02ff */
[----:B--2---:R-:W-:Y:S01]  /*10c90*/  IMAD.SHL.U32 R9, R5, 0x2, RZ ;  /* 0x0000000205097824 */ /* 0x004fe200078e00ff */
[----:B------:R-:W-:Y:S02]  /*10ca0*/  IADD3 R10, R10, 0x1f, RZ ;  /* 0x0000001f0a0a7810 */ /* 0x000fe40007ffe0ff */
[----:B---3--:R-:W-:Y:S02]  /*10cb0*/  LOP3.LUT R61, R61, 0x7, RZ, 0xc0, !PT ;  /* 0x000000073d3d7812 */ /* 0x008fe400078ec0ff */
[----:B------:R-:W-:Y:S02]  /*10cc0*/  SHF.R.S32.HI R2, RZ, 0x1f, R10 ;  /* 0x0000001fff027819 */ /* 0x000fe4000001140a */
[--C-:B------:R-:W-:Y:S01]  /*10cd0*/  LOP3.LUT R0, R0, 0x10, R9.reuse, 0x78, !PT ;  /* 0x0000001000007812 */ /* 0x100fe200078e7809 */
[----:B------:R-:W-:Y:S01]  /*10ce0*/  IMAD R61, R61, 0x110, RZ ;  /* 0x000001103d3d7824 */ /* 0x000fe200078e02ff */
[----:B------:R-:W-:Y:S01]  /*10cf0*/  LEA.HI R2, R2, R10, RZ, 0x5 ;  /* 0x0000000a02027211 */ /* 0x000fe200078f28ff */
[----:B------:R-:W-:Y:S01]  /*10d00*/  IMAD.SHL.U32 R8, R5, 0x80, RZ ;  /* 0x0000008005087824 */ /* 0x000fe200078e00ff */
[--C-:B------:R-:W-:Y:S01]  /*10d10*/  LOP3.LUT R3, R3, 0x30, R9.reuse, 0x78, !PT ;  /* 0x0000003003037812 */ /* 0x100fe200078e7809 */
[----:B------:R-:W2:Y:S01]  /*10d20*/  LDL R5, [R1+0x2264] ;  /* 0x0022640001057983 */ /* 0x000ea20000100800 */
[----:B------:R-:W-:-:S03]  /*10d30*/  LOP3.LUT R61, R61, 0x10, R9, 0x78, !PT ;  /* 0x000000103d3d7812 */ /* 0x000fc600078e7809 */
[----:B------:R-:W3:Y:S04]  /*10d40*/  LDL R0, [R1+0x2260] ;  /* 0x0022600001007983 */ /* 0x000ee80000100800 */
[----:B------:R-:W2:Y:S04]  /*10d50*/  LDL.LU R10, [R1+0x23a0] ;  /* 0x0023a000010a7983 */ /* 0x000ea80000300800 */
[----:B------:R-:W2:Y:S04]  /*10d60*/  LDL R2, [R1+0x2254] ;  /* 0x0022540001027983 */ /* 0x000ea80000100800 */
[----:B------:R-:W2:Y:S04]  /*10d70*/  LDL.LU R9, [R1+0x239c] ;  /* 0x00239c0001097983 */ /* 0x000ea80000300800 */
[----:B------:R0:W-:Y:S04]  /*10d80*/  STL [R1+0x2268], R3 ;  /* 0x0022680301007387 */ /* 0x0001e80000100800 */
[----:B0-----:R-:W2:Y:S01]  /*10d90*/  LDL R3, [R1+0x2234] ;  /* 0x0022340001037983 */ /* 0x001ea20000100800 */
[----:B------:R-:W-:-:S02]  /*10da0*/  ISETP.GT.U32.AND P6, PT, R7, R60, PT ;  /* 0x0000003c0700720c */ /* 0x000fc40003fc4070 */
[C---:B------:R-:W-:Y:S02]  /*10db0*/  ISETP.GT.U32.AND P4, PT, R7.reuse, R57, PT ;  /* 0x000000390700720c */ /* 0x040fe40003f84070 */
[----:B------:R-:W-:Y:S02]  /*10dc0*/  ISETP.GT.U32.AND P2, PT, R7, R58, PT ;  /* 0x0000003a0700720c */ /* 0x000fe40003f44070 */
[----:B------:R-:W-:-:S07]  /*10dd0*/  LOP3.LUT R61, R61, 0x800, R8, 0xf8, !PT ;  /* 0x000008003d3d7812 */ /* 0x000fce00078ef808 */
[--C-:B------:R-:W-:Y:S01]  /*10de0*/  @!P6 IMAD.IADD R60, R60, 0x1, -R7.reuse ;  /* 0x000000013c3ce824 */ /* 0x100fe200078e0a07 */
[----:B------:R-:W-:Y:S01]  /*10df0*/  ISETP.GT.U32.AND P6, PT, R7, R59, PT ;  /* 0x0000003b0700720c */ /* 0x000fe20003fc4070 */
[--C-:B------:R-:W-:Y:S01]  /*10e00*/  @!P4 IMAD.IADD R57, R57, 0x1, -R7.reuse ;  /* 0x000000013939c824 */ /* 0x100fe200078e0a07 */
[----:B------:R-:W-:Y:S01]  /*10e10*/  IABS R61, c[0x0][0x17c] ;  /* 0x00005f00003d7a13 */ /* 0x000fe20000000000 */
[----:B------:R-:W-:Y:S01]  /*10e20*/  @!P2 IMAD.IADD R58, R58, 0x1, -R7 ;  /* 0x000000013a3aa824 */ /* 0x000fe200078e0a07 */
[----:B------:R-:W-:Y:S01]  /*10e30*/  ISETP.GT.U32.AND P1, PT, R7, R60, PT ;  /* 0x0000003c0700720c */ /* 0x000fe20003f24070 */
[----:B------:R-:W3:Y:S02]  /*10e40*/  LDL.LU R8, [R1+0x2398] ;  /* 0x0023980001087983 */ /* 0x000ee40000300800 */
[--C-:B------:R-:W-:Y:S02]  /*10e50*/  @!P0 IMAD.IADD R54, R54, 0x1, -R61.reuse ;  /* 0x0000000136368824 */ /* 0x100fe400078e0a3d */
[----:B------:R-:W-:-:S02]  /*10e60*/  @!P3 IMAD.IADD R55, R55, 0x1, -R61 ;  /* 0x000000013737b824 */ /* 0x000fc400078e0a3d */
[----:B------:R-:W-:Y:S02]  /*10e70*/  @!P5 IMAD.IADD R56, R56, 0x1, -R61 ;  /* 0x000000013838d824 */ /* 0x000fe400078e0a3d */
[----:B------:R-:W3:Y:S01]  /*10e80*/  LDL R61, [R1+0x224c] ;  /* 0x00224c00013d7983 */ /* 0x000ee20000100800 */
[----:B------:R-:W-:Y:S01]  /*10e90*/  @!P6 IMAD.IADD R59, R59, 0x1, -R7 ;  /* 0x000000013b3be824 */ /* 0x000fe200078e0a07 */
[----:B----4-:R-:W-:Y:S02]  /*10ea0*/  ISETP.GE.AND P0, PT, R6, RZ, PT ;  /* 0x000000ff0600720c */ /* 0x010fe40003f06270 */
[----:B------:R-:W4:Y:S01]  /*10eb0*/  LDL R6, [R1+0x2248] ;  /* 0x0022480001067983 */ /* 0x000f220000100800 */
[----:B------:R-:W-:-:S03]  /*10ec0*/  ISETP.GE.AND P3, PT, R4, RZ, PT ;  /* 0x000000ff0400720c */ /* 0x000fc60003f66270 */
[----:B------:R-:W4:Y:S01]  /*10ed0*/  LDL R4, [R1+0x2240] ;  /* 0x0022400001047983 */ /* 0x000f220000100800 */
[----:B--2---:R-:W-:-:S03]  /*10ee0*/  ISETP.GE.AND P5, PT, R3, RZ, PT ;  /* 0x000000ff0300720c */ /* 0x004fc60003fa6270 */
[----:B------:R-:W2:Y:S04]  /*10ef0*/  LDL R3, [R1+0x2238] ;  /* 0x0022380001037983 */ /* 0x000ea80000100800 */
[----:B------:R0:W-:Y:S04]  /*10f00*/  STL [R1+0x22f4], R57 ;  /* 0x0022f43901007387 */ /* 0x0001e80000100800 */
[----:B0-----:R-:W2:Y:S04]  /*10f10*/  LDL R57, [R1+0x2258] ;  /* 0x0022580001397983 */ /* 0x001ea80000100800 */
[----:B------:R0:W-:Y:S04]  /*10f20*/  STL [R1+0x22f8], R58 ;  /* 0x0022f83a01007387 */ /* 0x0001e80000100800 */
[----:B0-----:R-:W2:Y:S04]  /*10f30*/  LDL R58, [R1+0x225c] ;  /* 0x00225c00013a7983 */ /* 0x001ea80000100800 */
[----:B------:R-:W4:Y:S04]  /*10f40*/  LDL.LU R7, [R1+0x2394] ;  /* 0x0023940001077983 */ /* 0x000f280000300800 */
[----:B------:R0:W-:Y:S02]  /*10f50*/  STL [R1+0x22fc], R59 ;  /* 0x0022fc3b01007387 */ /* 0x0001e40000100800 */
[----:B0-----:R-:W-:-:S05]  /*10f60*/  IABS R59, c[0x0][0x178] ;  /* 0x00005e00003b7a13 */ /* 0x001fca0000000000 */
[----:B------:R-:W-:Y:S01]  /*10f70*/  @!P1 IMAD.IADD R60, R60, 0x1, -R59 ;  /* 0x000000013c3c9824 */ /* 0x000fe200078e0a3b */
[----:B------:R-:W-:-:S04]  /*10f80*/  ISETP.GE.AND P1, PT, R5, RZ, PT ;  /* 0x000000ff0500720c */ /* 0x000fc80003f26270 */
[----:B------:R-:W-:Y:S04]  /*10f90*/  STL [R1+0x2300], R60 ;  /* 0x0023003c01007387 */ /* 0x000fe80000100800 */
[----:B------:R-:W4:Y:S04]  /*10fa0*/  LDL R5, [R1+0x2244] ;  /* 0x0022440001057983 */ /* 0x000f280000100800 */
[----:B------:R-:W4:Y:S01]  /*10fb0*/  LDL.LU R59, [R1+0xd4] ;  /* 0x0000d400013b7983 */ /* 0x000f220000300800 */
[----:B---3--:R-:W-:-:S03]  /*10fc0*/  ISETP.GE.AND P4, PT, R0, RZ, PT ;  /* 0x000000ff0000720c */ /* 0x008fc60003f86270 */
[----:B------:R-:W3:Y:S01]  /*10fd0*/  LDL R0, [R1+0x223c] ;  /* 0x00223c0001007983 */ /* 0x000ee20000100800 */
[----:B--2---:R-:W-:-:S03]  /*10fe0*/  ISETP.GE.AND P2, PT, R58, RZ, PT ;  /* 0x000000ff3a00720c */ /* 0x004fc60003f46270 */
[----:B------:R-:W2:Y:S01]  /*10ff0*/  LDL.LU R58, [R1+0xd0] ;  /* 0x0000d000013a7983 */ /* 0x000ea20000300800 */
[----:B----4-:R-:W-:Y:S01]  /*11000*/  @!P0 IMAD.MOV R59, RZ, RZ, -R59 ;  /* 0x000000ffff3b8224 */ /* 0x010fe200078e0a3b */
[----:B------:R-:W-:Y:S02]  /*11010*/  ISETP.GE.AND P0, PT, R2, RZ, PT ;  /* 0x000000ff0200720c */ /* 0x000fe40003f06270 */
[----:B------:R-:W4:Y:S04]  /*11020*/  LDL R2, [R1+0x222c] ;  /* 0x00222c0001027983 */ /* 0x000f280000100800 */
[----:B------:R0:W-:Y:S04]  /*11030*/  STL [R1+0x3e4], R59 ;  /* 0x0003e43b01007387 */ /* 0x0001e80000100800 */
[----:B0-----:R-:W3:Y:S01]  /*11040*/  LDL.LU R59, [R1+0xcc] ;  /* 0x0000cc00013b7983 */ /* 0x001ee20000300800 */
[----:B--2---:R-:W-:Y:S01]  /*11050*/  @!P5 IMAD.MOV R58, RZ, RZ, -R58 ;  /* 0x000000ffff3ad224 */ /* 0x004fe200078e0a3a */
[----:B------:R-:W-:-:S02]  /*11060*/  ISETP.GE.AND P5, PT, R57, RZ, PT ;  /* 0x000000ff3900720c */ /* 0x000fc40003fa6270 */
[----:B------:R-:W2:Y:S04]  /*11070*/  LDL R57, [R1+0x2228] ;  /* 0x0022280001397983 */ /* 0x000ea80000100800 */
[----:B------:R0:W-:Y:S04]  /*11080*/  STL [R1+0x3e0], R58 ;  /* 0x0003e03a01007387 */ /* 0x0001e80000100800 */
[----:B0-----:R-:W2:Y:S01]  /*11090*/  LDL.LU R58, [R1+0xc8] ;  /* 0x0000c800013a7983 */ /* 0x001ea20000300800 */
[----:B---3--:R-:W-:Y:S01]  /*110a0*/  @!P3 IMAD.MOV R59, RZ, RZ, -R59 ;  /* 0x000000ffff3bb224 */ /* 0x008fe200078e0a3b */
[----:B------:R-:W-:-:S02]  /*110b0*/  ISETP.GE.AND P3, PT, R6, RZ, PT ;  /* 0x000000ff0600720c */ /* 0x000fc40003f66270 */
[----:B------:R-:W3:Y:S04]  /*110c0*/  LDL R6, [R1+0x2224] ;  /* 0x0022240001067983 */ /* 0x000ee80000100800 */
        /* <DEDUP_REMOVED lines=28> */
[----:B----4-:R-:W-:-:S02]  /*11290*/  ISETP.GE.AND P3, PT, R2, RZ, PT ;  /* 0x000000ff0200720c */ /* 0x010fc40003f66270 */
[----:B------:R-:W3:Y:S04]  /*112a0*/  LDL R2, [R1+0x220c] ;  /* 0x00220c0001027983 */ /* 0x000ee80000100800 */
[----:B------:R0:W-:Y:S04]  /*112b0*/  STL [R1+0x3c4], R59 ;  /* 0x0003c43b01007387 */ /* 0x0001e80000100800 */
[----:B0-----:R-:W4:Y:S01]  /*112c0*/  LDL.LU R59, [R1+0xac] ;  /* 0x0000ac00013b7983 */ /* 0x001f220000300800 */
[----:B--2---:R-:W-:Y:S01]  /*112d0*/  @!P1 IMAD.MOV R58, RZ, RZ, -R58 ;  /* 0x000000ffff3a9224 */ /* 0x004fe200078e0a3a */
[----:B------:R-:W-:-:S02]  /*112e0*/  ISETP.GE.AND P1, PT, R57, RZ, PT ;  /* 0x000000ff3900720c */ /* 0x000fc40003f26270 */
[----:B------:R-:W2:Y:S04]  /*112f0*/  LDL R57, [R1+0x2208] ;  /* 0x0022080001397983 */ /* 0x000ea80000100800 */
[----:B------:R0:W-:Y:S04]  /*11300*/  STL [R1+0x3c0], R58 ;  /* 0x0003c03a01007387 */ /* 0x0001e80000100800 */
[----:B0-----:R-:W2:Y:S01]  /*11310*/  LDL.LU R58, [R1+0xa8] ;  /* 0x0000a800013a7983 */ /* 0x001ea20000300800 */
[----:B----4-:R-:W-:Y:S01]  /*11320*/  @!P2 IMAD.MOV R59, RZ, RZ, -R59 ;  /* 0x000000ffff3ba224 */ /* 0x010fe200078e0a3b */
[----:B------:R-:W-:-:S02]  /*11330*/  ISETP.GE.AND P2, PT, R6, RZ, PT ;  /* 0x000000ff0600720c */ /* 0x000fc40003f46270 */
        /* <DEDUP_REMOVED lines=144> */
[----:B------:R-:W-:-:S04]  /*11c40*/  ISETP.GE.AND P1, PT, R0, RZ, PT ;  /* 0x000000ff0000720c */ /* 0x000fc80003f26270 */
[----:B------:R0:W-:Y:S04]  /*11c50*/  STL [R1+0x2fc], R58 ;  /* 0x0002fc3a01007387 */ /* 0x0001e80000100800 */
[----:B------:R-:W2:Y:S04]  /*11c60*/  LDL R0, [R1+0x2190] ;  /* 0x0021900001007983 */ /* 0x000ea80000100800 */
        /* <DEDUP_REMOVED lines=688> */
[----:B------:R-:W2:Y:S04]  /*14770*/  LDL.LU R57, [R1+0x264] ;  /* 0x0002640001397983 */ /* 0x000ea80000300800 */
[----:B------:R0:W-:Y:S04]  /*14780*/  STL [R1+0x5c], R58 ;  /* 0x00005c3a01007387 */ /* 0x0001e80000100800 */
[----:B0-----:R-:W2:Y:S01]  /*14790*/  LDL R58, [R1+0x1f68] ;  /* 0x001f6800013a7983 */ /* 0x001ea20000100800 */
[----:B---3--:R-:W-:-:S05]  /*147a0*/  @!P2 IMAD.MOV R59, RZ, RZ, -R59 ;  /* 0x000000ffff3ba224 */ /* 0x008fca00078e0a3b */
[----:B------:R0:W-:Y:S04]  /*147b0*/  STL [R1+0x58], R59 ;  /* 0x0000583b01007387 */ /* 0x0001e80000100800 */
[----:B0-----:R-:W3:Y:S01]  /*147c0*/  LDL.LU R59, [R1+0x268] ;  /* 0x00026800013b7983 */ /* 0x001ee20000300800 */
[----:B----4-:R-:W-:-:S03]  /*147d0*/  ISETP.GE.AND P2, PT, R6, RZ, PT ;  /* 0x000000ff0600720c */ /* 0x010fc60003f46270 */
[----:B------:R-:W4:Y:S04]  /*147e0*/  LDL R6, [R1+0x1f6c] ;  /* 0x001f6c0001067983 */ /* 0x000f280000100800 */
[----:B------:R-:W4:Y:S01]  /*147f0*/  LDL.LU R60, [R1+0x218] ;  /* 0x00021800013c7983 */ /* 0x000f220000300800 */
[----:B--2---:R-:W-:-:S05]  /*14800*/  @!P4 IMAD.MOV R57, RZ, RZ, -R57 ;  /* 0x000000ffff39c224 */ /* 0x004fca00078e0a39 */
[----:B------:R0:W-:Y:S04]  /*14810*/  STL [R1+0x54], R57 ;  /* 0x0000543901007387 */ /* 0x0001e80000100800 */
[----:B0-----:R-:W2:Y:S01]  /*14820*/  LDL R57, [R1+0x1f64] ;  /* 0x001f640001397983 */ /* 0x001ea20000100800 */
[----:B---3--:R-:W-:-:S05]  /*14830*/  @!P0 IMAD.MOV R59, RZ, RZ, -R59 ;  /* 0x000000ffff3b8224 */ /* 0x008fca00078e0a3b */
[----:B------:R0:W-:Y:S04]  /*14840*/  STL [R1+0x50], R59 ;  /* 0x0000503b01007387 */ /* 0x0001e80000100800 */
[----:B0-----:R-:W3:Y:S01]  /*14850*/  LDL.LU R59, [R1+0x244] ;  /* 0x00024400013b7983 */ /* 0x001ee20000300800 */
[----:B----4-:R-:W-:Y:S01]  /*14860*/  @!P5 IMAD.MOV R60, RZ, RZ, -R60 ;  /* 0x000000ffff3cd224 */ /* 0x010fe200078e0a3c */
[----:B------:R-:W-:Y:S02]  /*14870*/  ISETP.GE.AND P0, PT, R3, RZ, PT ;  /* 0x000000ff0300720c */ /* 0x000fe40003f06270 */
[----:B------:R-:W4:Y:S01]  /*14880*/  LDL R3, [R1+0x1f60] ;  /* 0x001f600001037983 */ /* 0x000f220000100800 */
[----:B------:R-:W-:-:S03]  /*14890*/  ISETP.GE.AND P5, PT, R4, RZ, PT ;  /* 0x000000ff0400720c */ /* 0x000fc60003fa6270 */
[----:B------:R-:W2:Y:S01]  /*148a0*/  LDL.LU R4, [R1+0x248] ;  /* 0x0002480001047983 */ /* 0x000ea20000300800 */
[----:B------:R-:W-:-:S03]  /*148b0*/  ISETP.GE.AND P4, PT, R61, RZ, PT ;  /* 0x000000ff3d00720c */ /* 0x000fc60003f86270 */
[----:B------:R-:W-:Y:S04]  /*148c0*/  STL [R1+0x4c], R60 ;  /* 0x00004c3c01007387 */ /* 0x000fe80000100800 */
[----:B------:R-:W2:Y:S01]  /*148d0*/  LDL R61, [R1+0x1f58] ;  /* 0x001f5800013d7983 */ /* 0x000ea20000100800 */
[----:B---3--:R-:W-:Y:S01]  /*148e0*/  @!P3 IMAD.MOV R59, RZ, RZ, -R59 ;  /* 0x000000ffff3bb224 */ /* 0x008fe200078e0a3b */
[----:B------:R-:W-:Y:S02]  /*148f0*/  ISETP.GE.AND P3, PT, R5, RZ, PT ;  /* 0x000000ff0500720c */ /* 0x000fe40003f66270 */
[----:B------:R-:W3:Y:S04]  /*14900*/  LDL R5, [R1+0x1f5c] ;  /* 0x001f5c0001057983 */ /* 0x000ee80000100800 */
[----:B------:R0:W-:Y:S04]  /*14910*/  STL [R1+0x48], R59 ;  /* 0x0000483b01007387 */ /* 0x0001e80000100800 */
[----:B0-----:R-:W3:Y:S01]  /*14920*/  LDL.LU R59, [R1+0x228] ;  /* 0x00022800013b7983 */ /* 0x001ee20000300800 */
[----:B--2---:R-:W-:Y:S01]  /*14930*/  @!P1 IMAD.MOV R4, RZ, RZ, -R4 ;  /* 0x000000ffff049224 */ /* 0x004fe200078e0a04 */
[----:B------:R-:W-:-:S04]  /*14940*/  ISETP.GE.AND P1, PT, R0, RZ, PT ;  /* 0x000000ff0000720c */ /* 0x000fc80003f26270 */
[----:B------:R0:W-:Y:S04]  /*14950*/  STL [R1+0x44], R4 ;  /* 0x0000440401007387 */ /* 0x0001e80000100800 */
[----:B0-----:R-:W2:Y:S04]  /*14960*/  LDL R4, [R1+0x1f50] ;  /* 0x001f500001047983 */ /* 0x001ea80000100800 */
[----:B------:R-:W2:Y:S01]  /*14970*/  LDL.LU R0, [R1+0x230] ;  /* 0x0002300001007983 */ /* 0x000ea20000300800 */
[----:B---3--:R-:W-:Y:S01]  /*14980*/  @!P2 IMAD.MOV R59, RZ, RZ, -R59 ;  /* 0x000000ffff3ba224 */ /* 0x008fe200078e0a3b */
[----:B------:R-:W-:-:S02]  /*14990*/  ISETP.GE.AND P2, PT, R2, RZ, PT ;  /* 0x000000ff0200720c */ /* 0x000fc40003f46270 */
[----:B------:R-:W3:Y:S04]  /*149a0*/  LDL R2, [R1+0x1f54] ;  /* 0x001f540001027983 */ /* 0x000ee80000100800 */
[----:B------:R0:W-:Y:S04]  /*149b0*/  STL [R1+0x40], R59 ;  /* 0x0000403b01007387 */ /* 0x0001e80000100800 */
[----:B0-----:R-:W3:Y:S01]  /*149c0*/  LDL.LU R59, [R1+0x1e0] ;  /* 0x0001e000013b7983 */ /* 0x001ee20000300800 */
[----:B--2---:R-:W-:Y:S01]  /*149d0*/  @!P4 IMAD.MOV R0, RZ, RZ, -R0 ;  /* 0x000000ffff00c224 */ /* 0x004fe200078e0a00 */
[----:B------:R-:W-:-:S04]  /*149e0*/  ISETP.GE.AND P4, PT, R58, RZ, PT ;  /* 0x000000ff3a00720c */ /* 0x000fc80003f86270 */
[----:B------:R0:W-:Y:S04]  /*149f0*/  STL [R1+0x3c], R0 ;  /* 0x00003c0001007387 */ /* 0x0001e80000100800 */
[----:B0-----:R-:W2:Y:S04]  /*14a00*/  LDL R0, [R1+0x1f4c] ;  /* 0x001f4c0001007983 */ /* 0x001ea80000100800 */
[----:B------:R-:W2:Y:S04]  /*14a10*/  LDL.LU R58, [R1+0x208] ;  /* 0x00020800013a7983 */ /* 0x000ea80000300800 */
[----:B------:R-:W4:Y:S01]  /*14a20*/  LDL R60, [R1+0x1f48] ;  /* 0x001f4800013c7983 */ /* 0x000f220000100800 */
[----:B---3--:R-:W-:Y:S01]  /*14a30*/  @!P0 IMAD.MOV R59, RZ, RZ, -R59 ;  /* 0x000000ffff3b8224 */ /* 0x008fe200078e0a3b */
[----:B------:R-:W-:-:S04]  /*14a40*/  ISETP.GE.AND P0, PT, R6, RZ, PT ;  /* 0x000000ff0600720c */ /* 0x000fc80003f06270 */
[----:B------:R0:W-:Y:S04]  /*14a50*/  STL [R1+0x38], R59 ;  /* 0x0000383b01007387 */ /* 0x0001e80000100800 */
[----:B0-----:R-:W3:Y:S04]  /*14a60*/  LDL R59, [R1+0x1f44] ;  /* 0x001f4400013b7983 */ /* 0x001ee80000100800 */
[----:B------:R-:W3:Y:S01]  /*14a70*/  LDL.LU R6, [R1+0x210] ;  /* 0x0002100001067983 */ /* 0x000ee20000300800 */
[----:B--2---:R-:W-:Y:S01]  /*14a80*/  @!P5 IMAD.MOV R58, RZ, RZ, -R58 ;  /* 0x000000ffff3ad224 */ /* 0x004fe200078e0a3a */
[----:B------:R-:W-:-:S02]  /*14a90*/  ISETP.GE.AND P5, PT, R57, RZ, PT ;  /* 0x000000ff3900720c */ /* 0x000fc40003fa6270 */
[----:B------:R-:W2:Y:S04]  /*14aa0*/  LDL.LU R57, [R1+0x1ec] ;  /* 0x0001ec0001397983 */ /* 0x000ea80000300800 */
[----:B------:R0:W-:Y:S04]  /*14ab0*/  STL [R1+0x34], R58 ;  /* 0x0000343a01007387 */ /* 0x0001e80000100800 */
[----:B0-----:R-:W2:Y:S01]  /*14ac0*/  LDL R58, [R1+0x1f40] ;  /* 0x001f4000013a7983 */ /* 0x001ea20000100800 */
[----:B---3--:R-:W-:Y:S01]  /*14ad0*/  @!P3 IMAD.MOV R6, RZ, RZ, -R6 ;  /* 0x000000ffff06b224 */ /* 0x008fe200078e0a06 */
[----:B----4-:R-:W-:-:S04]  /*14ae0*/  ISETP.GE.AND P3, PT, R3, RZ, PT ;  /* 0x000000ff0300720c */ /* 0x010fc80003f66270 */
[----:B------:R0:W-:Y:S04]  /*14af0*/  STL [R1+0x30], R6 ;  /* 0x0000300601007387 */ /* 0x0001e80000100800 */
[----:B0-----:R-:W3:Y:S04]  /*14b00*/  LDL.LU R6, [R1+0x2390] ;  /* 0x0023900001067983 */ /* 0x001ee80000300800 */
[----:B------:R-:W4:Y:S01]  /*14b10*/  LDL.LU R3, [R1+0x1f0] ;  /* 0x0001f00001037983 */ /* 0x000f220000300800 */
[----:B--2---:R-:W-:Y:S01]  /*14b20*/  @!P1 IMAD.MOV R57, RZ, RZ, -R57 ;  /* 0x000000ffff399224 */ /* 0x004fe200078e0a39 */
[----:B------:R-:W-:-:S04]  /*14b30*/  ISETP.GE.AND P1, PT, R61, RZ, PT ;  /* 0x000000ff3d00720c */ /* 0x000fc80003f26270 */
[----:B------:R0:W-:Y:S04]  /*14b40*/  STL [R1+0x2c], R57 ;  /* 0x00002c3901007387 */ /* 0x0001e80000100800 */
[----:B0-----:R-:W2:Y:S04]  /*14b50*/  LDL R57, [R1+0x1f3c] ;  /* 0x001f3c0001397983 */ /* 0x001ea80000100800 */
[----:B------:R-:W2:Y:S01]  /*14b60*/  LDL.LU R61, [R1+0x1c] ;  /* 0x00001c00013d7983 */ /* 0x000ea20000300800 */
[----:B----4-:R-:W-:Y:S01]  /*14b70*/  @!P2 IMAD.MOV R3, RZ, RZ, -R3 ;  /* 0x000000ffff03a224 */ /* 0x010fe200078e0a03 */
[----:B------:R-:W-:-:S04]  /*14b80*/  ISETP.GE.AND P2, PT, R5, RZ, PT ;  /* 0x000000ff0500720c */ /* 0x000fc80003f46270 */
[----:B------:R0:W-:Y:S04]  /*14b90*/  STL [R1+0x28], R3 ;  /* 0x0000280301007387 */ /* 0x0001e80000100800 */
[----:B0-----:R-:W4:Y:S04]  /*14ba0*/  LDL R3, [R1+0x1f38] ;  /* 0x001f380001037983 */ /* 0x001f280000100800 */
[----:B------:R-:W3:Y:S01]  /*14bb0*/  LDL.LU R5, [R1+0x1c8] ;  /* 0x0001c80001057983 */ /* 0x000ee20000300800 */
[----:B--2---:R-:W-:Y:S01]  /*14bc0*/  @!P4 IMAD.MOV R61, RZ, RZ, -R61 ;  /* 0x000000ffff3dc224 */ /* 0x004fe200078e0a3d */
[----:B------:R-:W-:-:S04]  /*14bd0*/  ISETP.GE.AND P4, PT, R4, RZ, PT ;  /* 0x000000ff0400720c */ /* 0x000fc80003f86270 */
[----:B------:R0:W-:Y:S04]  /*14be0*/  STL [R1+0x24], R61 ;  /* 0x0000243d01007387 */ /* 0x0001e80000100800 */
[----:B0-----:R-:W2:Y:S04]  /*14bf0*/  LDL R61, [R1+0x1f34] ;  /* 0x001f3400013d7983 */ /* 0x001ea80000100800 */
[----:B------:R-:W2:Y:S01]  /*14c00*/  LDL.LU R4, [R1+0x1d0] ;  /* 0x0001d00001047983 */ /* 0x000ea20000300800 */
[----:B---3--:R-:W-:Y:S01]  /*14c10*/  @!P0 IMAD.MOV R5, RZ, RZ, -R5 ;  /* 0x000000ffff058224 */ /* 0x008fe200078e0a05 */
[----:B------:R-:W-:-:S04]  /*14c20*/  ISETP.GE.AND P0, PT, R2, RZ, PT ;  /* 0x000000ff0200720c */ /* 0x000fc80003f06270 */
[----:B------:R0:W-:Y:S04]  /*14c30*/  STL [R1+0x20], R5 ;  /* 0x0000200501007387 */ /* 0x0001e80000100800 */
[----:B0-----:R-:W3:Y:S04]  /*14c40*/  LDL.LU R5, [R1+0x238c] ;  /* 0x00238c0001057983 */ /* 0x001ee80000300800 */
[----:B------:R-:W3:Y:S01]  /*14c50*/  LDL.LU R2, [R1+0x18] ;  /* 0x0000180001027983 */ /* 0x000ee20000300800 */
[----:B--2---:R-:W-:Y:S01]  /*14c60*/  @!P5 IMAD.MOV R4, RZ, RZ, -R4 ;  /* 0x000000ffff04d224 */ /* 0x004fe200078e0a04 */
[----:B------:R-:W-:-:S04]  /*14c70*/  ISETP.GE.AND P5, PT, R0, RZ, PT ;  /* 0x000000ff0000720c */ /* 0x000fc80003fa6270 */
[----:B------:R0:W-:Y:S04]  /*14c80*/  STL [R1+0x1c], R4 ;  /* 0x00001c0401007387 */ /* 0x0001e80000100800 */
[----:B0-----:R-:W2:Y:S04]  /*14c90*/  LDL.LU R4, [R1+0x2388] ;  /* 0x0023880001047983 */ /* 0x001ea80000300800 */
        /* <DEDUP_REMOVED lines=14> */
[----:B0-----:R-:W3:Y:S04]  /*14d80*/  LDL R60, [R1+0x1f28] ;  /* 0x001f2800013c7983 */ /* 0x001ee80000100800 */
[----:B------:R-:W3:Y:S01]  /*14d90*/  LDL.LU R58, [R1+0x8] ;  /* 0x00000800013a7983 */ /* 0x000ee20000300800 */
[----:B--2---:R-:W-:Y:S01]  /*14da0*/  @!P4 IMAD.MOV R59, RZ, RZ, -R59 ;  /* 0x000000ffff3bc224 */ /* 0x004fe200078e0a3b */
[----:B------:R-:W-:-:S04]  /*14db0*/  ISETP.GE.AND P4, PT, R57, RZ, PT ;  /* 0x000000ff3900720c */ /* 0x000fc80003f86270 */
[----:B------:R0:W-:Y:S04]  /*14dc0*/  STL [R1+0x2308], R59 ;  /* 0x0023083b01007387 */ /* 0x0001e80000100800 */
[----:B0-----:R-:W2:Y:S04]  /*14dd0*/  LDL R59, [R1+0x1f2c] ;  /* 0x001f2c00013b7983 */ /* 0x001ea80000100800 */
[----:B------:R-:W2:Y:S01]  /*14de0*/  LDL.LU R57, [R1+0x4] ;  /* 0x0000040001397983 */ /* 0x000ea20000300800 */
[----:B---3--:R-:W-:Y:S01]  /*14df0*/  @!P0 IMAD.MOV R58, RZ, RZ, -R58 ;  /* 0x000000ffff3a8224 */ /* 0x008fe200078e0a3a */
[----:B----4-:R-:W-:-:S04]  /*14e00*/  ISETP.GE.AND P0, PT, R3, RZ, PT ;  /* 0x000000ff0300720c */ /* 0x010fc80003f06270 */
[----:B------:R0:W-:Y:S04]  /*14e10*/  STL [R1+0x230c], R58 ;  /* 0x00230c3a01007387 */ /* 0x0001e80000100800 */
[----:B0-----:R-:W3:Y:S04]  /*14e20*/  LDL R58, [R1+0x1f30] ;  /* 0x001f3000013a7983 */ /* 0x001ee80000100800 */
[----:B------:R-:W4:Y:S01]  /*14e30*/  LDL.LU R3, [R1] ;  /* 0x0000000001037983 */ /* 0x000f220000300800 */
[----:B--2---:R-:W-:Y:S01]  /*14e40*/  @!P5 IMAD.MOV R57, RZ, RZ, -R57 ;  /* 0x000000ffff39d224 */ /* 0x004fe200078e0a39 */
[----:B------:R-:W-:Y:S01]  /*14e50*/  ISETP.GE.AND P5, PT, R61, RZ, PT ;  /* 0x000000ff3d00720c */ /* 0x000fe20003fa6270 */
[----:B------:R-:W-:-:S03]  /*14e60*/  IMAD.MOV.U32 R61, RZ, RZ, R0 ;  /* 0x000000ffff3d7224 */ /* 0x000fc600078e0000 */
[----:B------:R0:W-:Y:S01]  /*14e70*/  STL [R1+0x2310], R57 ;  /* 0x0023103901007387 */ /* 0x0001e20000100800 */
[----:B------:R-:W-:-:S03]  /*14e80*/  @!P1 IMAD.MOV R61, RZ, RZ, -R61 ;  /* 0x000000ffff3d9224 */ /* 0x000fc600078e0a3d */
[----:B------:R-:W2:Y:S04]  /*14e90*/  LDL R0, [R1+0x1f1c] ;  /* 0x001f1c0001007983 */ /* 0x000ea80000100800 */
[----:B0-----:R-:W2:Y:S01]  /*14ea0*/  LDL R57, [R1+0x1f18] ;  /* 0x001f180001397983 */ /* 0x001ea20000100800 */
[----:B------:R-:W-:Y:S01]  /*14eb0*/  @!P2 IMAD.MOV R2, RZ, RZ, -R2 ;  /* 0x000000ffff02a224 */ /* 0x000fe200078e0a02 */
[----:B------:R-:W-:Y:S02]  /*14ec0*/  ISETP.GE.AND P1, PT, R59, RZ, PT ;  /* 0x000000ff3b00720c */ /* 0x000fe40003f26270 */
[----:B------:R-:W-:Y:S01]  /*14ed0*/  ISETP.GE.AND P2, PT, R60, RZ, PT ;  /* 0x000000ff3c00720c */ /* 0x000fe20003f46270 */
[----:B----4-:R-:W-:Y:S01]  /*14ee0*/  @!P3 IMAD.MOV R3, RZ, RZ, -R3 ;  /* 0x000000ffff03b224 */ /* 0x010fe200078e0a03 */
[----:B---3--:R-:W-:-:S04]  /*14ef0*/  ISETP.GE.AND P3, PT, R58, RZ, PT ;  /* 0x000000ff3a00720c */ /* 0x008fc80003f66270 */
[----:B------:R0:W-:Y:S04]  /*14f00*/  STL [R1+0x2314], R3 ;  /* 0x0023140301007387 */ /* 0x0001e80000100800 */
[----:B------:R-:W3:Y:S04]  /*14f10*/  LDL R58, [R1+0x1f14] ;  /* 0x001f1400013a7983 */ /* 0x000ee80000100800 */
[----:B0-----:R-:W4:Y:S04]  /*14f20*/  LDL R3, [R1+0x1f20] ;  /* 0x001f200001037983 */ /* 0x001f280000100800 */
[----:B------:R0:W-:Y:S04]  /*14f30*/  STL [R1+0x2318], R61 ;  /* 0x0023183d01007387 */ /* 0x0001e80000100800 */
[----:B------:R-:W3:Y:S04]  /*14f40*/  LDL R59, [R1+0x1f10] ;  /* 0x001f1000013b7983 */ /* 0x000ee80000100800 */
[----:B0-----:R-:W3:Y:S04]  /*14f50*/  LDL R61, [R1+0x1f24] ;  /* 0x001f2400013d7983 */ /* 0x001ee80000100800 */
[----:B------:R0:W-:Y:S04]  /*14f60*/  STL [R1+0x231c], R2 ;  /* 0x00231c0201007387 */ /* 0x0001e80000100800 */
[----:B------:R-:W3:Y:S01]  /*14f70*/  LDL R60, [R1+0x1f0c] ;  /* 0x001f0c00013c7983 */ /* 0x000ee20000100800 */
[----:B------:R-:W-:-:S02]  /*14f80*/  @!P4 IMAD.MOV R4, RZ, RZ, -R4 ;  /* 0x000000ffff04c224 */ /* 0x000fc400078e0a04 */
[----:B------:R-:W-:Y:S02]  /*14f90*/  @!P0 IMAD.MOV R5, RZ, RZ, -R5 ;  /* 0x000000ffff058224 */ /* 0x000fe400078e0a05 */
[----:B------:R-:W-:Y:S01]  /*14fa0*/  @!P5 IMAD.MOV R6, RZ, RZ, -R6 ;  /* 0x000000ffff06d224 */ /* 0x000fe200078e0a06 */
[----:B------:R1:W-:Y:S01]  /*14fb0*/  STL [R1+0x2320], R4 ;  /* 0x0023200401007387 */ /* 0x0003e20000100800 */
[----:B--2---:R-:W-:Y:S01]  /*14fc0*/  ISETP.GE.AND P5, PT, R0, RZ, PT ;  /* 0x000000ff0000720c */ /* 0x004fe20003fa6270 */
[----:B------:R-:W-:Y:S02]  /*14fd0*/  @!P3 IMAD.MOV R7, RZ, RZ, -R7 ;  /* 0x000000ffff07b224 */ /* 0x000fe400078e0a07 */
[----:B------:R-:W-:Y:S01]  /*14fe0*/  @!P1 IMAD.MOV R8, RZ, RZ, -R8 ;  /* 0x000000ffff089224 */ /* 0x000fe200078e0a08 */
[----:B------:R-:W-:Y:S01]  /*14ff0*/  ISETP.GE.AND P3, PT, R57, RZ, PT ;  /* 0x000000ff3900720c */ /* 0x000fe20003f66270 */
[----:B------:R-:W-:Y:S01]  /*15000*/  @!P2 IMAD.MOV R9, RZ, RZ, -R9 ;  /* 0x000000ffff09a224 */ /* 0x000fe200078e0a09 */
[----:B----4-:R-:W-:-:S02]  /*15010*/  ISETP.GE.AND P0, PT, R3, RZ, PT ;  /* 0x000000ff0300720c */ /* 0x010fc40003f06270 */
[----:B---3--:R-:W-:Y:S02]  /*15020*/  ISETP.GE.AND P4, PT, R61, RZ, PT ;  /* 0x000000ff3d00720c */ /* 0x008fe40003f86270 */
[----:B------:R-:W2:Y:S04]  /*15030*/  LDL R61, [R1+0x1f08] ;  /* 0x001f0800013d7983 */ /* 0x000ea80000100800 */
[----:B------:R-:W-:Y:S04]  /*15040*/  STL [R1+0x2324], R5 ;  /* 0x0023240501007387 */ /* 0x000fe80000100800 */
[----:B------:R-:W3:Y:S04]  /*15050*/  LDL R3, [R1+0x1f04] ;  /* 0x001f040001037983 */ /* 0x000ee80000100800 */
[----:B------:R-:W-:Y:S04]  /*15060*/  STL [R1+0x2328], R6 ;  /* 0x0023280601007387 */ /* 0x000fe80000100800 */
[----:B------:R-:W4:Y:S01]  /*15070*/  LDL R0, [R1+0x1f00] ;  /* 0x001f000001007983 */ /* 0x000f220000100800 */
[----:B------:R-:W-:-:S03]  /*15080*/  ISETP.GE.AND P1, PT, R58, RZ, PT ;  /* 0x000000ff3a00720c */ /* 0x000fc60003f26270 */
[----:B------:R-:W-:Y:S01]  /*15090*/  STL [R1+0x232c], R7 ;  /* 0x00232c0701007387 */ /* 0x000fe20000100800 */
[----:B------:R-:W-:-:S03]  /*150a0*/  @!P4 IMAD.MOV R10, RZ, RZ, -R10 ;  /* 0x000000ffff0ac224 */ /* 0x000fc600078e0a0a */
[----:B------:R-:W4:Y:S04]  /*150b0*/  LDL R57, [R1+0x1efc] ;  /* 0x001efc0001397983 */ /* 0x000f280000100800 */
[----:B------:R-:W-:Y:S04]  /*150c0*/  STL [R1+0x2330], R8 ;  /* 0x0023300801007387 */ /* 0x000fe80000100800 */
[----:B------:R-:W4:Y:S01]  /*150d0*/  LDL R58, [R1+0x1ef8] ;  /* 0x001ef800013a7983 */ /* 0x000f220000100800 */
[----:B------:R-:W-:-:S03]  /*150e0*/  ISETP.GE.AND P2, PT, R59, RZ, PT ;  /* 0x000000ff3b00720c */ /* 0x000fc60003f46270 */
[----:B------:R-:W-:Y:S01]  /*150f0*/  STL [R1+0x2334], R9 ;  /* 0x0023340901007387 */ /* 0x000fe20000100800 */
[----:B------:R-:W-:-:S03]  /*15100*/  ISETP.GE.AND P4, PT, R60, RZ, PT ;  /* 0x000000ff3c00720c */ /* 0x000fc60003f86270 */
[----:B------:R-:W4:Y:S04]  /*15110*/  LDL R59, [R1+0x1ef4] ;  /* 0x001ef400013b7983 */ /* 0x000f280000100800 */
[----:B------:R0:W-:Y:S04]  /*15120*/  STL [R1+0x2338], R10 ;  /* 0x0023380a01007387 */ /* 0x0001e80000100800 */
[----:B------:R-:W4:Y:S01]  /*15130*/  LDL R60, [R1+0x1ef0] ;  /* 0x001ef000013c7983 */ /* 0x000f220000100800 */
[----:B------:R-:W-:Y:S02]  /*15140*/  @!P0 IMAD.MOV R11, RZ, RZ, -R11 ;  /* 0x000000ffff0b8224 */ /* 0x000fe400078e0a0b */
[----:B------:R-:W-:-:S02]  /*15150*/  @!P5 IMAD.MOV R12, RZ, RZ, -R12 ;  /* 0x000000ffff0cd224 */ /* 0x000fc400078e0a0c */
[----:B------:R-:W-:Y:S01]  /*15160*/  @!P3 IMAD.MOV R13, RZ, RZ, -R13 ;  /* 0x000000ffff0db224 */ /* 0x000fe200078e0a0d */
[----:B------:R-:W-:Y:S01]  /*15170*/  STL [R1+0x233c], R11 ;  /* 0x00233c0b01007387 */ /* 0x000fe20000100800 */
[----:B------:R-:W-:Y:S02]  /*15180*/  @!P1 IMAD.MOV R14, RZ, RZ, -R14 ;  /* 0x000000ffff0e9224 */ /* 0x000fe400078e0a0e */
[----:B------:R-:W-:Y:S02]  /*15190*/  @!P2 IMAD.MOV R15, RZ, RZ, -R15 ;  /* 0x000000ffff0fa224 */ /* 0x000fe400078e0a0f */
[----:B------:R-:W-:Y:S01]  /*151a0*/  @!P4 IMAD.MOV R16, RZ, RZ, -R16 ;  /* 0x000000ffff10c224 */ /* 0x000fe200078e0a10 */
[----:B--2---:R-:W-:Y:S02]  /*151b0*/  ISETP.GE.AND P0, PT, R61, RZ, PT ;  /* 0x000000ff3d00720c */ /* 0x004fe40003f06270 */
[----:B------:R-:W2:Y:S04]  /*151c0*/  LDL R61, [R1+0x1ee8] ;  /* 0x001ee800013d7983 */ /* 0x000ea80000100800 */
[----:B------:R-:W-:Y:S01]  /*151d0*/  STL [R1+0x2340], R12 ;  /* 0x0023400c01007387 */ /* 0x000fe20000100800 */
[----:B---3--:R-:W-:-:S03]  /*151e0*/  ISETP.GE.AND P5, PT, R3, RZ, PT ;  /* 0x000000ff0300720c */ /* 0x008fc60003fa6270 */
[----:B------:R-:W3:Y:S04]  /*151f0*/  LDL R3, [R1+0x1eec] ;  /* 0x001eec0001037983 */ /* 0x000ee80000100800 */
[----:B------:R-:W-:Y:S01]  /*15200*/  STL [R1+0x2344], R13 ;  /* 0x0023440d01007387 */ /* 0x000fe20000100800 */
[----:B----4-:R-:W-:-:S03]  /*15210*/  ISETP.GE.AND P3, PT, R0, RZ, PT ;  /* 0x000000ff0000720c */ /* 0x010fc60003f66270 */
[----:B------:R-:W4:Y:S04]  /*15220*/  LDL R0, [R1+0x1ee4] ;  /* 0x001ee40001007983 */ /* 0x000f280000100800 */
[----:B------:R-:W-:Y:S01]  /*15230*/  STL [R1+0x2348], R14 ;  /* 0x0023480e01007387 */ /* 0x000fe20000100800 */
[----:B------:R-:W-:-:S03]  /*15240*/  ISETP.GE.AND P1, PT, R57, RZ, PT ;  /* 0x000000ff3900720c */ /* 0x000fc60003f26270 */
[----:B------:R-:W3:Y:S01]  /*15250*/  LDL R57, [R1+0x1ee0] ;  /* 0x001ee00001397983 */ /* 0x000ee20000100800 */
[----:B------:R-:W-:-:S03]  /*15260*/  @!P0 IMAD.MOV R17, RZ, RZ, -R17 ;  /* 0x000000ffff118224 */ /* 0x000fc600078e0a11 */
[----:B------:R-:W-:Y:S01]  /*15270*/  STL [R1+0x234c], R15 ;  /* 0x00234c0f01007387 */ /* 0x000fe20000100800 */
[----:B------:R-:W-:-:S03]  /*15280*/  ISETP.GE.AND P2, PT, R58, RZ, PT ;  /* 0x000000ff3a00720c */ /* 0x000fc60003f46270 */
[----:B------:R-:W3:Y:S04]  /*15290*/  LDL R58, [R1+0x1ed8] ;  /* 0x001ed800013a7983 */ /* 0x000ee80000100800 */
[----:B------:R-:W-:Y:S01]  /*152a0*/  STL [R1+0x2350], R16 ;  /* 0x0023501001007387 */ /* 0x000fe20000100800 */
[----:B------:R-:W-:-:S03]  /*152b0*/  ISETP.GE.AND P4, PT, R59, RZ, PT ;  /* 0x000000ff3b00720c */ /* 0x000fc60003f86270 */
[----:B------:R-:W3:Y:S04]  /*152c0*/  LDL R59, [R1+0x1edc] ;  /* 0x001edc00013b7983 */ /* 0x000ee80000100800 */
[----:B------:R-:W-:Y:S01]  /*152d0*/  STL [R1+0x2354], R17 ;  /* 0x0023541101007387 */ /* 0x000fe20000100800 */
[----:B------:R-:W-:-:S03]  /*152e0*/  ISETP.GE.AND P0, PT, R60, RZ, PT ;  /* 0x000000ff3c00720c */ /* 0x000fc60003f06270 */
[----:B------:R-:W3:Y:S01]  /*152f0*/  LDL R60, [R1+0x1ed0] ;  /* 0x001ed000013c7983 */ /* 0x000ee20000100800 */
[----:B------:R-:W-:Y:S02]  /*15300*/  @!P5 IMAD.MOV R18, RZ, RZ, -R18 ;  /* 0x000000ffff12d224 */ /* 0x000fe400078e0a12 */
[----:B------:R-:W-:Y:S02]  /*15310*/  @!P3 IMAD.MOV R19, RZ, RZ, -R19 ;  /* 0x000000ffff13b224 */ /* 0x000fe400078e0a13 */
[----:B------:R-:W-:Y:S01]  /*15320*/  @!P1 IMAD.MOV R20, RZ, RZ, -R20 ;  /* 0x000000ffff149224 */ /* 0x000fe200078e0a14 */
[----:B------:R-:W-:Y:S01]  /*15330*/  STL [R1+0x2358], R18 ;  /* 0x0023581201007387 */ /* 0x000fe20000100800 */
[----:B------:R-:W-:-:S03]  /*15340*/  @!P2 IMAD.MOV R21, RZ, RZ, -R21 ;  /* 0x000000ffff15a224 */ /* 0x000fc600078e0a15 */
[----:B------:R-:W-:Y:S04]  /*15350*/  STL [R1+0x235c], R19 ;  /* 0x00235c1301007387 */ /* 0x000fe80000100800 */
[----:B0-----:R-:W3:Y:S04]  /*15360*/  LDL R2, [R1+0x1ed4] ;  /* 0x001ed40001027983 */ /* 0x001ee80000100800 */
[----:B------:R-:W-:Y:S01]  /*15370*/  STL [R1+0x2360], R20 ;  /* 0x0023601401007387 */ /* 0x000fe20000100800 */
[----:B------:R-:W-:Y:S02]  /*15380*/  @!P4 IMAD.MOV R22, RZ, RZ, -R22 ;  /* 0x000000ffff16c224 */ /* 0x000fe400078e0a16 */
[----:B------:R-:W-:Y:S01]  /*15390*/  @!P0 IMAD.MOV R23, RZ, RZ, -R23 ;  /* 0x000000ffff178224 */ /* 0x000fe200078e0a17 */
[----:B--2---:R-:W-:-:S02]  /*153a0*/  ISETP.GE.AND P5, PT, R61, RZ, PT ;  /* 0x000000ff3d00720c */ /* 0x004fc40003fa6270 */
[----:B------:R-:W2:Y:S04]  /*153b0*/  LDL R61, [R1+0x1ecc] ;  /* 0x001ecc00013d7983 */ /* 0x000ea80000100800 */
[----:B------:R-:W-:Y:S01]  /*153c0*/  STL [R1+0x2364], R21 ;  /* 0x0023641501007387 */ /* 0x000fe20000100800 */
[----:B----4-:R-:W-:-:S03]  /*153d0*/  ISETP.GE.AND P1, PT, R0, RZ, PT ;  /* 0x000000ff0000720c */ /* 0x010fc60003f26270 */
[----:B------:R-:W4:Y:S01]  /*153e0*/  LDL R0, [R1+0x1ec4] ;  /* 0x001ec40001007983 */ /* 0x000f220000100800 */
[----:B---3--:R-:W-:-:S03]  /*153f0*/  ISETP.GE.AND P3, PT, R3, RZ, PT ;  /* 0x000000ff0300720c */ /* 0x008fc60003f66270 */
[----:B------:R-:W3:Y:S01]  /*15400*/  LDL R3, [R1+0x1ec8] ;  /* 0x001ec80001037983 */ /* 0x000ee20000100800 */
[----:B------:R-:W-:-:S03]  /*15410*/  ISETP.GE.AND P2, PT, R57, RZ, PT ;  /* 0x000000ff3900720c */ /* 0x000fc60003f46270 */
[----:B------:R-:W-:Y:S01]  /*15420*/  STL [R1+0x2368], R22 ;  /* 0x0023681601007387 */ /* 0x000fe20000100800 */
[----:B------:R-:W-:-:S03]  /*15430*/  @!P5 IMAD.MOV R24, RZ, RZ, -R24 ;  /* 0x000000ffff18d224 */ /* 0x000fc600078e0a18 */
[----:B------:R-:W3:Y:S01]  /*15440*/  LDL R57, [R1+0x1ec0] ;  /* 0x001ec00001397983 */ /* 0x000ee20000100800 */
[----:B------:R-:W-:-:S03]  /*15450*/  ISETP.GE.AND P4, PT, R58, RZ, PT ;  /* 0x000000ff3a00720c */ /* 0x000fc60003f86270 */
[----:B------:R-:W-:Y:S04]  /*15460*/  STL [R1+0x236c], R23 ;  /* 0x00236c1701007387 */ /* 0x000fe80000100800 */
[----:B------:R-:W3:Y:S01]  /*15470*/  LDL R58, [R1+0x1ebc] ;  /* 0x001ebc00013a7983 */ /* 0x000ee20000100800 */
[----:B------:R-:W-:-:S03]  /*15480*/  ISETP.GE.AND P0, PT, R59, RZ, PT ;  /* 0x000000ff3b00720c */ /* 0x000fc60003f06270 */
[----:B------:R-:W-:Y:S04]  /*15490*/  STL [R1+0x2370], R24 ;  /* 0x0023701801007387 */ /* 0x000fe80000100800 */
[----:B------:R-:W3:Y:S01]  /*154a0*/  LDL R59, [R1+0x1eb8] ;  /* 0x001eb800013b7983 */ /* 0x000ee20000100800 */
[----:B------:R-:W-:-:S03]  /*154b0*/  ISETP.GE.AND P5, PT, R60, RZ, PT ;  /* 0x000000ff3c00720c */ /* 0x000fc60003fa6270 */
[----:B------:R-:W3:Y:S01]  /*154c0*/  LDL R60, [R1+0x1eb4] ;  /* 0x001eb400013c7983 */ /* 0x000ee20000100800 */
[----:B------:R-:W-:Y:S02]  /*154d0*/  @!P3 IMAD.MOV R25, RZ, RZ, -R25 ;  /* 0x000000ffff19b224 */ /* 0x000fe400078e0a19 */
[----:B------:R-:W-:Y:S02]  /*154e0*/  @!P1 IMAD.MOV R26, RZ, RZ, -R26 ;  /* 0x000000ffff1a9224 */ /* 0x000fe400078e0a1a */
[----:B------:R-:W-:Y:S01]  /*154f0*/  @!P2 IMAD.MOV R27, RZ, RZ, -R27 ;  /* 0x000000ffff1ba224 */ /* 0x000fe200078e0a1b */
[----:B------:R-:W-:Y:S01]  /*15500*/  STL [R1+0x2374], R25 ;  /* 0x0023741901007387 */ /* 0x000fe20000100800 */
[----:B------:R-:W-:Y:S01]  /*15510*/  @!P4 IMAD.MOV R28, RZ, RZ, -R28 ;  /* 0x000000ffff1cc224 */ /* 0x000fe200078e0a1c */
[----:B------:R-:W-:Y:S02]  /*15520*/  ISETP.GE.AND P3, PT, R2, RZ, PT ;  /* 0x000000ff0200720c */ /* 0x000fe40003f66270 */
[----:B------:R-:W3:Y:S04]  /*15530*/  LDL R2, [R1+0x1eb0] ;  /* 0x001eb00001027983 */ /* 0x000ee80000100800 */
[----:B------:R-:W-:Y:S01]  /*15540*/  STL [R1+0x2378], R26 ;  /* 0x0023781a01007387 */ /* 0x000fe20000100800 */
[----:B------:R-:W-:-:S02]  /*15550*/  @!P0 IMAD.MOV R29, RZ, RZ, -R29 ;  /* 0x000000ffff1d8224 */ /* 0x000fc400078e0a1d */
[----:B------:R-:W-:-:S04]  /*15560*/  @!P5 IMAD.MOV R30, RZ, RZ, -R30 ;  /* 0x000000ffff1ed224 */ /* 0x000fc800078e0a1e */
[----:B------:R-:W-:Y:S01]  /*15570*/  @!P3 IMAD.MOV R31, RZ, RZ, -R31 ;  /* 0x000000ffff1fb224 */ /* 0x000fe200078e0a1f */
[----:B--2---:R-:W-:Y:S02]  /*15580*/  ISETP.GE.AND P1, PT, R61, RZ, PT ;  /* 0x000000ff3d00720c */ /* 0x004fe40003f26270 */
[----:B------:R-:W2:Y:S04]  /*15590*/  LDL R61, [R1+0x1eac] ;  /* 0x001eac00013d7983 */ /* 0x000ea80000100800 */
[----:B------:R-:W-:Y:S04]  /*155a0*/  STL [R1+0x237c], R27 ;  /* 0x00237c1b01007387 */ /* 0x000fe80000100800 */
[----:B-1----:R-:W2:Y:S01]  /*155b0*/  LDL R4, [R1+0x1e8c] ;  /* 0x001e8c0001047983 */ /* 0x002ea20000100800 */
[----:B----4-:R-:W-:-:S02]  /*155c0*/  ISETP.GE.AND P4, PT, R0, RZ, PT ;  /* 0x000000ff0000720c */ /* 0x010fc40003f86270 */
[----:B---3--:R-:W-:Y:S01]  /*155d0*/  ISETP.GE.AND P2, PT, R3, RZ, PT ;  /* 0x000000ff0300720c */ /* 0x008fe20003f46270 */
[----:B------:R-:W3:Y:S04]  /*155e0*/  LDL R0, [R1+0x1ea0] ;  /* 0x001ea00001007983 */ /* 0x000ee80000100800 */
[----:B------:R-:W4:Y:S01]  /*155f0*/  LDL R3, [R1+0x1ea4] ;  /* 0x001ea40001037983 */ /* 0x000f220000100800 */
[----:B------:R-:W-:Y:S01]  /*15600*/  ISETP.GE.AND P0, PT, R57, RZ, PT ;  /* 0x000000ff3900720c */ /* 0x000fe20003f06270 */
[----:B------:R-:W-:Y:S02]  /*15610*/  @!P1 IMAD.MOV R32, RZ, RZ, -R32 ;  /* 0x000000ffff209224 */ /* 0x000fe400078e0a20 */
[----:B------:R-:W4:Y:S04]  /*15620*/  LDL R57, [R1+0x1e9c] ;  /* 0x001e9c0001397983 */ /* 0x000f280000100800 */
[----:B------:R-:W4:Y:S01]  /*15630*/  LDL R10, [R1+0x1148] ;  /* 0x00114800010a7983 */ /* 0x000f220000100800 */
[----:B------:R-:W-:-:S03]  /*15640*/  ISETP.GE.AND P5, PT, R58, RZ, PT ;  /* 0x000000ff3a00720c */ /* 0x000fc60003fa6270 */
[----:B------:R-:W4:Y:S04]  /*15650*/  LDL R58, [R1+0x1e98] ;  /* 0x001e9800013a7983 */ /* 0x000f280000100800 */
[----:B------:R-:W4:Y:S01]  /*15660*/  LDL R9, [R1+0x1150] ;  /* 0x0011500001097983 */ /* 0x000f220000100800 */
[----:B------:R-:W-:-:S03]  /*15670*/  ISETP.GE.AND P3, PT, R59, RZ, PT ;  /* 0x000000ff3b00720c */ /* 0x000fc60003f66270 */
[----:B------:R-:W4:Y:S01]  /*15680*/  LDL R59, [R1+0x1e94] ;  /* 0x001e9400013b7983 */ /* 0x000f220000100800 */
[----:B------:R-:W-:-:S03]  /*15690*/  ISETP.GE.AND P1, PT, R60, RZ, PT ;  /* 0x000000ff3c00720c */ /* 0x000fc60003f26270 */
[----:B------:R-:W4:Y:S01]  /*156a0*/  LDL R60, [R1+0x1e90] ;  /* 0x001e9000013c7983 */ /* 0x000f220000100800 */
[----:B------:R-:W-:Y:S02]  /*156b0*/  @!P5 IMAD.MOV R36, RZ, RZ, -R36 ;  /* 0x000000ffff24d224 */ /* 0x000fe400078e0a24 */
[----:B------:R-:W-:Y:S01]  /*156c0*/  @!P2 IMAD.MOV R33, RZ, RZ, -R33 ;  /* 0x000000ffff21a224 */ /* 0x000fe200078e0a21 */
[----:B------:R-:W4:Y:S01]  /*156d0*/  LDL R8, [R1+0x114c] ;  /* 0x00114c0001087983 */ /* 0x000f220000100800 */
[----:B------:R-:W-:-:S03]  /*156e0*/  @!P4 IMAD.MOV R34, RZ, RZ, -R34 ;  /* 0x000000ffff22c224 */ /* 0x000fc600078e0a22 */
[----:B------:R-:W4:Y:S01]  /*156f0*/  LDL R7, [R1+0x1140] ;  /* 0x0011400001077983 */ /* 0x000f220000100800 */
[----:B------:R-:W-:-:S03]  /*15700*/  ISETP.GE.AND P2, PT, R2, RZ, PT ;  /* 0x000000ff0200720c */ /* 0x000fc60003f46270 */
[----:B------:R-:W4:Y:S01]  /*15710*/  LDL R2, [R1+0x1e88] ;  /* 0x001e880001027983 */ /* 0x000f220000100800 */
[----:B------:R-:W-:Y:S02]  /*15720*/  @!P0 IMAD.MOV R35, RZ, RZ, -R35 ;  /* 0x000000ffff238224 */ /* 0x000fe400078e0a23 */
[----:B------:R-:W-:Y:S02]  /*15730*/  @!P3 IMAD.MOV R37, RZ, RZ, -R37 ;  /* 0x000000ffff25b224 */ /* 0x000fe400078e0a25 */
[----:B------:R-:W-:-:S05]  /*15740*/  @!P1 IMAD.MOV R38, RZ, RZ, -R38 ;  /* 0x000000ffff269224 */ /* 0x000fca00078e0a26 */
[----:B------:R-:W-:Y:S01]  /*15750*/  @!P2 IMAD.MOV R39, RZ, RZ, -R39 ;  /* 0x000000ffff27a224 */ /* 0x000fe200078e0a27 */
[----:B--2---:R-:W-:Y:S02]  /*15760*/  ISETP.GE.AND P4, PT, R61, RZ, PT ;  /* 0x000000ff3d00720c */ /* 0x004fe40003f86270 */
[----:B------:R-:W2:Y:S01]  /*15770*/  LDL R61, [R1+0x1e84] ;  /* 0x001e8400013d7983 */ /* 0x000ea20000100800 */
[----:B---3--:R-:W-:-:S03]  /*15780*/  ISETP.GE.AND P5, PT, R0, RZ, PT ;  /* 0x000000ff0000720c */ /* 0x008fc60003fa6270 */
[----:B------:R-:W3:Y:S01]  /*15790*/  LDL R0, [R1+0x1e7c] ;  /* 0x001e7c0001007983 */ /* 0x000ee20000100800 */
[----:B----4-:R-:W-:-:S03]  /*157a0*/  ISETP.GE.AND P0, PT, R3, RZ, PT ;  /* 0x000000ff0300720c */ /* 0x010fc60003f06270 */
[----:B------:R-:W4:Y:S01]  /*157b0*/  LDL R3, [R1+0x1e80] ;  /* 0x001e800001037983 */ /* 0x000f220000100800 */
[----:B------:R-:W-:-:S03]  /*157c0*/  ISETP.GE.AND P3, PT, R57, RZ, PT ;  /* 0x000000ff3900720c */ /* 0x000fc60003f66270 */
[----:B------:R-:W4:Y:S01]  /*157d0*/  LDL R57, [R1+0x1e78] ;  /* 0x001e780001397983 */ /* 0x000f220000100800 */
[----:B------:R-:W-:-:S03]  /*157e0*/  ISETP.GE.AND P1, PT, R58, RZ, PT ;  /* 0x000000ff3a00720c */ /* 0x000fc60003f26270 */
[----:B------:R-:W4:Y:S01]  /*157f0*/  LDL R58, [R1+0x1e74] ;  /* 0x001e7400013a7983 */ /* 0x000f220000100800 */
[----:B------:R-:W-:Y:S01]  /*15800*/  @!P4 IMAD.MOV R40, RZ, RZ, -R40 ;  /* 0x000000ffff28c224 */ /* 0x000fe200078e0a28 */
[----:B------:R-:W-:Y:S02]  /*15810*/  ISETP.GE.AND P2, PT, R59, RZ, PT ;  /* 0x000000ff3b00720c */ /* 0x000fe40003f46270 */
[----:B------:R-:W4:Y:S01]  /*15820*/  LDL R59, [R1+0x1e70] ;  /* 0x001e7000013b7983 */ /* 0x000f220000100800 */
[----:B------:R-:W-:-:S03]  /*15830*/  ISETP.GE.AND P4, PT, R60, RZ, PT ;  /* 0x000000ff3c00720c */ /* 0x000fc60003f86270 */
[----:B------:R-:W4:Y:S01]  /*15840*/  LDL R60, [R1+0x1e6c] ;  /* 0x001e6c00013c7983 */ /* 0x000f220000100800 */
[----:B------:R-:W-:Y:S01]  /*15850*/  @!P0 IMAD.MOV R41, RZ, RZ, -R41 ;  /* 0x000000ffff298224 */ /* 0x000fe200078e0a29 */
[----:B------:R-:W-:-:S05]  /*15860*/  ISETP.GE.AND P0, PT, R4, RZ, PT ;  /* 0x000000ff0400720c */ /* 0x000fca0003f06270 */
[----:B------:R-:W-:Y:S02]  /*15870*/  @!P2 IMAD.MOV R45, RZ, RZ, -R45 ;  /* 0x000000ffff2da224 */ /* 0x000fe400078e0a2d */
[----:B------:R-:W-:Y:S02]  /*15880*/  @!P5 IMAD.MOV R42, RZ, RZ, -R42 ;  /* 0x000000ffff2ad224 */ /* 0x000fe400078e0a2a */
[----:B------:R-:W-:Y:S01]  /*15890*/  @!P3 IMAD.MOV R43, RZ, RZ, -R43 ;  /* 0x000000ffff2bb224 */ /* 0x000fe200078e0a2b */
[----:B------:R-:W-:Y:S01]  /*158a0*/  ISETP.GE.AND P5, PT, R2, RZ, PT ;  /* 0x000000ff0200720c */ /* 0x000fe20003fa6270 */
[----:B------:R-:W-:Y:S02]  /*158b0*/  @!P1 IMAD.MOV R44, RZ, RZ, -R44 ;  /* 0x000000ffff2c9224 */ /* 0x000fe400078e0a2c */
[----:B------:R-:W-:Y:S02]  /*158c0*/  @!P4 IMAD.MOV R46, RZ, RZ, -R46 ;  /* 0x000000ffff2ec224 */ /* 0x000fe400078e0a2e */
[----:B------:R-:W-:-:S08]  /*158d0*/  @!P0 IMAD.MOV R47, RZ, RZ, -R47 ;  /* 0x000000ffff2f8224 */ /* 0x000fd000078e0a2f */
[----:B------:R-:W-:Y:S01]  /*158e0*/  @!P5 IMAD.MOV R48, RZ, RZ, -R48 ;  /* 0x000000ffff30d224 */ /* 0x000fe200078e0a30 */
[----:B--2---:R-:W-:Y:S02]  /*158f0*/  ISETP.GE.AND P3, PT, R61, RZ, PT ;  /* 0x000000ff3d00720c */ /* 0x004fe40003f66270 */
[----:B---3--:R-:W-:Y:S02]  /*15900*/  ISETP.GE.AND P2, PT, R0, RZ, PT ;  /* 0x000000ff0000720c */ /* 0x008fe40003f46270 */
[----:B------:R-:W2:Y:S04]  /*15910*/  LDL R0, [R1+0x1144] ;  /* 0x0011440001007983 */ /* 0x000ea80000100800 */
[----:B------:R-:W3:Y:S04]  /*15920*/  LDL.LU R6, [R1+0x3e4] ;  /* 0x0003e40001067983 */ /* 0x000ee80000300800 */
[----:B------:R-:W3:Y:S04]  /*15930*/  LDL.LU R5, [R1+0x3e0] ;  /* 0x0003e00001057983 */ /* 0x000ee80000300800 */
[----:B------:R-:W3:Y:S04]  /*15940*/  LDL.LU R4, [R1+0x3dc] ;  /* 0x0003dc0001047983 */ /* 0x000ee80000300800 */
[----:B------:R-:W3:Y:S01]  /*15950*/  LDL.LU R2, [R1+0x3d8] ;  /* 0x0003d80001027983 */ /* 0x000ee20000300800 */
[----:B----4-:R-:W-:-:S03]  /*15960*/  ISETP.GE.AND P1, PT, R3, RZ, PT ;  /* 0x000000ff0300720c */ /* 0x010fc60003f26270 */
[----:B------:R-:W4:Y:S01]  /*15970*/  LDL.LU R61, [R1+0x3d4] ;  /* 0x0003d400013d7983 */ /* 0x000f220000300800 */
[----:B------:R-:W-:Y:S02]  /*15980*/  ISETP.GE.AND P4, PT, R57, RZ, PT ;  /* 0x000000ff3900720c */ /* 0x000fe40003f86270 */
[----:B------:R-:W-:Y:S01]  /*15990*/  ISETP.GE.AND P0, PT, R58, RZ, PT ;  /* 0x000000ff3a00720c */ /* 0x000fe20003f06270 */
[----:B------:R-:W4:Y:S04]  /*159a0*/  LDL.LU R3, [R1+0x3d0] ;  /* 0x0003d00001037983 */ /* 0x000f280000300800 */
[----:B------:R-:W4:Y:S04]  /*159b0*/  LDL.LU R57, [R1+0x3cc] ;  /* 0x0003cc0001397983 */ /* 0x000f280000300800 */
[----:B------:R-:W4:Y:S01]  /*159c0*/  LDL.LU R58, [R1+0x3c8] ;  /* 0x0003c800013a7983 */ /* 0x000f220000300800 */
[----:B------:R-:W-:Y:S01]  /*159d0*/  ISETP.GE.AND P5, PT, R59, RZ, PT ;  /* 0x000000ff3b00720c */ /* 0x000fe20003fa6270 */
[----:B------:R-:W-:Y:S01]  /*159e0*/  @!P3 IMAD.MOV R49, RZ, RZ, -R49 ;  /* 0x000000ffff31b224 */ /* 0x000fe200078e0a31 */
[----:B------:R-:W-:Y:S01]  /*159f0*/  ISETP.GE.AND P3, PT, R60, RZ, PT ;  /* 0x000000ff3c00720c */ /* 0x000fe20003f66270 */
[----:B------:R-:W4:Y:S04]  /*15a00*/  LDL.LU R59, [R1+0x3c4] ;  /* 0x0003c400013b7983 */ /* 0x000f280000300800 */
[----:B------:R-:W4:Y:S01]  /*15a10*/  LDL.LU R60, [R1+0x3c0] ;  /* 0x0003c000013c7983 */ /* 0x000f220000300800 */
[----:B------:R-:W-:Y:S01]  /*15a20*/  @!P1 IMAD.MOV R50, RZ, RZ, -R50 ;  /* 0x000000ffff329224 */ /* 0x000fe200078e0a32 */
[----:B------:R-:W-:-:S04]  /*15a30*/  ISETP.NE.AND P1, PT, RZ, c[0x0][0x17c], PT ;  /* 0x00005f00ff007a0c */ /* 0x000fc80003f25270 */
[----:B------:R-:W-:Y:S02]  /*15a40*/  @!P5 IMAD.MOV R54, RZ, RZ, -R54 ;  /* 0x000000ffff36d224 */ /* 0x000fe400078e0a36 */
[----:B------:R-:W-:Y:S01]  /*15a50*/  @!P3 IMAD.MOV R55, RZ, RZ, -R55 ;  /* 0x000000ffff37b224 */ /* 0x000fe200078e0a37 */
[----:B------:R-:W-:Y:S01]  /*15a60*/  ISETP.GE.AND P3, PT, R7, RZ, PT ;  /* 0x000000ff0700720c */ /* 0x000fe20003f66270 */
[----:B------:R-:W-:Y:S01]  /*15a70*/  @!P2 IMAD.MOV R51, RZ, RZ, -R51 ;  /* 0x000000ffff33a224 */ /* 0x000fe200078e0a33 */
[----:B------:R-:W-:Y:S01]  /*15a80*/  ISETP.GE.AND P2, PT, R10, RZ, PT ;  /* 0x000000ff0a00720c */ /* 0x000fe20003f46270 */
[----:B------:R-:W-:Y:S01]  /*15a90*/  @!P4 IMAD.MOV R52, RZ, RZ, -R52 ;  /* 0x000000ffff34c224 */ /* 0x000fe200078e0a34 */
[----:B------:R-:W-:Y:S01]  /*15aa0*/  ISETP.GE.AND P4, PT, R9, RZ, PT ;  /* 0x000000ff0900720c */ /* 0x000fe20003f86270 */
[----:B------:R-:W-:Y:S01]  /*15ab0*/  @!P0 IMAD.MOV R53, RZ, RZ, -R53 ;  /* 0x000000ffff358224 */ /* 0x000fe200078e0a35 */
[----:B------:R-:W-:Y:S02]  /*15ac0*/  ISETP.GE.AND P0, PT, R8, RZ, PT ;  /* 0x000000ff0800720c */ /* 0x000fe40003f06270 */
[----:B--2---:R-:W-:-:S02]  /*15ad0*/  ISETP.GE.AND P5, PT, R0, RZ, PT ;  /* 0x000000ff0000720c */ /* 0x004fc40003fa6270 */
[----:B------:R-:W-:-:S04]  /*15ae0*/  LOP3.LUT R0, RZ, c[0x0][0x17c], RZ, 0x33, !PT ;  /* 0x00005f00ff007a12 */ /* 0x000fc800078e33ff */
[C---:B---3--:R-:W-:Y:S02]  /*15af0*/  SEL R7, R0.reuse, R6, !P1 ;  /* 0x0000000600077207 */ /* 0x048fe40004800000 */
[C---:B------:R-:W-:Y:S02]  /*15b00*/  SEL R6, R0.reuse, R5, !P1 ;  /* 0x0000000500067207 */ /* 0x040fe40004800000 */
[C---:B------:R-:W-:Y:S01]  /*15b10*/  SEL R5, R0.reuse, R4, !P1 ;  /* 0x0000000400057207 */ /* 0x040fe20004800000 */
[----:B------:R-:W-:Y:S01]  /*15b20*/  STL [R1+0x3e4], R7 ;  /* 0x0003e40701007387 */ /* 0x000fe20000100800 */
[----:B------:R-:W-:-:S03]  /*15b30*/  SEL R2, R0, R2, !P1 ;  /* 0x0000000200027207 */ /* 0x000fc60004800000 */
[----:B------:R-:W-:Y:S01]  /*15b40*/  STL [R1+0x3e0], R6 ;  /* 0x0003e00601007387 */ /* 0x000fe20000100800 */
[----:B----4-:R-:W-:-:S03]  /*15b50*/  SEL R4, R0, R61, !P1 ;  /* 0x0000003d00047207 */ /* 0x010fc60004800000 */
[----:B------:R-:W-:Y:S01]  /*15b60*/  STL [R1+0x3dc], R5 ;  /* 0x0003dc0501007387 */ /* 0x000fe20000100800 */
[----:B------:R-:W-:-:S03]  /*15b70*/  SEL R3, R0, R3, !P1 ;  /* 0x0000000300037207 */ /* 0x000fc60004800000 */
[----:B------:R0:W-:Y:S04]  /*15b80*/  STL [R1+0x3d8], R2 ;  /* 0x0003d80201007387 */ /* 0x0001e80000100800 */
[----:B------:R1:W-:Y:S01]  /*15b90*/  STL [R1+0x3d4], R4 ;  /* 0x0003d40401007387 */ /* 0x0003e20000100800 */
[----:B0-----:R-:W-:-:S03]  /*15ba0*/  SEL R2, R0, R57, !P1 ;  /* 0x0000003900027207 */ /* 0x001fc60004800000 */
[----:B------:R0:W-:Y:S01]  /*15bb0*/  STL [R1+0x3d0], R3 ;  /* 0x0003d00301007387 */ /* 0x0001e20000100800 */
[----:B-1----:R-:W-:-:S03]  /*15bc0*/  SEL R4, R0, R58, !P1 ;  /* 0x0000003a00047207 */ /* 0x002fc60004800000 */
[----:B------:R1:W-:Y:S04]  /*15bd0*/  STL [R1+0x3cc], R2 ;  /* 0x0003cc0201007387 */ /* 0x0003e80000100800 */
[----:B------:R2:W-:Y:S01]  /*15be0*/  STL [R1+0x3c8], R4 ;  /* 0x0003c80401007387 */ /* 0x0005e20000100800 */
[----:B0-----:R-:W-:-:S03]  /*15bf0*/  SEL R3, R0, R59, !P1 ;  /* 0x0000003b00037207 */ /* 0x001fc60004800000 */
[----:B------:R-:W3:Y:S01]  /*15c00*/  LDL.LU R27, [R1+0x3bc] ;  /* 0x0003bc00011b7983 */ /* 0x000ee20000300800 */
[----:B-1----:R-:W-:-:S03]  /*15c10*/  SEL R2, R0, R60, !P1 ;  /* 0x0000003c00027207 */ /* 0x002fc60004800000 */
[----:B------:R-:W-:Y:S04]  /*15c20*/  STL [R1+0x3c4], R3 ;  /* 0x0003c40301007387 */ /* 0x000fe80000100800 */
[----:B------:R-:W4:Y:S04]  /*15c30*/  LDL.LU R26, [R1+0x3b8] ;  /* 0x0003b800011a7983 */ /* 0x000f280000300800 */
[----:B------:R0:W-:Y:S04]  /*15c40*/  STL [R1+0x3c0], R2 ;  /* 0x0003c00201007387 */ /* 0x0001e80000100800 */
[----:B------:R-:W4:Y:S04]  /*15c50*/  LDL.LU R25, [R1+0x3b4] ;  /* 0x0003b40001197983 */ /* 0x000f280000300800 */
        /* <DEDUP_REMOVED lines=20> */
[----:B--2---:R-:W2:Y:S04]  /*15da0*/  LDL.LU R4, [R1+0x33c] ;  /* 0x00033c0001047983 */ /* 0x004ea80000300800 */
[----:B0-----:R-:W2:Y:S04]  /*15db0*/  LDL.LU R2, [R1+0x330] ;  /* 0x0003300001027983 */ /* 0x001ea80000300800 */
[----:B------:R-:W2:Y:S04]  /*15dc0*/  LDL.LU R61, [R1+0x324] ;  /* 0x00032400013d7983 */ /* 0x000ea80000300800 */
[----:B------:R-:W2:Y:S04]  /*15dd0*/  LDL.LU R3, [R1+0x31c] ;  /* 0x00031c0001037983 */ /* 0x000ea80000300800 */
[----:B------:R-:W2:Y:S04]  /*15de0*/  LDL.LU R57, [R1+0x310] ;  /* 0x0003100001397983 */ /* 0x000ea80000300800 */
[----:B------:R-:W2:Y:S04]  /*15df0*/  LDL.LU R58, [R1+0x308] ;  /* 0x00030800013a7983 */ /* 0x000ea80000300800 */
[----:B------:R-:W2:Y:S04]  /*15e00*/  LDL.LU R59, [R1+0x2fc] ;  /* 0x0002fc00013b7983 */ /* 0x000ea80000300800 */
[----:B------:R-:W2:Y:S01]  /*15e10*/  LDL.LU R60, [R1+0x2f8] ;  /* 0x0002f800013c7983 */ /* 0x000ea20000300800 */
[----:B---3--:R-:W-:-:S05]  /*15e20*/  SEL R27, R0, R27, !P1 ;  /* 0x0000001b001b7207 */ /* 0x008fca0004800000 */
[----:B------:R4:W-:Y:S02]  /*15e30*/  STL [R1+0x3bc], R27 ;  /* 0x0003bc1b01007387 */ /* 0x0009e40000100800 */
[C---:B----4-:R-:W-:Y:S02]  /*15e40*/  SEL R27, R0.reuse, R26, !P1 ;  /* 0x0000001a001b7207 */ /* 0x050fe40004800000 */
[C---:B------:R-:W-:Y:S02]  /*15e50*/  SEL R26, R0.reuse, R25, !P1 ;  /* 0x00000019001a7207 */ /* 0x040fe40004800000 */
[C---:B------:R-:W-:Y:S01]  /*15e60*/  SEL R25, R0.reuse, R24, !P1 ;  /* 0x0000001800197207 */ /* 0x040fe20004800000 */
[----:B------:R-:W-:Y:S01]  /*15e70*/  STL [R1+0x3b8], R27 ;  /* 0x0003b81b01007387 */ /* 0x000fe20000100800 */
[----:B------:R-:W-:-:S03]  /*15e80*/  SEL R24, R0, R23, !P1 ;  /* 0x0000001700187207 */ /* 0x000fc60004800000 */
        /* <DEDUP_REMOVED lines=37> */
[----:B--2---:R-:W-:-:S03]  /*160e0*/  SEL R5, R0, R4, !P1 ;  /* 0x0000000400057207 */ /* 0x004fc60004800000 */
[----:B------:R-:W-:Y:S01]  /*160f0*/  STL [R1+0x350], R7 ;  /* 0x0003500701007387 */ /* 0x000fe20000100800 */
[----:B------:R-:W-:-:S03]  /*16100*/  SEL R2, R0, R2, !P1 ;  /* 0x0000000200027207 */ /* 0x000fc60004800000 */
[----:B------:R-:W-:Y:S01]  /*16110*/  STL [R1+0x34c], R6 ;  /* 0x00034c0601007387 */ /* 0x000fe20000100800 */
[----:B------:R-:W-:-:S03]  /*16120*/  SEL R4, R0, R61, !P1 ;  /* 0x0000003d00047207 */ /* 0x000fc60004800000 */
        /* <DEDUP_REMOVED lines=379> */
[----:B------:R1:W-:Y:S01]  /*178e0*/  STL [R1+0xf4], R2 ;  /* 0x0000f40201007387 */ /* 0x0003e20000100800 */
[----:B0-----:R-:W-:-:S03]  /*178f0*/  SEL R3, R0, R59, !P1 ;  /* 0x0000003b00037207 */ /* 0x001fc60004800000 */
[----:B------:R0:W-:Y:S01]  /*17900*/  STL [R1+0xf0], R4 ;  /* 0x0000f00401007387 */ /* 0x0001e20000100800 */
[----:B-1----:R-:W-:-:S03]  /*17910*/  SEL R2, R0, R60, !P1 ;  /* 0x0000003c00027207 */ /* 0x002fc60004800000 */
[----:B------:R-:W2:Y:S04]  /*17920*/  LDL.LU R27, [R1+0x8c] ;  /* 0x00008c00011b7983 */ /* 0x000ea80000300800 */
[----:B------:R-:W-:Y:S04]  /*17930*/  STL [R1+0xec], R3 ;  /* 0x0000ec0301007387 */ /* 0x000fe80000100800 */
[----:B------:R-:W3:Y:S04]  /*17940*/  LDL.LU R26, [R1+0x88] ;  /* 0x00008800011a7983 */ /* 0x000ee80000300800 */
        /* <DEDUP_REMOVED lines=22> */
[----:B0-----:R-:W4:Y:S04]  /*17ab0*/  LDL.LU R4, [R1+0x30] ;  /* 0x0000300001047983 */ /* 0x001f280000300800 */
[----:B-1----:R-:W4:Y:S04]  /*17ac0*/  LDL.LU R2, [R1+0x2c] ;  /* 0x00002c0001027983 */ /* 0x002f280000300800 */
[----:B------:R-:W4:Y:S04]  /*17ad0*/  LDL.LU R61, [R1+0x28] ;  /* 0x00002800013d7983 */ /* 0x000f280000300800 */
[----:B------:R-:W4:Y:S04]  /*17ae0*/  LDL.LU R3, [R1+0x24] ;  /* 0x0000240001037983 */ /* 0x000f280000300800 */
[----:B------:R-:W4:Y:S04]  /*17af0*/  LDL.LU R57, [R1+0x20] ;  /* 0x0000200001397983 */ /* 0x000f280000300800 */
[----:B------:R-:W4:Y:S04]  /*17b00*/  LDL.LU R58, [R1+0x1c] ;  /* 0x00001c00013a7983 */ /* 0x000f280000300800 */
[----:B------:R-:W4:Y:S04]  /*17b10*/  LDL.LU R59, [R1+0x18] ;  /* 0x00001800013b7983 */ /* 0x000f280000300800 */
[----:B------:R-:W4:Y:S01]  /*17b20*/  LDL.LU R60, [R1+0x14] ;  /* 0x00001400013c7983 */ /* 0x000f220000300800 */
[----:B--2---:R-:W-:-:S05]  /*17b30*/  SEL R27, R0, R27, !P1 ;  /* 0x0000001b001b7207 */ /* 0x004fca0004800000 */
[----:B------:R0:W-:Y:S01]  /*17b40*/  STL [R1+0xe0], R27 ;  /* 0x0000e01b01007387 */ /* 0x0001e20000100800 */
[----:B---3--:R-:W-:-:S03]  /*17b50*/  SEL R26, R0, R26, !P1 ;  /* 0x0000001a001a7207 */ /* 0x008fc60004800000 */
[----:B0-----:R-:W2:Y:S01]  /*17b60*/  LDL.LU R27, [R1+0x237c] ;  /* 0x00237c00011b7983 */ /* 0x001ea20000300800 */
[----:B----4-:R-:W-:-:S03]  /*17b70*/  SEL R25, R0, R25, !P1 ;  /* 0x0000001900197207 */ /* 0x010fc60004800000 */
[----:B------:R0:W-:Y:S01]  /*17b80*/  STL [R1+0xdc], R26 ;  /* 0x0000dc1a01007387 */ /* 0x0001e20000100800 */
[C---:B------:R-:W-:Y:S02]  /*17b90*/  SEL R24, R0.reuse, R24, !P1 ;  /* 0x0000001800187207 */ /* 0x040fe40004800000 */
[C---:B------:R-:W-:Y:S01]  /*17ba0*/  SEL R23, R0.reuse, R23, !P1 ;  /* 0x0000001700177207 */ /* 0x040fe20004800000 */
[----:B0-----:R-:W3:Y:S01]  /*17bb0*/  LDL.LU R26, [R1+0x2378] ;  /* 0x00237800011a7983 */ /* 0x001ee20000300800 */
[----:B------:R-:W-:-:S03]  /*17bc0*/  SEL R22, R0, R22, !P1 ;  /* 0x0000001600167207 */ /* 0x000fc60004800000 */
[----:B------:R0:W-:Y:S01]  /*17bd0*/  STL [R1+0xd8], R25 ;  /* 0x0000d81901007387 */ /* 0x0001e20000100800 */
[C---:B------:R-:W-:Y:S02]  /*17be0*/  SEL R21, R0.reuse, R21, !P1 ;  /* 0x0000001500157207 */ /* 0x040fe40004800000 */
[C---:B------:R-:W-:Y:S01]  /*17bf0*/  SEL R20, R0.reuse, R20, !P1 ;  /* 0x0000001400147207 */ /* 0x040fe20004800000 */
[----:B0-----:R-:W4:Y:S04]  /*17c00*/  LDL.LU R25, [R1+0x2374] ;  /* 0x0023740001197983 */ /* 0x001f280000300800 */
[----:B------:R0:W-:Y:S01]  /*17c10*/  STL [R1+0xd4], R24 ;  /* 0x0000d41801007387 */ /* 0x0001e20000100800 */
[C---:B------:R-:W-:Y:S02]  /*17c20*/  SEL R19, R0.reuse, R19, !P1 ;  /* 0x0000001300137207 */ /* 0x040fe40004800000 */
[C---:B------:R-:W-:Y:S01]  /*17c30*/  SEL R18, R0.reuse, R18, !P1 ;  /* 0x0000001200127207 */ /* 0x040fe20004800000 */
[----:B0-----:R-:W2:Y:S04]  /*17c40*/  LDL.LU R24, [R1+0x2370] ;  /* 0x0023700001187983 */ /* 0x001ea80000300800 */
[----:B------:R0:W-:Y:S01]  /*17c50*/  STL [R1+0xcc], R23 ;  /* 0x0000cc1701007387 */ /* 0x0001e20000100800 */
[----:B------:R-:W-:-:S03]  /*17c60*/  SEL R17, R0, R17, !P1 ;  /* 0x0000001100117207 */ /* 0x000fc60004800000 */
        /* <DEDUP_REMOVED lines=61> */
[----:B------:R0:W-:Y:S04]  /*18040*/  STL [R1+0x78], R61 ;  /* 0x0000783d01007387 */ /* 0x0001e80000100800 */
        /* <DEDUP_REMOVED lines=8> */
[----:B0-----:R-:W4:Y:S04]  /*180d0*/  LDL.LU R59, [R1+0x2308] ;  /* 0x00230800013b7983 */ /* 0x001f280000300800 */
[----:B------:R0:W-:Y:S04]  /*180e0*/  STL [R1+0x64], R60 ;  /* 0x0000643c01007387 */ /* 0x0001e80000100800 */
[----:B0-----:R-:W4:Y:S01]  /*180f0*/  LDL.LU R60, [R1+0x2304] ;  /* 0x00230400013c7983 */ /* 0x001f220000300800 */
[----:B--2---:R-:W-:-:S02]  /*18100*/  SEL R57, R0, R57, !P1 ;  /* 0x0000003900397207 */ /* 0x004fc40004800000 */
[C---:B---3--:R-:W-:Y:S02]  /*18110*/  SEL R58, R0.reuse, R58, !P1 ;  /* 0x0000003a003a7207 */ /* 0x048fe40004800000 */
[C---:B----4-:R-:W-:Y:S02]  /*18120*/  SEL R59, R0.reuse, R59, !P1 ;  /* 0x0000003b003b7207 */ /* 0x050fe40004800000 */
[----:B------:R-:W-:-:S05]  /*18130*/  SEL R60, R0, R60, !P1 ;  /* 0x0000003c003c7207 */ /* 0x000fca0004800000 */
[----:B------:R0:W-:Y:S04]  /*18140*/  STL [R1+0x60], R60 ;  /* 0x0000603c01007387 */ /* 0x0001e80000100800 */
[----:B0-----:R-:W2:Y:S04]  /*18150*/  LDL.LU R60, [R1+0x2300] ;  /* 0x00230000013c7983 */ /* 0x001ea80000300800 */
[----:B------:R0:W-:Y:S04]  /*18160*/  STL [R1+0x5c], R59 ;  /* 0x00005c3b01007387 */ /* 0x0001e80000100800 */
[----:B0-----:R-:W3:Y:S04]  /*18170*/  LDL.LU R59, [R1+0x22fc] ;  /* 0x0022fc00013b7983 */ /* 0x001ee80000300800 */
[----:B------:R0:W-:Y:S04]  /*18180*/  STL [R1+0x58], R58 ;  /* 0x0000583a01007387 */ /* 0x0001e80000100800 */
[----:B0-----:R-:W3:Y:S04]  /*18190*/  LDL.LU R58, [R1+0x22f8] ;  /* 0x0022f800013a7983 */ /* 0x001ee80000300800 */
[----:B------:R0:W-:Y:S04]  /*181a0*/  STL [R1+0x54], R57 ;  /* 0x0000543901007387 */ /* 0x0001e80000100800 */
[----:B0-----:R-:W3:Y:S01]  /*181b0*/  LDL.LU R57, [R1+0x22f4] ;  /* 0x0022f40001397983 */ /* 0x001ee20000300800 */
[----:B------:R-:W-:-:S05]  /*181c0*/  SEL R3, R0, R3, !P1 ;  /* 0x0000000300037207 */ /* 0x000fca0004800000 */
[----:B------:R0:W-:Y:S02]  /*181d0*/  STL [R1+0x50], R3 ;  /* 0x0000500301007387 */ /* 0x0001e40000100800 */
[C---:B0-----:R-:W-:Y:S02]  /*181e0*/  SEL R3, R0.reuse, R61, !P1 ;  /* 0x0000003d00037207 */ /* 0x041fe40004800000 */
[----:B------:R-:W-:-:S03]  /*181f0*/  SEL R61, R0, R2, !P1 ;  /* 0x00000002003d7207 */ /* 0x000fc60004800000 */
[----:B------:R0:W-:Y:S01]  /*18200*/  STL [R1+0x4c], R3 ;  /* 0x00004c0301007387 */ /* 0x0001e20000100800 */
[----:B------:R-:W-:-:S03]  /*18210*/  SEL R2, R0, R5, !P1 ;  /* 0x0000000500027207 */ /* 0x000fc60004800000 */
[----:B------:R-:W-:Y:S01]  /*18220*/  STL [R1+0x48], R61 ;  /* 0x0000483d01007387 */ /* 0x000fe20000100800 */
[C---:B0-----:R-:W-:Y:S02]  /*18230*/  SEL R3, R0.reuse, R4, !P1 ;  /* 0x0000000400037207 */ /* 0x041fe40004800000 */
        /* <DEDUP_REMOVED lines=28> */
[----:B------:R-:W-:Y:S01]  /*18400*/  STL [R1+0xc], R4 ;  /* 0x00000c0401007387 */ /* 0x000fe20000100800 */
[----:B-1----:R-:W-:-:S03]  /*18410*/  SEL R2, R0, R20, !P1 ;  /* 0x0000001400027207 */ /* 0x002fc60004800000 */
[----:B------:R-:W4:Y:S04]  /*18420*/  LDL.LU R8, [R1+0x3e4] ;  /* 0x0003e40001087983 */ /* 0x000f280000300800 */
[----:B------:R0:W-:Y:S04]  /*18430*/  STL [R1+0x8], R3 ;  /* 0x0000080301007387 */ /* 0x0001e80000100800 */
[----:B------:R-:W4:Y:S04]  /*18440*/  LDL.LU R9, [R1+0x3e0] ;  /* 0x0003e00001097983 */ /* 0x000f280000300800 */
[----:B------:R1:W-:Y:S01]  /*18450*/  STL [R1+0x4], R2 ;  /* 0x0000040201007387 */ /* 0x0003e20000100800 */
[----:B------:R-:W-:-:S02]  /*18460*/  SEL R61, R0, R22, !P1 ;  /* 0x00000016003d7207 */ /* 0x000fc40004800000 */
[C---:B0-----:R-:W-:Y:S01]  /*18470*/  SEL R3, R0.reuse, R21, !P1 ;  /* 0x0000001500037207 */ /* 0x041fe20004800000 */
[----:B------:R-:W4:Y:S01]  /*18480*/  LDL.LU R10, [R1+0x3dc] ;  /* 0x0003dc00010a7983 */ /* 0x000f220000300800 */
[----:B------:R-:W-:-:S03]  /*18490*/  SEL R23, R0, R23, !P1 ;  /* 0x0000001700177207 */ /* 0x000fc60004800000 */
[----:B-1----:R-:W0:Y:S01]  /*184a0*/  S2R R2, SR_TID.X ;  /* 0x0000000000027919 */ /* 0x002e220000002100 */
[C---:B------:R-:W-:Y:S02]  /*184b0*/  SEL R24, R0.reuse, R24, !P1 ;  /* 0x0000001800187207 */ /* 0x040fe40004800000 */
[C---:B------:R-:W-:Y:S01]  /*184c0*/  SEL R25, R0.reuse, R25, !P1 ;  /* 0x0000001900197207 */ /* 0x040fe20004800000 */
[----:B------:R-:W-:Y:S01]  /*184d0*/  STL [R1+0x2278], R3 ;  /* 0x0022780301007387 */ /* 0x000fe20000100800 */
[C---:B------:R-:W-:Y:S02]  /*184e0*/  SEL R26, R0.reuse, R26, !P1 ;  /* 0x0000001a001a7207 */ /* 0x040fe40004800000 */
[C---:B------:R-:W-:Y:S01]  /*184f0*/  SEL R27, R0.reuse, R27, !P1 ;  /* 0x0000001b001b7207 */ /* 0x040fe20004800000 */
[----:B------:R-:W-:Y:S01]  /*18500*/  STL [R1+0x227c], R61 ;  /* 0x00227c3d01007387 */ /* 0x000fe20000100800 */
        /* <DEDUP_REMOVED lines=27> */
[----:B------:R-:W-:Y:S02]  /*186c0*/  SEL R42, R0, R42, !P1 ;  /* 0x0000002a002a7207 */ /* 0x000fe40004800000 */
[----:B0-----:R-:W-:Y:S01]  /*186d0*/  LOP3.LUT R2, R2, 0x1f, RZ, 0xc0, !PT ;  /* 0x0000001f02027812 */ /* 0x001fe200078ec0ff */
[----:B------:R-:W-:Y:S01]  /*186e0*/  STL [R1+0x22b4], R36 ;  /* 0x0022b42401007387 */ /* 0x000fe20000100800 */
[----:B------:R-:W-:-:S03]  /*186f0*/  SEL R43, R0, R43, !P1 ;  /* 0x0000002b002b7207 */ /* 0x000fc60004800000 */
[----:B------:R-:W-:Y:S01]  /*18700*/  STL [R1+0x22b8], R37 ;  /* 0x0022b82501007387 */ /* 0x000fe20000100800 */
[C---:B------:R-:W-:Y:S01]  /*18710*/  SEL R44, R0.reuse, R44, !P1 ;  /* 0x0000002c002c7207 */ /* 0x040fe20004800000 */
[----:B------:R-:W-:Y:S02]  /*18720*/  @!P2 IMAD.MOV R56, RZ, RZ, -R56 ;  /* 0x000000ffff38a224 */ /* 0x000fe400078e0a38 */
[----:B------:R-:W-:Y:S01]  /*18730*/  STL [R1+0x22bc], R38 ;  /* 0x0022bc2601007387 */ /* 0x000fe20000100800 */
[----:B------:R-:W-:-:S03]  /*18740*/  SEL R45, R0, R45, !P1 ;  /* 0x0000002d002d7207 */ /* 0x000fc60004800000 */
[----:B------:R0:W-:Y:S01]  /*18750*/  STL [R1+0x22c0], R39 ;  /* 0x0022c02701007387 */ /* 0x0001e20000100800 */
[----:B------:R-:W-:Y:S01]  /*18760*/  SEL R46, R0, R46, !P1 ;  /* 0x0000002e002e7207 */ /* 0x000fe20004800000 */
[----:B------:R-:W-:Y:S02]  /*18770*/  IMAD R11, R2, c[0x0][0x18c], RZ ;  /* 0x00006300020b7a24 */ /* 0x000fe400078e02ff */
[----:B------:R-:W-:Y:S01]  /*18780*/  STL [R1+0x22c4], R40 ;  /* 0x0022c42801007387 */ /* 0x000fe20000100800 */
[----:B------:R-:W-:-:S03]  /*18790*/  SEL R47, R0, R47, !P1 ;  /* 0x0000002f002f7207 */ /* 0x000fc60004800000 */
[----:B------:R-:W-:Y:S01]  /*187a0*/  STL [R1+0x22c8], R41 ;  /* 0x0022c82901007387 */ /* 0x000fe20000100800 */
[----:B------:R-:W-:-:S03]  /*187b0*/  SEL R48, R0, R48, !P1 ;  /* 0x0000003000307207 */ /* 0x000fc60004800000 */
[----:B------:R-:W-:Y:S01]  /*187c0*/  STL [R1+0x22cc], R42 ;  /* 0x0022cc2a01007387 */ /* 0x000fe20000100800 */
[----:B------:R-:W-:-:S03]  /*187d0*/  SEL R49, R0, R49, !P1 ;  /* 0x0000003100317207 */ /* 0x000fc60004800000 */
[----:B------:R-:W-:Y:S01]  /*187e0*/  STL [R1+0x22d0], R43 ;  /* 0x0022d02b01007387 */ /* 0x000fe20000100800 */
        /* <DEDUP_REMOVED lines=9> */
[----:B------:R-:W-:-:S02]  /*18880*/  SEL R56, R0, R56, !P1 ;  /* 0x0000003800387207 */ /* 0x000fc40004800000 */
[----:B------:R-:W-:Y:S01]  /*18890*/  ISETP.NE.AND P1, PT, RZ, c[0x0][0x178], PT ;  /* 0x00005e00ff007a0c */ /* 0x000fe20003f25270 */
[----:B------:R-:W-:Y:S01]  /*188a0*/  STL [R1+0x22e0], R47 ;  /* 0x0022e02f01007387 */ /* 0x000fe20000100800 */
[----:B------:R-:W-:Y:S02]  /*188b0*/  LOP3.LUT R2, RZ, c[0x0][0x178], RZ, 0x33, !PT ;  /* 0x00005e00ff027a12 */ /* 0x000fe400078e33ff */
[----:B------:R-:W-:Y:S01]  /*188c0*/  LEA R0, P2, R11, c[0x0][0x168], 0x1 ;  /* 0x00005a000b007a11 */ /* 0x000fe200078408ff */
[----:B------:R-:W-:Y:S01]  /*188d0*/  STL [R1+0x22e4], R48 ;  /* 0x0022e43001007387 */ /* 0x000fe20000100800 */
[----:B--2---:R-:W-:-:S04]  /*188e0*/  IMAD.MOV.U32 R7, RZ, RZ, R60 ;  /* 0x000000ffff077224 */ /* 0x004fc800078e003c */
[----:B------:R-:W-:Y:S01]  /*188f0*/  @!P3 IMAD.MOV R7, RZ, RZ, -R7 ;  /* 0x000000ffff07b224 */ /* 0x000fe200078e0a07 */
[----:B------:R-:W-:Y:S01]  /*18900*/  STL [R1+0x22e8], R49 ;  /* 0x0022e83101007387 */ /* 0x000fe20000100800 */
[----:B---3--:R-:W-:-:S04]  /*18910*/  IMAD.MOV.U32 R6, RZ, RZ, R59 ;  /* 0x000000ffff067224 */ /* 0x008fc800078e003b */
[----:B------:R-:W-:Y:S01]  /*18920*/  @!P5 IMAD.MOV R6, RZ, RZ, -R6 ;  /* 0x000000ffff06d224 */ /* 0x000fe200078e0a06 */
[----:B------:R-:W-:Y:S01]  /*18930*/  STL [R1+0x22ec], R50 ;  /* 0x0022ec3201007387 */ /* 0x000fe20000100800 */
[----:B------:R-:W-:-:S04]  /*18940*/  IMAD.MOV.U32 R5, RZ, RZ, R58 ;  /* 0x000000ffff057224 */ /* 0x000fc800078e003a */
[----:B------:R-:W-:Y:S01]  /*18950*/  @!P0 IMAD.MOV R5, RZ, RZ, -R5 ;  /* 0x000000ffff058224 */ /* 0x000fe200078e0a05 */
[----:B------:R-:W-:Y:S01]  /*18960*/  SEL R6, R2, R6, !P1 ;  /* 0x0000000602067207 */ /* 0x000fe20004800000 */
[----:B------:R-:W-:-:S04]  /*18970*/  IMAD.MOV.U32 R4, RZ, RZ, R57 ;  /* 0x000000ffff047224 */ /* 0x000fc800078e0039 */
[----:B------:R-:W-:Y:S01]  /*18980*/  @!P4 IMAD.MOV R4, RZ, RZ, -R4 ;  /* 0x000000ffff04c224 */ /* 0x000fe200078e0a04 */
[C---:B------:R-:W-:Y:S01]  /*18990*/  SEL R5, R2.reuse, R5, !P1 ;  /* 0x0000000502057207 */ /* 0x040fe20004800000 */
[----:B------:R1:W-:Y:S01]  /*189a0*/  STL [R1+0x22f0], R51 ;  /* 0x0022f03301007387 */ /* 0x0003e20000100800 */
[C---:B------:R-:W-:Y:S02]  /*189b0*/  SEL R7, R2.reuse, R7, !P1 ;  /* 0x0000000702077207 */ /* 0x040fe40004800000 */
[----:B------:R-:W-:Y:S02]  /*189c0*/  SEL R4, R2, R4, !P1 ;  /* 0x0000000402047207 */ /* 0x000fe40004800000 */
[----:B------:R-:W-:Y:S02]  /*189d0*/  LEA.HI.X.SX32 R2, R11, c[0x0][0x16c], 0x1, P2 ;  /* 0x00005b000b027a11 */ /* 0x000fe400010f0eff */
[----:B------:R-:W2:Y:S04]  /*189e0*/  LDL.LU R11, [R1+0x3d8] ;  /* 0x0003d800010b7983 */ /* 0x000ea80000300800 */
[----:B------:R-:W3:Y:S04]  /*189f0*/  LDL.LU R12, [R1+0x3d4] ;  /* 0x0003d400010c7983 */ /* 0x000ee80000300800 */
[----:B------:R-:W2:Y:S04]  /*18a00*/  LDL.LU R13, [R1+0x3d0] ;  /* 0x0003d000010d7983 */ /* 0x000ea80000300800 */
        /* <DEDUP_REMOVED lines=9> */
[----:B0-----:R-:W2:Y:S04]  /*18aa0*/  LDL.LU R39, [R1+0x3a8] ;  /* 0x0003a80001277983 */ /* 0x001ea80000300800 */
[----:B------:R-:W2:Y:S04]  /*18ab0*/  LDL.LU R38, [R1+0x3a4] ;  /* 0x0003a40001267983 */ /* 0x000ea80000300800 */
[----:B------:R-:W2:Y:S04]  /*18ac0*/  LDL.LU R37, [R1+0x3a0] ;  /* 0x0003a00001257983 */ /* 0x000ea80000300800 */
[----:B------:R-:W2:Y:S04]  /*18ad0*/  LDL.LU R36, [R1+0x39c] ;  /* 0x00039c0001247983 */ /* 0x000ea80000300800 */
[----:B------:R-:W3:Y:S04]  /*18ae0*/  LDL.LU R35, [R1+0x398] ;  /* 0x0003980001237983 */ /* 0x000ee80000300800 */
        /* <DEDUP_REMOVED lines=13> */
[----:B------:R-:W4:Y:S01]  /*18bc0*/  LDL.LU R3, [R1+0x348] ;  /* 0x0003480001037983 */ /* 0x000f220000300800 */
[----:B--2---:R-:W-:-:S02]  /*18bd0*/  IMAD R60, R36, c[0x0][0x190], RZ ;  /* 0x00006400243c7a24 */ /* 0x004fc400078e02ff */
[----:B---3--:R-:W-:Y:S02]  /*18be0*/  IMAD R36, R35, c[0x0][0x190], RZ ;  /* 0x0000640023247a24 */ /* 0x008fe400078e02ff */
[----:B----4-:R-:W-:-:S03]  /*18bf0*/  IMAD R35, R34, c[0x0][0x190], RZ ;  /* 0x0000640022237a24 */ /* 0x010fc600078e02ff */
[----:B------:R0:W-:Y:S01]  /*18c00*/  STL [R1+0xd0], R36 ;  /* 0x0000d02401007387 */ /* 0x0001e20000100800 */
[----:B------:R-:W-:-:S03]  /*18c10*/  IMAD R34, R33, c[0x0][0x190], RZ ;  /* 0x0000640021227a24 */ /* 0x000fc600078e02ff */
        /* <DEDUP_REMOVED lines=24> */
[----:B-1----:R-:W4:Y:S04]  /*18da0*/  LDL.LU R51, [R1+0x344] ;  /* 0x0003440001337983 */ /* 0x002f280000300800 */
[----:B------:R1:W-:Y:S04]  /*18db0*/  STL [R1+0x1dc], R23 ;  /* 0x0001dc1701007387 */ /* 0x0003e80000100800 */
[----:B------:R-:W4:Y:S04]  /*18dc0*/  LDL.LU R50, [R1+0x340] ;  /* 0x0003400001327983 */ /* 0x000f280000300800 */
[----:B------:R0:W-:Y:S04]  /*18dd0*/  STL [R1+0x1f4], R3 ;  /* 0x0001f40301007387 */ /* 0x0001e80000100800 */
[----:B------:R-:W4:Y:S04]  /*18de0*/  LDL.LU R49, [R1+0x33c] ;  /* 0x00033c0001317983 */ /* 0x000f280000300800 */
[----:B------:R-:W4:Y:S04]  /*18df0*/  LDL.LU R48, [R1+0x244] ;  /* 0x0002440001307983 */ /* 0x000f280000300800 */
[----:B------:R-:W4:Y:S04]  /*18e00*/  LDL.LU R47, [R1+0x258] ;  /* 0x00025800012f7983 */ /* 0x000f280000300800 */
[----:B------:R-:W4:Y:S04]  /*18e10*/  LDL.LU R46, [R1+0x338] ;  /* 0x00033800012e7983 */ /* 0x000f280000300800 */
[----:B------:R-:W4:Y:S04]  /*18e20*/  LDL.LU R45, [R1+0x334] ;  /* 0x00033400012d7983 */ /* 0x000f280000300800 */
[----:B------:R-:W4:Y:S01]  /*18e30*/  LDL.LU R44, [R1+0x330] ;  /* 0x00033000012c7983 */ /* 0x000f220000300800 */
[----:B------:R-:W-:-:S03]  /*18e40*/  IMAD R57, R39, c[0x0][0x190], RZ ;  /* 0x0000640027397a24 */ /* 0x000fc600078e02ff */
[----:B------:R-:W4:Y:S01]  /*18e50*/  LDL.LU R43, [R1+0x32c] ;  /* 0x00032c00012b7983 */ /* 0x000f220000300800 */
[----:B------:R-:W-:-:S03]  /*18e60*/  IMAD R58, R38, c[0x0][0x190], RZ ;  /* 0x00006400263a7a24 */ /* 0x000fc600078e02ff */
[----:B------:R-:W4:Y:S01]  /*18e70*/  LDL.LU R42, [R1+0x328] ;  /* 0x00032800012a7983 */ /* 0x000f220000300800 */
[----:B------:R-:W-:-:S03]  /*18e80*/  IMAD R59, R37, c[0x0][0x190], RZ ;  /* 0x00006400253b7a24 */ /* 0x000fc600078e02ff */
[----:B------:R-:W4:Y:S04]  /*18e90*/  LDL.LU R41, [R1+0x2d4] ;  /* 0x0002d40001297983 */ /* 0x000f280000300800 */
[----:B------:R-:W4:Y:S04]  /*18ea0*/  LDL.LU R40, [R1+0x2ec] ;  /* 0x0002ec0001287983 */ /* 0x000f280000300800 */
[----:B------:R-:W4:Y:S04]  /*18eb0*/  LDL.LU R39, [R1+0x2fc] ;  /* 0x0002fc0001277983 */ /* 0x000f280000300800 */
[----:B------:R-:W4:Y:S04]  /*18ec0*/  LDL.LU R38, [R1+0x314] ;  /* 0x0003140001267983 */ /* 0x000f280000300800 */
[----:B------:R-:W4:Y:S04]  /*18ed0*/  LDL.LU R37, [R1+0x324] ;  /* 0x0003240001257983 */ /* 0x000f280000300800 */
[----:B0-----:R-:W4:Y:S04]  /*18ee0*/  LDL.LU R36, [R1+0x320] ;  /* 0x0003200001247983 */ /* 0x001f280000300800 */
[----:B--2---:R-:W2:Y:S04]  /*18ef0*/  LDL.LU R35, [R1+0x31c] ;  /* 0x00031c0001237983 */ /* 0x004ea80000300800 */
[----:B---3--:R-:W3:Y:S04]  /*18f00*/  LDL.LU R34, [R1+0x318] ;  /* 0x0003180001227983 */ /* 0x008ee80000300800 */
[----:B------:R-:W3:Y:S04]  /*18f10*/  LDL.LU R33, [R1+0x310] ;  /* 0x0003100001217983 */ /* 0x000ee80000300800 */
        /* <DEDUP_REMOVED lines=9> */
[----:B-1----:R-:W3:Y:S04]  /*18fb0*/  LDL.LU R23, [R1+0x2e0] ;  /* 0x0002e00001177983 */ /* 0x002ee80000300800 */
[----:B------:R-:W3:Y:S04]  /*18fc0*/  LDL.LU R61, [R1+0x2dc] ;  /* 0x0002dc00013d7983 */ /* 0x000ee80000300800 */
[----:B------:R-:W3:Y:S01]  /*18fd0*/  LDL.LU R3, [R1+0x2d8] ;  /* 0x0002d80001037983 */ /* 0x000ee20000300800 */
[----:B----4-:R-:W-:-:S05]  /*18fe0*/  IMAD R51, R51, c[0x0][0x190], RZ ;  /* 0x0000640033337a24 */ /* 0x010fca00078e02ff */
[----:B------:R0:W-:Y:S02]  /*18ff0*/  STL [R1+0x204], R51 ;  /* 0x0002043301007387 */ /* 0x0001e40000100800 */
[----:B0-----:R-:W-:Y:S02]  /*19000*/  IMAD R51, R50, c[0x0][0x190], RZ ;  /* 0x0000640032337a24 */ /* 0x001fe400078e02ff */
[----:B------:R-:W-:Y:S02]  /*19010*/  IMAD R50, R49, c[0x0][0x190], RZ ;  /* 0x0000640031327a24 */ /* 0x000fe400078e02ff */
[----:B------:R-:W-:Y:S01]  /*19020*/  IMAD R49, R48, c[0x0][0x190], RZ ;  /* 0x0000640030317a24 */ /* 0x000fe200078e02ff */
        /* <DEDUP_REMOVED lines=25> */
[----:B--2---:R-:W-:-:S03]  /*191c0*/  IMAD R36, R35, c[0x0][0x190], RZ ;  /* 0x0000640023247a24 */ /* 0x004fc600078e02ff */
[----:B------:R2:W-:Y:S01]  /*191d0*/  STL [R1+0x324], R38 ;  /* 0x0003242601007387 */ /* 0x0005e20000100800 */
[----:B---3--:R-:W-:-:S03]  /*191e0*/  IMAD R35, R34, c[0x0][0x190], RZ ;  /* 0x0000640022237a24 */ /* 0x008fc600078e02ff */
        /* <DEDUP_REMOVED lines=24> */
[----:B------:R1:W-:Y:S04]  /*19370*/  STL [R1+0x2e4], R25 ;  /* 0x0002e41901007387 */ /* 0x0003e80000100800 */
[----:B------:R1:W-:Y:S01]  /*19380*/  STL [R1+0x2e0], R24 ;  /* 0x0002e01801007387 */ /* 0x0003e20000100800 */
[----:B------:R-:W-:-:S03]  /*19390*/  IMAD R3, R3, c[0x0][0x190], RZ ;  /* 0x0000640003037a24 */ /* 0x000fc600078e02ff */
[----:B0-----:R-:W3:Y:S04]  /*193a0*/  LDL.LU R51, [R1+0x2d0] ;  /* 0x0002d00001337983 */ /* 0x001ee80000300800 */
[----:B------:R0:W-:Y:S04]  /*193b0*/  STL [R1+0x2dc], R23 ;  /* 0x0002dc1701007387 */ /* 0x0001e80000100800 */
[----:B-1----:R-:W3:Y:S04]  /*193c0*/  LDL.LU R50, [R1+0x2cc] ;  /* 0x0002cc0001327983 */ /* 0x002ee80000300800 */
[----:B------:R1:W-:Y:S04]  /*193d0*/  STL [R1+0x2d8], R3 ;  /* 0x0002d80301007387 */ /* 0x0003e80000100800 */
[----:B----4-:R-:W4:Y:S04]  /*193e0*/  LDL.LU R49, [R1+0x2c8] ;  /* 0x0002c80001317983 */ /* 0x010f280000300800 */
        /* <DEDUP_REMOVED lines=27> */
[----:B-1----:R-:W2:Y:S01]  /*195a0*/  LDL.LU R3, [R1+0x23c] ;  /* 0x00023c0001037983 */ /* 0x002ea20000300800 */
[----:B---3--:R-:W-:-:S05]  /*195b0*/  IMAD R51, R51, c[0x0][0x190], RZ ;  /* 0x0000640033337a24 */ /* 0x008fca00078e02ff */
[----:B------:R0:W-:Y:S02]  /*195c0*/  STL [R1+0x2d0], R51 ;  /* 0x0002d03301007387 */ /* 0x0001e40000100800 */
[----:B0-----:R-:W-:Y:S02]  /*195d0*/  IMAD R51, R50, c[0x0][0x190], RZ ;  /* 0x0000640032337a24 */ /* 0x001fe400078e02ff */
[----:B----4-:R-:W-:Y:S02]  /*195e0*/  IMAD R50, R49, c[0x0][0x190], RZ ;  /* 0x0000640031327a24 */ /* 0x010fe400078e02ff */
        /* <DEDUP_REMOVED lines=56> */
[----:B0-----:R-:W2:Y:S04]  /*19970*/  LDL.LU R51, [R1+0x238] ;  /* 0x0002380001337983 */ /* 0x001ea80000300800 */
[----:B------:R0:W-:Y:S04]  /*19980*/  STL [R1+0x240], R23 ;  /* 0x0002401701007387 */ /* 0x0001e80000100800 */
[----:B-1----:R-:W2:Y:S04]  /*19990*/  LDL.LU R50, [R1+0x234] ;  /* 0x0002340001327983 */ /* 0x002ea80000300800 */
[----:B------:R1:W-:Y:S04]  /*199a0*/  STL [R1+0x23c], R3 ;  /* 0x00023c0301007387 */ /* 0x0003e80000100800 */
[----:B---3--:R-:W3:Y:S04]  /*199b0*/  LDL.LU R49, [R1+0x230] ;  /* 0x0002300001317983 */ /* 0x008ee80000300800 */
        /* <DEDUP_REMOVED lines=26> */
[----:B------:R-:W4:Y:S04]  /*19b60*/  LDL.LU R61, [R1+0x1a8] ;  /* 0x0001a800013d7983 */ /* 0x000f280000300800 */
[----:B-1----:R-:W4:Y:S01]  /*19b70*/  LDL.LU R3, [R1+0x1a4] ;  /* 0x0001a40001037983 */ /* 0x002f220000300800 */
[----:B--2---:R-:W-:-:S05]  /*19b80*/  IMAD R51, R51, c[0x0][0x190], RZ ;  /* 0x0000640033337a24 */ /* 0x004fca00078e02ff */
[----:B------:R0:W-:Y:S02]  /*19b90*/  STL [R1+0x238], R51 ;  /* 0x0002383301007387 */ /* 0x0001e40000100800 */
[----:B0-----:R-:W-:Y:S02]  /*19ba0*/  IMAD R51, R50, c[0x0][0x190], RZ ;  /* 0x0000640032337a24 */ /* 0x001fe400078e02ff */
[----:B---3--:R-:W-:Y:S02]  /*19bb0*/  IMAD R50, R49, c[0x0][0x190], RZ ;  /* 0x0000640031327a24 */ /* 0x008fe400078e02ff */
[----:B----4-:R-:W-:Y:S01]  /*19bc0*/  IMAD R49, R48, c[0x0][0x190], RZ ;  /* 0x0000640030317a24 */ /* 0x010fe200078e02ff */
        /* <DEDUP_REMOVED lines=55> */
[----:B0-----:R-:W4:Y:S04]  /*19f40*/  LDL.LU R51, [R1+0x19c] ;  /* 0x00019c0001337983 */ /* 0x001f280000300800 */
[----:B------:R0:W-:Y:S04]  /*19f50*/  STL [R1+0x1a8], R23 ;  /* 0x0001a81701007387 */ /* 0x0001e80000100800 */
[----:B-1----:R-:W4:Y:S04]  /*19f60*/  LDL.LU R50, [R1+0x198] ;  /* 0x0001980001327983 */ /* 0x002f280000300800 */
[----:B------:R1:W-:Y:S04]  /*19f70*/  STL [R1+0x1a4], R3 ;  /* 0x0001a40301007387 */ /* 0x0003e80000100800 */
        /* <DEDUP_REMOVED lines=26> */
[----:B0-----:R-:W3:Y:S04]  /*1a120*/  LDL.LU R23, [R1+0x114] ;  /* 0x0001140001177983 */ /* 0x001ee80000300800 */
[----:B------:R-:W3:Y:S04]  /*1a130*/  LDL.LU R61, [R1+0x110] ;  /* 0x00011000013d7983 */ /* 0x000ee80000300800 */
[----:B-1----:R-:W3:Y:S01]  /*1a140*/  LDL.LU R3, [R1+0x108] ;  /* 0x0001080001037983 */ /* 0x002ee20000300800 */
[----:B----4-:R-:W-:-:S05]  /*1a150*/  IMAD R51, R51, c[0x0][0x190], RZ ;  /* 0x0000640033337a24 */ /* 0x010fca00078e02ff */
[----:B------:R0:W-:Y:S02]  /*1a160*/  STL [R1+0x19c], R51 ;  /* 0x00019c3301007387 */ /* 0x0001e40000100800 */
[----:B0-----:R-:W-:Y:S02]  /*1a170*/  IMAD R51, R50, c[0x0][0x190], RZ ;  /* 0x0000640032337a24 */ /* 0x001fe400078e02ff */
[----:B--2---:R-:W-:Y:S02]  /*1a180*/  IMAD R50, R49, c[0x0][0x190], RZ ;  /* 0x0000640031327a24 */ /* 0x004fe400078e02ff */
[----:B---3--:R-:W-:Y:S01]  /*1a190*/  IMAD R49, R48, c[0x0][0x190], RZ ;  /* 0x0000640030317a24 */ /* 0x008fe200078e02ff */
        /* <DEDUP_REMOVED lines=182> */
[----:B------:R0:W-:Y:S01]  /*1ad00*/  STL [R1+0x7c], R51 ;  /* 0x00007c3301007387 */ /* 0x0001e20000100800 */
[----:B------:R-:W-:-:S03]  /*1ad10*/  IMAD R50, R50, c[0x0][0x190], RZ ;  /* 0x0000640032327a24 */ /* 0x000fc600078e02ff */
[----:B0-----:R-:W4:Y:S01]  /*1ad20*/  LDL.LU R51, [R1+0x22f0] ;  /* 0x0022f00001337983 */ /* 0x001f220000300800 */
[----:B--2---:R-:W-:-:S03]  /*1ad30*/  IMAD R49, R49, c[0x0][0x190], RZ ;  /* 0x0000640031317a24 */ /* 0x004fc600078e02ff */
[----:B------:R0:W-:Y:S01]  /*1ad40*/  STL [R1+0x78], R50 ;  /* 0x0000783201007387 */ /* 0x0001e20000100800 */
[----:B---3--:R-:W-:Y:S02]  /*1ad50*/  IMAD R48, R48, c[0x0][0x190], RZ ;  /* 0x0000640030307a24 */ /* 0x008fe400078e02ff */
[----:B------:R-:W-:Y:S01]  /*1ad60*/  IMAD R47, R47, c[0x0][0x190], RZ ;  /* 0x000064002f2f7a24 */ /* 0x000fe200078e02ff */
[----:B0-----:R-:W2:Y:S01]  /*1ad70*/  LDL.LU R50, [R1+0x22ec] ;  /* 0x0022ec0001327983 */ /* 0x001ea20000300800 */
[----:B------:R-:W-:-:S03]  /*1ad80*/  IMAD R46, R46, c[0x0][0x190], RZ ;  /* 0x000064002e2e7a24 */ /* 0x000fc600078e02ff */
[----:B------:R0:W-:Y:S01]  /*1ad90*/  STL [R1+0x74], R49 ;  /* 0x0000743101007387 */ /* 0x0001e20000100800 */
[----:B------:R-:W-:Y:S02]  /*1ada0*/  IMAD R45, R45, c[0x0][0x190], RZ ;  /* 0x000064002d2d7a24 */ /* 0x000fe400078e02ff */
[----:B------:R-:W-:Y:S01]  /*1adb0*/  IMAD R44, R44, c[0x0][0x190], RZ ;  /* 0x000064002c2c7a24 */ /* 0x000fe200078e02ff */
[----:B0-----:R-:W3:Y:S04]  /*1adc0*/  LDL.LU R49, [R1+0x22e8] ;  /* 0x0022e80001317983 */ /* 0x001ee80000300800 */
[----:B------:R0:W-:Y:S01]  /*1add0*/  STL [R1+0x70], R48 ;  /* 0x0000703001007387 */ /* 0x0001e20000100800 */
[----:B------:R-:W-:Y:S02]  /*1ade0*/  IMAD R43, R43, c[0x0][0x190], RZ ;  /* 0x000064002b2b7a24 */ /* 0x000fe400078e02ff */
[----:B------:R-:W-:Y:S01]  /*1adf0*/  IMAD R42, R42, c[0x0][0x190], RZ ;  /* 0x000064002a2a7a24 */ /* 0x000fe200078e02ff */
[----:B0-----:R-:W2:Y:S04]  /*1ae00*/  LDL.LU R48, [R1+0x22e4] ;  /* 0x0022e40001307983 */ /* 0x001ea80000300800 */
[----:B------:R0:W-:Y:S01]  /*1ae10*/  STL [R1+0x6c], R47 ;  /* 0x00006c2f01007387 */ /* 0x0001e20000100800 */
[----:B------:R-:W-:-:S03]  /*1ae20*/  IMAD R41, R41, c[0x0][0x190], RZ ;  /* 0x0000640029297a24 */ /* 0x000fc600078e02ff */
        /* <DEDUP_REMOVED lines=73> */
[----:B------:R-:W-:-:S02]  /*1b2c0*/  IMAD R8, R8, c[0x0][0x190], RZ ;  /* 0x0000640008087a24 */ /* 0x000fc400078e02ff */
[----:B------:R-:W-:Y:S02]  /*1b2d0*/  IMAD R9, R9, c[0x0][0x190], RZ ;  /* 0x0000640009097a24 */ /* 0x000fe400078e02ff */
[----:B------:R-:W-:Y:S02]  /*1b2e0*/  IMAD R10, R10, c[0x0][0x190], RZ ;  /* 0x000064000a0a7a24 */ /* 0x000fe400078e02ff */
[----:B------:R-:W-:Y:S02]  /*1b2f0*/  IMAD R11, R11, c[0x0][0x190], RZ ;  /* 0x000064000b0b7a24 */ /* 0x000fe400078e02ff */
[----:B------:R-:W-:Y:S02]  /*1b300*/  IMAD R12, R12, c[0x0][0x190], RZ ;  /* 0x000064000c0c7a24 */ /* 0x000fe400078e02ff */
[----:B------:R-:W-:Y:S02]  /*1b310*/  IMAD R13, R13, c[0x0][0x190], RZ ;  /* 0x000064000d0d7a24 */ /* 0x000fe400078e02ff */
        /* <DEDUP_REMOVED lines=9> */
[----:B--2---:R-:W-:Y:S02]  /*1b3b0*/  IMAD R24, R24, c[0x0][0x190], RZ ;  /* 0x0000640018187a24 */ /* 0x004fe400078e02ff */
[----:B---3--:R-:W-:Y:S02]  /*1b3c0*/  IMAD R23, R23, c[0x0][0x190], RZ ;  /* 0x0000640017177a24 */ /* 0x008fe400078e02ff */
[----:B----4-:R-:W-:-:S05]  /*1b3d0*/  IMAD R61, R61, c[0x0][0x190], RZ ;  /* 0x000064003d3d7a24 */ /* 0x010fca00078e02ff */
[----:B------:R-:W-:Y:S01]  /*1b3e0*/  STL [R1+0x226c], R61 ;  /* 0x00226c3d01007387 */ /* 0x000fe20000100800 */
[----:B------:R-:W-:-:S05]  /*1b3f0*/  IMAD R3, R3, c[0x0][0x190], RZ ;  /* 0x0000640003037a24 */ /* 0x000fca00078e02ff */
[----:B------:R0:W-:Y:S04]  /*1b400*/  STL [R1], R3 ;  /* 0x0000000301007387 */ /* 0x0001e80000100800 */
[----:B------:R1:W-:Y:S04]  /*1b410*/  STL [R1+0x2270], R23 ;  /* 0x0022701701007387 */ /* 0x0003e80000100800 */
[----:B------:R2:W-:Y:S01]  /*1b420*/  STL [R1+0x2274], R24 ;  /* 0x0022741801007387 */ /* 0x0005e20000100800 */
[----:B0-----:R-:W-:Y:S01]  /*1b430*/  IMAD R3, R5, c[0x0][0x184], RZ ;  /* 0x0000610005037a24 */ /* 0x001fe200078e02ff */
[----:B------:R-:W-:-:S02]  /*1b440*/  LEA R5, P1, R9, R0, 0x1 ;  /* 0x0000000009057211 */ /* 0x000fc400078208ff */
[-C--:B-1----:R-:W-:Y:S02]  /*1b450*/  LEA R23, P2, R10, R0.reuse, 0x1 ;  /* 0x000000000a177211 */ /* 0x082fe400078408ff */
[----:B--2---:R-:W-:-:S05]  /*1b460*/  LEA R24, P0, R8, R0, 0x1 ;  /* 0x0000000008187211 */ /* 0x004fca00078008ff */
[----:B------:R0:W-:Y:S04]  /*1b470*/  STL [R1+0x1e40], R24 ;  /* 0x001e401801007387 */ /* 0x0001e80000100800 */
[----:B------:R1:W-:Y:S01]  /*1b480*/  STL [R1+0x1e44], R5 ;  /* 0x001e440501007387 */ /* 0x0003e20000100800 */
[----:B0-----:R-:W-:-:S03]  /*1b490*/  LEA R24, P3, R11, R0, 0x1 ;  /* 0x000000000b187211 */ /* 0x001fc600078608ff */
[----:B------:R0:W-:Y:S01]  /*1b4a0*/  STL [R1+0x1e48], R23 ;  /* 0x001e481701007387 */ /* 0x0001e20000100800 */
[----:B-1----:R-:W-:-:S03]  /*1b4b0*/  LEA R5, P4, R12, R0, 0x1 ;  /* 0x000000000c057211 */ /* 0x002fc600078808ff */
[----:B------:R1:W-:Y:S04]  /*1b4c0*/  STL [R1+0x1e4c], R24 ;  /* 0x001e4c1801007387 */ /* 0x0003e80000100800 */
[----:B------:R2:W-:Y:S01]  /*1b4d0*/  STL [R1+0x1e50], R5 ;  /* 0x001e500501007387 */ /* 0x0005e20000100800 */
[-C--:B0-----:R-:W-:Y:S02]  /*1b4e0*/  LEA R23, P5, R13, R0.reuse, 0x1 ;  /* 0x000000000d177211 */ /* 0x081fe400078a08ff */
[----:B-1----:R-:W-:-:S03]  /*1b4f0*/  LEA R24, P6, R14, R0, 0x1 ;  /* 0x000000000e187211 */ /* 0x002fc600078c08ff */
[----:B------:R0:W-:Y:S01]  /*1b500*/  STL [R1+0x1e54], R23 ;  /* 0x001e541701007387 */ /* 0x0001e20000100800 */
[----:B--2---:R-:W-:-:S03]  /*1b510*/  LEA.HI.X.SX32 R5, R8, R2, 0x1, P0 ;  /* 0x0000000208057211 */ /* 0x004fc600000f0eff */
[----:B------:R-:W-:Y:S01]  /*1b520*/  STL [R1+0x1e58], R24 ;  /* 0x001e581801007387 */ /* 0x000fe20000100800 */
[----:B------:R-:W-:-:S03]  /*1b530*/  LEA.HI.X.SX32 R8, R9, R2, 0x1, P1 ;  /* 0x0000000209087211 */ /* 0x000fc600008f0eff */
[----:B------:R1:W-:Y:S01]  /*1b540*/  STL [R1+0x1e38], R5 ;  /* 0x001e380501007387 */ /* 0x0003e20000100800 */
[----:B0-----:R-:W-:Y:S02]  /*1b550*/  LEA R23, P0, R15, R0, 0x1 ;  /* 0x000000000f177211 */ /* 0x001fe400078008ff */
[----:B------:R-:W-:-:S03]  /*1b560*/  LEA.HI.X.SX32 R9, R10, R2, 0x1, P2 ;  /* 0x000000020a097211 */ /* 0x000fc600010f0eff */
[----:B------:R-:W-:Y:S01]  /*1b570*/  STL [R1+0x1e3c], R23 ;  /* 0x001e3c1701007387 */ /* 0x000fe20000100800 */
[----:B-1----:R-:W-:-:S03]  /*1b580*/  LEA R5, P1, R16, R0, 0x1 ;  /* 0x0000000010057211 */ /* 0x002fc600078208ff */
[----:B------:R0:W-:Y:S04]  /*1b590*/  STL [R1+0x1e30], R8 ;  /* 0x001e300801007387 */ /* 0x0001e80000100800 */
[----:B------:R1:W-:Y:S01]  /*1b5a0*/  STL [R1+0x1e34], R5 ;  /* 0x001e340501007387 */ /* 0x0003e20000100800 */
[----:B0-----:R-:W-:-:S03]  /*1b5b0*/  LEA R8, P2, R17, R0, 0x1 ;  /* 0x0000000011087211 */ /* 0x001fc600078408ff */
[----:B------:R-:W-:Y:S01]  /*1b5c0*/  STL [R1+0x1e28], R9 ;  /* 0x001e280901007387 */ /* 0x000fe20000100800 */
[----:B-1----:R-:W-:-:S03]  /*1b5d0*/  LEA.HI.X.SX32 R5, R11, R2, 0x1, P3 ;  /* 0x000000020b057211 */ /* 0x002fc600018f0eff */
[----:B------:R-:W2:Y:S04]  /*1b5e0*/  LDL.LU R11, [R1+0xe4] ;  /* 0x0000e400010b7983 */ /* 0x000ea80000300800 */
[----:B------:R0:W-:Y:S04]  /*1b5f0*/  STL [R1+0x1e2c], R8 ;  /* 0x001e2c0801007387 */ /* 0x0001e80000100800 */
[----:B------:R1:W-:Y:S01]  /*1b600*/  STL [R1+0x1e20], R5 ;  /* 0x001e200501007387 */ /* 0x0003e20000100800 */
[----:B0-----:R-:W-:Y:S02]  /*1b610*/  LEA R8, P3, R18, R0, 0x1 ;  /* 0x0000000012087211 */ /* 0x001fe400078608ff */
[----:B-1----:R-:W-:-:S02]  /*1b620*/  LEA.HI.X.SX32 R5, R12, R2, 0x1, P4 ;  /* 0x000000020c057211 */ /* 0x002fc400020f0eff */
[----:B------:R-:W3:Y:S04]  /*1b630*/  LDL.LU R12, [R1+0xd0] ;  /* 0x0000d000010c7983 */ /* 0x000ee80000300800 */
[----:B------:R0:W-:Y:S04]  /*1b640*/  STL [R1+0x1e24], R8 ;  /* 0x001e240801007387 */ /* 0x0001e80000100800 */
[----:B------:R-:W4:Y:S04]  /*1b650*/  LDL.LU R10, [R1+0xfc] ;  /* 0x0000fc00010a7983 */ /* 0x000f280000300800 */
[----:B------:R1:W-:Y:S01]  /*1b660*/  STL [R1+0x1e18], R5 ;  /* 0x001e180501007387 */ /* 0x0003e20000100800 */
[----:B0-----:R-:W-:-:S03]  /*1b670*/  LEA R8, P4, R19, R0, 0x1 ;  /* 0x0000000013087211 */ /* 0x001fc600078808ff */
[----:B------:R-:W4:Y:S01]  /*1b680*/  LDL.LU R9, [R1+0x10c] ;  /* 0x00010c0001097983 */ /* 0x000f220000300800 */
[----:B-1----:R-:W-:-:S03]  /*1b690*/  LEA.HI.X.SX32 R5, R13, R2, 0x1, P5 ;  /* 0x000000020d057211 */ /* 0x002fc600028f0eff */
[----:B------:R0:W-:Y:S01]  /*1b6a0*/  STL [R1+0x1e1c], R8 ;  /* 0x001e1c0801007387 */ /* 0x0001e20000100800 */
[----:B------:R-:W-:-:S03]  /*1b6b0*/  LEA R13, P5, R20, R0, 0x1 ;  /* 0x00000000140d7211 */ /* 0x000fc600078a08ff */
[----:B------:R1:W-:Y:S04]  /*1b6c0*/  STL [R1+0x1e10], R5 ;  /* 0x001e100501007387 */ /* 0x0003e80000100800 */
[----:B0-----:R-:W4:Y:S01]  /*1b6d0*/  LDL.LU R8, [R1+0x124] ;  /* 0x0001240001087983 */ /* 0x001f220000300800 */
[----:B-1----:R-:W-:-:S03]  /*1b6e0*/  LEA.HI.X.SX32 R5, R14, R2, 0x1, P6 ;  /* 0x000000020e057211 */ /* 0x002fc600030f0eff */
[----:B------:R-:W-:Y:S01]  /*1b6f0*/  STL [R1+0x1e14], R13 ;  /* 0x001e140d01007387 */ /* 0x000fe20000100800 */
[----:B------:R-:W-:-:S03]  /*1b700*/  LEA R14, P6, R21, R0, 0x1 ;  /* 0x00000000150e7211 */ /* 0x000fc600078c08ff */
[----:B------:R0:W-:Y:S04]  /*1b710*/  STL [R1+0x1e08], R5 ;  /* 0x001e080501007387 */ /* 0x0001e80000100800 */
[----:B------:R1:W-:Y:S01]  /*1b720*/  STL [R1+0x1e0c], R14 ;  /* 0x001e0c0e01007387 */ /* 0x0003e20000100800 */
[----:B0-----:R-:W-:Y:S02]  /*1b730*/  LEA.HI.X.SX32 R5, R15, R2, 0x1, P0 ;  /* 0x000000020f057211 */ /* 0x001fe400000f0eff */
[----:B------:R-:W-:Y:S02]  /*1b740*/  LEA R13, P0, R22, R0, 0x1 ;  /* 0x00000000160d7211 */ /* 0x000fe400078008ff */
[-C--:B-1----:R-:W-:Y:S01]  /*1b750*/  LEA.HI.X.SX32 R14, R16, R2.reuse, 0x1, P1 ;  /* 0x00000002100e7211 */ /* 0x082fe200008f0eff */
[----:B------:R0:W-:Y:S01]  /*1b760*/  STL [R1+0x1e00], R5 ;  /* 0x001e000501007387 */ /* 0x0001e20000100800 */
[----:B------:R-:W-:-:S03]  /*1b770*/  LEA.HI.X.SX32 R15, R17, R2, 0x1, P2 ;  /* 0x00000002110f7211 */ /* 0x000fc600010f0eff */
[----:B0-----:R-:W4:Y:S04]  /*1b780*/  LDL.LU R5, [R1+0x14c] ;  /* 0x00014c0001057983 */ /* 0x001f280000300800 */
[----:B------:R0:W-:Y:S04]  /*1b790*/  STL [R1+0x1e04], R13 ;  /* 0x001e040d01007387 */ /* 0x0001e80000100800 */
[----:B------:R1:W-:Y:S01]  /*1b7a0*/  STL [R1+0x1df8], R14 ;  /* 0x001df80e01007387 */ /* 0x0003e20000100800 */
[-C--:B0-----:R-:W-:Y:S02]  /*1b7b0*/  LEA R13, P1, R57, R0.reuse, 0x1 ;  /* 0x00000000390d7211 */ /* 0x081fe400078208ff */
[----:B-1----:R-:W-:-:S03]  /*1b7c0*/  LEA R14, P2, R58, R0, 0x1 ;  /* 0x000000003a0e7211 */ /* 0x002fc600078408ff */
[----:B------:R0:W-:Y:S04]  /*1b7d0*/  STL [R1+0x1dfc], R13 ;  /* 0x001dfc0d01007387 */ /* 0x0001e80000100800 */
[----:B------:R-:W-:Y:S04]  /*1b7e0*/  STL [R1+0x1df0], R15 ;  /* 0x001df00f01007387 */ /* 0x000fe80000100800 */
[----:B------:R-:W4:Y:S01]  /*1b7f0*/  LDL.LU R24, [R1+0x174] ;  /* 0x0001740001187983 */ /* 0x000f220000300800 */
[----:B0-----:R-:W-:-:S03]  /*1b800*/  LEA.HI.X.SX32 R13, R18, R2, 0x1, P3 ;  /* 0x00000002120d7211 */ /* 0x001fc600018f0eff */
[----:B------:R0:W-:Y:S04]  /*1b810*/  STL [R1+0x1df4], R14 ;  /* 0x001df40e01007387 */ /* 0x0001e80000100800 */
[----:B------:R1:W-:Y:S01]  /*1b820*/  STL [R1+0x1de8], R13 ;  /* 0x001de80d01007387 */ /* 0x0003e20000100800 */
[----:B0-----:R-:W-:Y:S02]  /*1b830*/  LEA R14, P3, R59, R0, 0x1 ;  /* 0x000000003b0e7211 */ /* 0x001fe400078608ff */
[-C--:B-1----:R-:W-:Y:S02]  /*1b840*/  LEA.HI.X.SX32 R13, R19, R2.reuse, 0x1, P4 ;  /* 0x00000002130d7211 */ /* 0x082fe400020f0eff */
[----:B------:R-:W4:Y:S04]  /*1b850*/  LDL.LU R19, [R1+0x160] ;  /* 0x0001600001137983 */ /* 0x000f280000300800 */
[----:B------:R-:W-:Y:S04]  /*1b860*/  STL [R1+0x1dec], R14 ;  /* 0x001dec0e01007387 */ /* 0x000fe80000100800 */
[----:B------:R-:W4:Y:S04]  /*1b870*/  LDL.LU R23, [R1+0x18c] ;  /* 0x00018c0001177983 */ /* 0x000f280000300800 */
[----:B------:R0:W-:Y:S02]  /*1b880*/  STL [R1+0x1de0], R13 ;  /* 0x001de00d01007387 */ /* 0x0001e40000100800 */
[----:B0-----:R-:W-:-:S02]  /*1b890*/  LEA.HI.X.SX32 R13, R20, R2, 0x1, P5 ;  /* 0x00000002140d7211 */ /* 0x001fc400028f0eff */
[----:B------:R-:W4:Y:S01]  /*1b8a0*/  LDL.LU R20, [R1+0x134] ;  /* 0x0001340001147983 */ /* 0x000f220000300800 */
[----:B------:R-:W-:-:S05]  /*1b8b0*/  LEA R14, P4, R60, R0, 0x1 ;  /* 0x000000003c0e7211 */ /* 0x000fca00078808ff */
[----:B------:R-:W-:Y:S04]  /*1b8c0*/  STL [R1+0x1de4], R14 ;  /* 0x001de40e01007387 */ /* 0x000fe80000100800 */
[----:B------:R-:W4:Y:S04]  /*1b8d0*/  LDL.LU R18, [R1+0x1a0] ;  /* 0x0001a00001127983 */ /* 0x000f280000300800 */
[----:B------:R0:W-:Y:S04]  /*1b8e0*/  STL [R1+0x1dd8], R13 ;  /* 0x001dd80d01007387 */ /* 0x0001e80000100800 */
[----:B------:R-:W4:Y:S01]  /*1b8f0*/  LDL.LU R61, [R1+0x1b4] ;  /* 0x0001b400013d7983 */ /* 0x000f220000300800 */
[----:B0-----:R-:W-:-:S02]  /*1b900*/  LEA.HI.X.SX32 R13, R21, R2, 0x1, P6 ;  /* 0x00000002150d7211 */ /* 0x001fc400030f0eff */
[----:B---3--:R-:W-:-:S05]  /*1b910*/  LEA R14, P5, R12, R0, 0x1 ;  /* 0x000000000c0e7211 */ /* 0x008fca00078a08ff */
[----:B------:R2:W-:Y:S04]  /*1b920*/  STL [R1+0x1ddc], R14 ;  /* 0x001ddc0e01007387 */ /* 0x0005e80000100800 */
[----:B------:R0:W-:Y:S04]  /*1b930*/  STL [R1+0x1dd0], R13 ;  /* 0x001dd00d01007387 */ /* 0x0001e80000100800 */
[----:B------:R-:W3:Y:S01]  /*1b940*/  LDL.LU R17, [R1+0x1cc] ;  /* 0x0001cc0001117983 */ /* 0x000ee20000300800 */
[----:B--2---:R-:W-:Y:S02]  /*1b950*/  LEA R14, P6, R11, R0, 0x1 ;  /* 0x000000000b0e7211 */ /* 0x004fe400078c08ff */
[----:B0-----:R-:W-:-:S03]  /*1b960*/  LEA.HI.X.SX32 R13, R22, R2, 0x1, P0 ;  /* 0x00000002160d7211 */ /* 0x001fc600000f0eff */
[----:B------:R4:W-:Y:S04]  /*1b970*/  STL [R1+0x1dd4], R14 ;  /* 0x001dd40e01007387 */ /* 0x0009e80000100800 */
[----:B------:R0:W-:Y:S04]  /*1b980*/  STL [R1+0x1678], R13 ;  /* 0x0016780d01007387 */ /* 0x0001e80000100800 */
[----:B------:R-:W2:Y:S01]  /*1b990*/  LDL.LU R16, [R1+0x1dc] ;  /* 0x0001dc0001107983 */ /* 0x000ea20000300800 */
[----:B----4-:R-:W-:Y:S02]  /*1b9a0*/  LEA R14, P0, R10, R0, 0x1 ;  /* 0x000000000a0e7211 */ /* 0x010fe400078008ff */
[----:B0-----:R-:W-:-:S03]  /*1b9b0*/  LEA.HI.X.SX32 R13, R57, R2, 0x1, P1 ;  /* 0x00000002390d7211 */ /* 0x001fc600008f0eff */
[----:B------:R0:W-:Y:S04]  /*1b9c0*/  STL [R1+0x1698], R14 ;  /* 0x0016980e01007387 */ /* 0x0001e80000100800 */
[----:B------:R1:W-:Y:S04]  /*1b9d0*/  STL [R1+0x167c], R13 ;  /* 0x00167c0d01007387 */ /* 0x0003e80000100800 */
[----:B------:R-:W4:Y:S01]  /*1b9e0*/  LDL.LU R15, [R1+0x1f4] ;  /* 0x0001f400010f7983 */ /* 0x000f220000300800 */
[----:B0-----:R-:W-:Y:S02]  /*1b9f0*/  LEA R14, P1, R9, R0, 0x1 ;  /* 0x00000000090e7211 */ /* 0x001fe400078208ff */
[----:B-1----:R-:W-:-:S03]  /*1ba00*/  LEA.HI.X.SX32 R13, R58, R2, 0x1, P2 ;  /* 0x000000023a0d7211 */ /* 0x002fc600010f0eff */
[----:B------:R0:W-:Y:S01]  /*1ba10*/  STL [R1+0x16a0], R14 ;  /* 0x0016a00e01007387 */ /* 0x0001e20000100800 */
[----:B------:R-:W-:-:S03]  /*1ba20*/  LEA R21, P2, R8, R0, 0x1 ;  /* 0x0000000008157211 */ /* 0x000fc600078408ff */
[----:B------:R1:W-:Y:S04]  /*1ba30*/  STL [R1+0x1680], R13 ;  /* 0x0016800d01007387 */ /* 0x0003e80000100800 */
[----:B0-----:R-:W4:Y:S01]  /*1ba40*/  LDL.LU R14, [R1+0x204] ;  /* 0x00020400010e7983 */ /* 0x001f220000300800 */
[----:B-1----:R-:W-:-:S03]  /*1ba50*/  LEA.HI.X.SX32 R13, R59, R2, 0x1, P3 ;  /* 0x000000023b0d7211 */ /* 0x002fc600018f0eff */
[----:B------:R0:W-:Y:S04]  /*1ba60*/  STL [R1+0x16a8], R21 ;  /* 0x0016a81501007387 */ /* 0x0001e80000100800 */
[----:B------:R1:W-:Y:S01]  /*1ba70*/  STL [R1+0x1684], R13 ;  /* 0x0016840d01007387 */ /* 0x0003e20000100800 */
[----:B0-----:R-:W-:-:S03]  /*1ba80*/  LEA.HI.X.SX32 R21, R60, R2, 0x1, P4 ;  /* 0x000000023c157211 */ /* 0x001fc600020f0eff */
[----:B-1----:R-:W4:Y:S01]  /*1ba90*/  LDL.LU R13, [R1+0x21c] ;  /* 0x00021c00010d7983 */ /* 0x002f220000300800 */
[----:B------:R-:W-:-:S05]  /*1baa0*/  LEA R22, P3, R20, R0, 0x1 ;  /* 0x0000000014167211 */ /* 0x000fca00078608ff */
[----:B------:R0:W-:Y:S04]  /*1bab0*/  STL [R1+0x16b0], R22 ;  /* 0x0016b01601007387 */ /* 0x0001e80000100800 */
[----:B------:R1:W-:Y:S01]  /*1bac0*/  STL [R1+0x1688], R21 ;  /* 0x0016881501007387 */ /* 0x0003e20000100800 */
[----:B0-----:R-:W-:Y:S02]  /*1bad0*/  LEA R22, P4, R5, R0, 0x1 ;  /* 0x0000000005167211 */ /* 0x001fe400078808ff */
[----:B-1----:R-:W-:Y:S02]  /*1bae0*/  LEA.HI.X.SX32 R21, R12, R2, 0x1, P5 ;  /* 0x000000020c157211 */ /* 0x002fe400028f0eff */
[----:B------:R-:W4:Y:S04]  /*1baf0*/  LDL.LU R12, [R1+0x22c] ;  /* 0x00022c00010c7983 */ /* 0x000f280000300800 */
[----:B------:R0:W-:Y:S04]  /*1bb00*/  STL [R1+0x16b8], R22 ;  /* 0x0016b81601007387 */ /* 0x0001e80000100800 */
[----:B------:R1:W-:Y:S01]  /*1bb10*/  STL [R1+0x168c], R21 ;  /* 0x00168c1501007387 */ /* 0x0003e20000100800 */
[----:B0-----:R-:W-:-:S02]  /*1bb20*/  LEA R22, P5, R19, R0, 0x1 ;  /* 0x0000000013167211 */ /* 0x001fc400078a08ff */
        /* <DEDUP_REMOVED lines=15> */
[-C--:B-1----:R-:W-:Y:S02]  /*1bc20*/  LEA.HI.X.SX32 R21, R8, R2.reuse, 0x1, P2 ;  /* 0x0000000208157211 */ /* 0x082fe400010f0eff */
[----:B------:R-:W4:Y:S04]  /*1bc30*/  LDL.LU R8, [R1+0x284] ;  /* 0x0002840001087983 */ /* 0x000f280000300800 */
[----:B------:R-:W-:Y:S04]  /*1bc40*/  STL [R1+0x16d8], R22 ;  /* 0x0016d81601007387 */ /* 0x000fe80000100800 */
[----:B------:R0:W-:Y:S02]  /*1bc50*/  STL [R1+0x16a4], R21 ;  /* 0x0016a41501007387 */ /* 0x0001e40000100800 */
[----:B0-----:R-:W-:-:S02]  /*1bc60*/  LEA.HI.X.SX32 R21, R20, R2, 0x1, P3 ;  /* 0x0000000214157211 */ /* 0x001fc400018f0eff */
[----:B------:R-:W4:Y:S01]  /*1bc70*/  LDL.LU R20, [R1+0x298] ;  /* 0x0002980001147983 */ /* 0x000f220000300800 */
[----:B------:R-:W-:-:S05]  /*1bc80*/  LEA R22, P2, R61, R0, 0x1 ;  /* 0x000000003d167211 */ /* 0x000fca00078408ff */
[----:B------:R-:W-:Y:S04]  /*1bc90*/  STL [R1+0x16e0], R22 ;  /* 0x0016e01601007387 */ /* 0x000fe80000100800 */
[----:B------:R0:W-:Y:S02]  /*1bca0*/  STL [R1+0x16ac], R21 ;  /* 0x0016ac1501007387 */ /* 0x0001e40000100800 */
[----:B0-----:R-:W-:Y:S02]  /*1bcb0*/  LEA.HI.X.SX32 R21, R5, R2, 0x1, P4 ;  /* 0x0000000205157211 */ /* 0x001fe400020f0eff */
[----:B------:R-:W4:Y:S01]  /*1bcc0*/  LDL.LU R5, [R1+0x2ac] ;  /* 0x0002ac0001057983 */ /* 0x000f220000300800 */
[----:B---3--:R-:W-:-:S05]  /*1bcd0*/  LEA R22, P3, R17, R0, 0x1 ;  /* 0x0000000011167211 */ /* 0x008fca00078608ff */
[----:B------:R2:W-:Y:S04]  /*1bce0*/  STL [R1+0x16e8], R22 ;  /* 0x0016e81601007387 */ /* 0x0005e80000100800 */
[----:B------:R0:W-:Y:S01]  /*1bcf0*/  STL [R1+0x16b4], R21 ;  /* 0x0016b41501007387 */ /* 0x0001e20000100800 */
[----:B--2---:R-:W-:Y:S02]  /*1bd00*/  LEA R22, P4, R16, R0, 0x1 ;  /* 0x0000000010167211 */ /* 0x004fe400078808ff */
[----:B0-----:R-:W-:Y:S02]  /*1bd10*/  LEA.HI.X.SX32 R21, R19, R2, 0x1, P5 ;  /* 0x0000000213157211 */ /* 0x001fe400028f0eff */
[----:B------:R-:W2:Y:S04]  /*1bd20*/  LDL.LU R19, [R1+0x2c4] ;  /* 0x0002c40001137983 */ /* 0x000ea80000300800 */
[----:B------:R4:W-:Y:S04]  /*1bd30*/  STL [R1+0x16f0], R22 ;  /* 0x0016f01601007387 */ /* 0x0009e80000100800 */
[----:B------:R0:W-:Y:S01]  /*1bd40*/  STL [R1+0x16bc], R21 ;  /* 0x0016bc1501007387 */ /* 0x0001e20000100800 */
[----:B----4-:R-:W-:-:S02]  /*1bd50*/  LEA R22, P5, R15, R0, 0x1 ;  /* 0x000000000f167211 */ /* 0x010fc400078a08ff */
[----:B0-----:R-:W-:Y:S02]  /*1bd60*/  LEA.HI.X.SX32 R21, R24, R2, 0x1, P6 ;  /* 0x0000000218157211 */ /* 0x001fe400030f0eff */
[----:B------:R-:W3:Y:S04]  /*1bd70*/  LDL.LU R24, [R1+0x2d4] ;  /* 0x0002d40001187983 */ /* 0x000ee80000300800 */
        /* <DEDUP_REMOVED lines=18> */
[-C--:B------:R-:W-:Y:S01]  /*1bea0*/  LEA R22, P2, R11, R0.reuse, 0x1 ;  /* 0x000000000b167211 */ /* 0x080fe200078408ff */
        /* <DEDUP_REMOVED lines=30> */
[----:B--2---:R-:W-:-:S05]  /*1c090*/  LEA R22, P1, R19, R0, 0x1 ;  /* 0x0000000013167211 */ /* 0x004fca00078208ff */
[----:B------:R-:W-:Y:S04]  /*1c0a0*/  STL [R1+0x1748], R22 ;  /* 0x0017481601007387 */ /* 0x000fe80000100800 */
[----:B------:R0:W-:Y:S02]  /*1c0b0*/  STL [R1+0x1714], R21 ;  /* 0x0017141501007387 */ /* 0x0001e40000100800 */
[----:B0-----:R-:W-:Y:S02]  /*1c0c0*/  LEA.HI.X.SX32 R21, R10, R2, 0x1, P3 ;  /* 0x000000020a157211 */ /* 0x001fe400018f0eff */
[-C--:B---3--:R-:W-:Y:S01]  /*1c0d0*/  LEA R22, P2, R24, R0.reuse, 0x1 ;  /* 0x0000000018167211 */ /* 0x088fe200078408ff */
        /* <DEDUP_REMOVED lines=59> */
[----:B------:R-:W2:Y:S01]  /*1c490*/  LDL.LU R15, [R1+0x2c8] ;  /* 0x0002c800010f7983 */ /* 0x000ea20000300800 */
[----:B---3--:R-:W-:-:S05]  /*1c4a0*/  LEA R22, P0, R9, R0, 0x1 ;  /* 0x0000000009167211 */ /* 0x008fca00078008ff */
[----:B------:R-:W-:Y:S04]  /*1c4b0*/  STL [R1+0x17b0], R22 ;  /* 0x0017b01601007387 */ /* 0x000fe80000100800 */
[----:B------:R0:W-:Y:S02]  /*1c4c0*/  STL [R1+0x177c], R21 ;  /* 0x00177c1501007387 */ /* 0x0001e40000100800 */
[----:B0-----:R-:W-:Y:S02]  /*1c4d0*/  LEA.HI.X.SX32 R21, R14, R2, 0x1, P2 ;  /* 0x000000020e157211 */ /* 0x001fe400010f0eff */
[-C--:B----4-:R-:W-:Y:S01]  /*1c4e0*/  LEA R22, P1, R8, R0.reuse, 0x1 ;  /* 0x0000000008167211 */ /* 0x090fe200078208ff */
        /* <DEDUP_REMOVED lines=59> */
[----:B------:R-:W3:Y:S01]  /*1c8a0*/  LDL.LU R18, [R1+0x288] ;  /* 0x0002880001127983 */ /* 0x000ee20000300800 */
[----:B----4-:R-:W-:-:S05]  /*1c8b0*/  LEA R22, P6, R13, R0, 0x1 ;  /* 0x000000000d167211 */ /* 0x010fca00078c08ff */
        /* <DEDUP_REMOVED lines=68> */
[----:B------:R-:W-:Y:S01]  /*1cd00*/  LEA R22, P6, R16, R0, 0x1 ;  /* 0x0000000010167211 */ /* 0x000fe200078c08ff */
        /* <DEDUP_REMOVED lines=322> */
[----:B------:R0:W-:Y:S01]  /*1e130*/  STL [R1+0x1a54], R21 ;  /* 0x001a541501007387 */ /* 0x0001e20000100800 */
[-C--:B------:R-:W-:Y:S02]  /*1e140*/  LEA.HI.X.SX32 R20, R20, R2.reuse, 0x1, P3 ;  /* 0x0000000214147211 */ /* 0x080fe400018f0eff */
[----:B0-----:R-:W-:Y:S02]  /*1e150*/  LEA.HI.X.SX32 R21, R8, R2, 0x1, P2 ;  /* 0x0000000208157211 */ /* 0x001fe400010f0eff */
[----:B------:R-:W4:Y:S01]  /*1e160*/  LDL.LU R8, [R1+0x100] ;  /* 0x0001000001087983 */ /* 0x000f220000300800 */
[----:B------:R-:W-:-:S05]  /*1e170*/  LEA R22, P1, R18, R0, 0x1 ;  /* 0x0000000012167211 */ /* 0x000fca00078208ff */
[----:B------:R-:W-:Y:S04]  /*1e180*/  STL [R1+0x1a90], R22 ;  /* 0x001a901601007387 */ /* 0x000fe80000100800 */
[----:B------:R0:W-:Y:S04]  /*1e190*/  STL [R1+0x1a5c], R21 ;  /* 0x001a5c1501007387 */ /* 0x0001e80000100800 */
[----:B0-----:R-:W4:Y:S01]  /*1e1a0*/  LDL.LU R21, [R1+0xf8] ;  /* 0x0000f80001157983 */ /* 0x001f220000300800 */
[----:B------:R-:W-:-:S05]  /*1e1b0*/  LEA R22, P2, R61, R0, 0x1 ;  /* 0x000000003d167211 */ /* 0x000fca00078408ff */
[----:B------:R-:W-:Y:S04]  /*1e1c0*/  STL [R1+0x1a98], R22 ;  /* 0x001a981601007387 */ /* 0x000fe80000100800 */
[----:B------:R0:W-:Y:S02]  /*1e1d0*/  STL [R1+0x1a64], R20 ;  /* 0x001a641401007387 */ /* 0x0001e40000100800 */
[----:B0-----:R-:W-:Y:S02]  /*1e1e0*/  LEA.HI.X.SX32 R20, R5, R2, 0x1, P4 ;  /* 0x0000000205147211 */ /* 0x001fe400020f0eff */
[----:B------:R-:W4:Y:S01]  /*1e1f0*/  LDL.LU R5, [R1+0xf4] ;  /* 0x0000f40001057983 */ /* 0x000f220000300800 */
[----:B------:R-:W-:Y:S02]  /*1e200*/  LEA R22, P3, R17, R0, 0x1 ;  /* 0x0000000011167211 */ /* 0x000fe400078608ff */
[----:B------:R-:W-:-:S03]  /*1e210*/  LEA.HI.X.SX32 R19, R19, R2, 0x1, P5 ;  /* 0x0000000213137211 */ /* 0x000fc600028f0eff */
[----:B------:R-:W-:Y:S04]  /*1e220*/  STL [R1+0x1aa0], R22 ;  /* 0x001aa01601007387 */ /* 0x000fe80000100800 */
[----:B------:R0:W-:Y:S04]  /*1e230*/  STL [R1+0x1a6c], R20 ;  /* 0x001a6c1401007387 */ /* 0x0001e80000100800 */
[----:B0-----:R-:W4:Y:S01]  /*1e240*/  LDL.LU R20, [R1+0xf0] ;  /* 0x0000f00001147983 */ /* 0x001f220000300800 */
[----:B--2---:R-:W-:-:S05]  /*1e250*/  LEA R22, P4, R16, R0, 0x1 ;  /* 0x0000000010167211 */ /* 0x004fca00078808ff */
[----:B------:R-:W-:Y:S04]  /*1e260*/  STL [R1+0x1aa8], R22 ;  /* 0x001aa81601007387 */ /* 0x000fe80000100800 */
[----:B------:R0:W-:Y:S02]  /*1e270*/  STL [R1+0x1a74], R19 ;  /* 0x001a741301007387 */ /* 0x0001e40000100800 */
[----:B0-----:R-:W-:Y:S02]  /*1e280*/  LEA.HI.X.SX32 R19, R24, R2, 0x1, P6 ;  /* 0x0000000218137211 */ /* 0x001fe400030f0eff */
[----:B------:R-:W2:Y:S01]  /*1e290*/  LDL.LU R24, [R1+0xec] ;  /* 0x0000ec0001187983 */ /* 0x000ea20000300800 */
[----:B---3--:R-:W-:-:S05]  /*1e2a0*/  LEA R22, P5, R15, R0, 0x1 ;  /* 0x000000000f167211 */ /* 0x008fca00078a08ff */
[----:B------:R-:W-:Y:S04]  /*1e2b0*/  STL [R1+0x1ab0], R22 ;  /* 0x001ab01601007387 */ /* 0x000fe80000100800 */
[----:B------:R0:W-:Y:S01]  /*1e2c0*/  STL [R1+0x1a7c], R19 ;  /* 0x001a7c1301007387 */ /* 0x0001e20000100800 */
[-C--:B------:R-:W-:Y:S02]  /*1e2d0*/  LEA.HI.X.SX32 R18, R18, R2.reuse, 0x1, P1 ;  /* 0x0000000212127211 */ /* 0x080fe400008f0eff */
[----:B0-----:R-:W-:Y:S02]  /*1e2e0*/  LEA.HI.X.SX32 R19, R23, R2, 0x1, P0 ;  /* 0x0000000217137211 */ /* 0x001fe400000f0eff */
[----:B------:R-:W3:Y:S01]  /*1e2f0*/  LDL.LU R23, [R1+0xe8] ;  /* 0x0000e80001177983 */ /* 0x000ee20000300800 */
[----:B----4-:R-:W-:-:S05]  /*1e300*/  LEA R22, P6, R14, R0, 0x1 ;  /* 0x000000000e167211 */ /* 0x010fca00078c08ff */
[----:B------:R-:W-:Y:S04]  /*1e310*/  STL [R1+0x1ab8], R22 ;  /* 0x001ab81601007387 */ /* 0x000fe80000100800 */
[----:B------:R0:W-:Y:S04]  /*1e320*/  STL [R1+0x1a84], R19 ;  /* 0x001a841301007387 */ /* 0x0001e80000100800 */
[----:B0-----:R-:W4:Y:S01]  /*1e330*/  LDL.LU R19, [R1+0xe0] ;  /* 0x0000e00001137983 */ /* 0x001f220000300800 */
[----:B------:R-:W-:-:S05]  /*1e340*/  LEA R22, P0, R13, R0, 0x1 ;  /* 0x000000000d167211 */ /* 0x000fca00078008ff */
[----:B------:R-:W-:Y:S04]  /*1e350*/  STL [R1+0x1ac0], R22 ;  /* 0x001ac01601007387 */ /* 0x000fe80000100800 */
[----:B------:R0:W-:Y:S01]  /*1e360*/  STL [R1+0x1a8c], R18 ;  /* 0x001a8c1201007387 */ /* 0x0001e20000100800 */
[-C--:B------:R-:W-:Y:S02]  /*1e370*/  LEA.HI.X.SX32 R17, R17, R2.reuse, 0x1, P3 ;  /* 0x0000000211117211 */ /* 0x080fe400018f0eff */
[----:B0-----:R-:W-:Y:S02]  /*1e380*/  LEA.HI.X.SX32 R18, R61, R2, 0x1, P2 ;  /* 0x000000023d127211 */ /* 0x001fe400010f0eff */
[----:B------:R-:W-:Y:S01]  /*1e390*/  LEA R22, P1, R12, R0, 0x1 ;  /* 0x000000000c167211 */ /* 0x000fe200078208ff */
[----:B------:R-:W4:Y:S04]  /*1e3a0*/  LDL.LU R61, [R1+0xdc] ;  /* 0x0000dc00013d7983 */ /* 0x000f280000300800 */
[----:B------:R-:W-:Y:S04]  /*1e3b0*/  STL [R1+0x1ac8], R22 ;  /* 0x001ac81601007387 */ /* 0x000fe80000100800 */
[----:B------:R0:W-:Y:S01]  /*1e3c0*/  STL [R1+0x1a94], R18 ;  /* 0x001a941201007387 */ /* 0x0001e20000100800 */
[----:B------:R-:W-:-:S03]  /*1e3d0*/  LEA.HI.X.SX32 R16, R16, R2, 0x1, P4 ;  /* 0x0000000210107211 */ /* 0x000fc600020f0eff */
[----:B0-----:R-:W4:Y:S01]  /*1e3e0*/  LDL.LU R18, [R1+0xd8] ;  /* 0x0000d80001127983 */ /* 0x001f220000300800 */
[-C--:B------:R-:W-:Y:S02]  /*1e3f0*/  LEA.HI.X.SX32 R15, R15, R2.reuse, 0x1, P5 ;  /* 0x000000020f0f7211 */ /* 0x080fe400028f0eff */
[-C--:B------:R-:W-:Y:S02]  /*1e400*/  LEA.HI.X.SX32 R14, R14, R2.reuse, 0x1, P6 ;  /* 0x000000020e0e7211 */ /* 0x080fe400030f0eff */
[----:B------:R-:W-:Y:S02]  /*1e410*/  LEA.HI.X.SX32 R13, R13, R2, 0x1, P0 ;  /* 0x000000020d0d7211 */ /* 0x000fe400000f0eff */
[----:B------:R-:W-:-:S05]  /*1e420*/  LEA R22, P2, R11, R0, 0x1 ;  /* 0x000000000b167211 */ /* 0x000fca00078408ff */
[----:B------:R-:W-:Y:S04]  /*1e430*/  STL [R1+0x1ad0], R22 ;  /* 0x001ad01601007387 */ /* 0x000fe80000100800 */
[----:B------:R0:W-:Y:S04]  /*1e440*/  STL [R1+0x1a9c], R17 ;  /* 0x001a9c1101007387 */ /* 0x0001e80000100800 */
[----:B0-----:R-:W4:Y:S01]  /*1e450*/  LDL.LU R17, [R1+0xd4] ;  /* 0x0000d40001117983 */ /* 0x001f220000300800 */
        /* <DEDUP_REMOVED lines=10> */
[----:B------:R0:W-:Y:S01]  /*1e500*/  STL [R1+0x1ab4], R14 ;  /* 0x001ab40e01007387 */ /* 0x0001e20000100800 */
[----:B------:R-:W-:-:S03]  /*1e510*/  LEA.HI.X.SX32 R12, R12, R2, 0x1, P1 ;  /* 0x000000020c0c7211 */ /* 0x000fc600008f0eff */
        /* <DEDUP_REMOVED lines=9> */
[----:B------:R-:W-:Y:S02]  /*1e5b0*/  LEA R22, P1, R20, R0, 0x1 ;  /* 0x0000000014167211 */ /* 0x000fe400078208ff */
[----:B------:R-:W-:-:S03]  /*1e5c0*/  LEA.HI.X.SX32 R57, R11, R2, 0x1, P2 ;  /* 0x000000020b397211 */ /* 0x000fc600010f0eff */
[----:B------:R-:W-:Y:S04]  /*1e5d0*/  STL [R1+0x1b00], R22 ;  /* 0x001b001601007387 */ /* 0x000fe80000100800 */
[----:B------:R-:W4:Y:S04]  /*1e5e0*/  LDL.LU R11, [R1+0xb8] ;  /* 0x0000b800010b7983 */ /* 0x000f280000300800 */
[----:B------:R0:W-:Y:S02]  /*1e5f0*/  STL [R1+0x1acc], R57 ;  /* 0x001acc3901007387 */ /* 0x0001e40000100800 */
[----:B0-----:R-:W-:-:S02]  /*1e600*/  LEA.HI.X.SX32 R57, R10, R2, 0x1, P3 ;  /* 0x000000020a397211 */ /* 0x001fc400018f0eff */
[----:B--2---:R-:W-:-:S05]  /*1e610*/  LEA R22, P2, R24, R0, 0x1 ;  /* 0x0000000018167211 */ /* 0x004fca00078408ff */
[----:B------:R3:W-:Y:S04]  /*1e620*/  STL [R1+0x1b08], R22 ;  /* 0x001b081601007387 */ /* 0x0007e80000100800 */
[----:B------:R-:W2:Y:S04]  /*1e630*/  LDL.LU R10, [R1+0xb4] ;  /* 0x0000b400010a7983 */ /* 0x000ea80000300800 */
[----:B------:R0:W-:Y:S01]  /*1e640*/  STL [R1+0x1ad4], R57 ;  /* 0x001ad43901007387 */ /* 0x0001e20000100800 */
[----:B---3--:R-:W-:Y:S02]  /*1e650*/  LEA R22, P3, R23, R0, 0x1 ;  /* 0x0000000017167211 */ /* 0x008fe400078608ff */
[----:B0-----:R-:W-:-:S03]  /*1e660*/  LEA.HI.X.SX32 R57, R9, R2, 0x1, P4 ;  /* 0x0000000209397211 */ /* 0x001fc600020f0eff */
[----:B------:R4:W-:Y:S04]  /*1e670*/  STL [R1+0x1b10], R22 ;  /* 0x001b101601007387 */ /* 0x0009e80000100800 */
[----:B------:R-:W3:Y:S04]  /*1e680*/  LDL.LU R9, [R1+0xb0] ;  /* 0x0000b00001097983 */ /* 0x000ee80000300800 */
[----:B------:R0:W-:Y:S01]  /*1e690*/  STL [R1+0x1adc], R57 ;  /* 0x001adc3901007387 */ /* 0x0001e20000100800 */
[----:B----4-:R-:W-:Y:S02]  /*1e6a0*/  LEA R22, P4, R19, R0, 0x1 ;  /* 0x0000000013167211 */ /* 0x010fe400078808ff */
[----:B0-----:R-:W-:-:S03]  /*1e6b0*/  LEA.HI.X.SX32 R57, R8, R2, 0x1, P5 ;  /* 0x0000000208397211 */ /* 0x001fc600028f0eff */
[----:B------:R-:W-:Y:S04]  /*1e6c0*/  STL [R1+0x1b18], R22 ;  /* 0x001b181601007387 */ /* 0x000fe80000100800 */
[----:B------:R-:W4:Y:S04]  /*1e6d0*/  LDL.LU R8, [R1+0xac] ;  /* 0x0000ac0001087983 */ /* 0x000f280000300800 */
[----:B------:R0:W-:Y:S02]  /*1e6e0*/  STL [R1+0x1ae4], R57 ;  /* 0x001ae43901007387 */ /* 0x0001e40000100800 */
[----:B0-----:R-:W-:-:S02]  /*1e6f0*/  LEA.HI.X.SX32 R57, R21, R2, 0x1, P6 ;  /* 0x0000000215397211 */ /* 0x001fc400030f0eff */
[----:B------:R-:W-:Y:S02]  /*1e700*/  LEA R22, P5, R61, R0, 0x1 ;  /* 0x000000003d167211 */ /* 0x000fe400078a08ff */
[----:B------:R-:W-:-:S03]  /*1e710*/  LEA.HI.X.SX32 R21, R5, R2, 0x1, P0 ;  /* 0x0000000205157211 */ /* 0x000fc600000f0eff */
[----:B------:R0:W-:Y:S04]  /*1e720*/  STL [R1+0x1b20], R22 ;  /* 0x001b201601007387 */ /* 0x0001e80000100800 */
[----:B------:R-:W-:Y:S04]  /*1e730*/  STL [R1+0x1aec], R57 ;  /* 0x001aec3901007387 */ /* 0x000fe80000100800 */
[----:B------:R-:W4:Y:S01]  /*1e740*/  LDL.LU R5, [R1+0xa8] ;  /* 0x0000a80001057983 */ /* 0x000f220000300800 */
[----:B0-----:R-:W-:-:S05]  /*1e750*/  LEA R22, P6, R18, R0, 0x1 ;  /* 0x0000000012167211 */ /* 0x001fca00078c08ff */
[----:B------:R0:W-:Y:S04]  /*1e760*/  STL [R1+0x1b28], R22 ;  /* 0x001b281601007387 */ /* 0x0001e80000100800 */
[----:B------:R1:W-:Y:S04]  /*1e770*/  STL [R1+0x1af4], R21 ;  /* 0x001af41501007387 */ /* 0x0003e80000100800 */
[----:B0-----:R-:W4:Y:S01]  /*1e780*/  LDL.LU R22, [R1+0xa4] ;  /* 0x0000a40001167983 */ /* 0x001f220000300800 */
[-C--:B-1----:R-:W-:Y:S02]  /*1e790*/  LEA.HI.X.SX32 R21, R20, R2.reuse, 0x1, P1 ;  /* 0x0000000214157211 */ /* 0x082fe400008f0eff */
[----:B------:R-:W-:-:S02]  /*1e7a0*/  LEA.HI.X.SX32 R19, R19, R2, 0x1, P4 ;  /* 0x0000000213137211 */ /* 0x000fc400020f0eff */
        /* <DEDUP_REMOVED lines=18> */
[----:B------:R-:W-:-:S05]  /*1e8d0*/  LEA R57, P4, R13, R0, 0x1 ;  /* 0x000000000d397211 */ /* 0x000fca00078808ff */
[----:B------:R-:W-:Y:S04]  /*1e8e0*/  STL [R1+0x1b50], R57 ;  /* 0x001b503901007387 */ /* 0x000fe80000100800 */
[----:B------:R-:W4:Y:S04]  /*1e8f0*/  LDL.LU R61, [R1+0x94] ;  /* 0x00009400013d7983 */ /* 0x000f280000300800 */
[----:B------:R-:W-:Y:S01]  /*1e900*/  STL [R1+0x1b1c], R19 ;  /* 0x001b1c1301007387 */ /* 0x000fe20000100800 */
[----:B------:R-:W-:-:S05]  /*1e910*/  LEA R20, P5, R12, R0, 0x1 ;  /* 0x000000000c147211 */ /* 0x000fca00078a08ff */
[----:B------:R0:W-:Y:S04]  /*1e920*/  STL [R1+0x1b58], R20 ;  /* 0x001b581401007387 */ /* 0x0001e80000100800 */
[----:B0-----:R-:W4:Y:S01]  /*1e930*/  LDL.LU R20, [R1+0x90] ;  /* 0x0000900001147983 */ /* 0x001f220000300800 */
[----:B------:R-:W-:Y:S02]  /*1e940*/  LEA.HI.X.SX32 R19, R18, R2, 0x1, P6 ;  /* 0x0000000212137211 */ /* 0x000fe400030f0eff */
[----:B------:R-:W-:Y:S02]  /*1e950*/  LEA R18, P6, R11, R0, 0x1 ;  /* 0x000000000b127211 */ /* 0x000fe400078c08ff */
[-C--:B------:R-:W-:Y:S01]  /*1e960*/  LEA.HI.X.SX32 R17, R17, R2.reuse, 0x1, P0 ;  /* 0x0000000211117211 */ /* 0x080fe200000f0eff */
[----:B------:R0:W-:Y:S04]  /*1e970*/  STL [R1+0x1b24], R19 ;  /* 0x001b241301007387 */ /* 0x0001e80000100800 */
[----:B------:R-:W-:Y:S04]  /*1e980*/  STL [R1+0x1b60], R18 ;  /* 0x001b601201007387 */ /* 0x000fe80000100800 */
[----:B0-----:R-:W4:Y:S04]  /*1e990*/  LDL.LU R19, [R1+0x8c] ;  /* 0x00008c0001137983 */ /* 0x001f280000300800 */
[----:B------:R0:W-:Y:S01]  /*1e9a0*/  STL [R1+0x1b2c], R17 ;  /* 0x001b2c1101007387 */ /* 0x0001e20000100800 */
[----:B------:R-:W-:-:S02]  /*1e9b0*/  LEA.HI.X.SX32 R15, R15, R2, 0x1, P2 ;  /* 0x000000020f0f7211 */ /* 0x000fc400010f0eff */
[----:B0-----:R-:W-:Y:S02]  /*1e9c0*/  LEA.HI.X.SX32 R17, R16, R2, 0x1, P1 ;  /* 0x0000000210117211 */ /* 0x001fe400008f0eff */
[----:B--2---:R-:W-:-:S05]  /*1e9d0*/  LEA R18, P0, R10, R0, 0x1 ;  /* 0x000000000a127211 */ /* 0x004fca00078008ff */
[----:B------:R0:W-:Y:S04]  /*1e9e0*/  STL [R1+0x1b68], R18 ;  /* 0x001b681201007387 */ /* 0x0001e80000100800 */
[----:B0-----:R-:W2:Y:S04]  /*1e9f0*/  LDL.LU R18, [R1+0x88] ;  /* 0x0000880001127983 */ /* 0x001ea80000300800 */
[----:B------:R0:W-:Y:S01]  /*1ea00*/  STL [R1+0x1b34], R17 ;  /* 0x001b341101007387 */ /* 0x0001e20000100800 */
[----:B---3--:R-:W-:-:S05]  /*1ea10*/  LEA R16, P1, R9, R0, 0x1 ;  /* 0x0000000009107211 */ /* 0x008fca00078208ff */
[----:B------:R4:W-:Y:S04]  /*1ea20*/  STL [R1+0x1b70], R16 ;  /* 0x001b701001007387 */ /* 0x0009e80000100800 */
[----:B0-----:R-:W3:Y:S04]  /*1ea30*/  LDL.LU R17, [R1+0x84] ;  /* 0x0000840001117983 */ /* 0x001ee80000300800 */
[----:B------:R0:W-:Y:S01]  /*1ea40*/  STL [R1+0x1b3c], R15 ;  /* 0x001b3c0f01007387 */ /* 0x0001e20000100800 */
[----:B----4-:R-:W-:Y:S02]  /*1ea50*/  LEA R16, P2, R8, R0, 0x1 ;  /* 0x0000000008107211 */ /* 0x010fe400078408ff */
[----:B0-----:R-:W-:-:S03]  /*1ea60*/  LEA.HI.X.SX32 R15, R14, R2, 0x1, P3 ;  /* 0x000000020e0f7211 */ /* 0x001fc600018f0eff */
[----:B------:R0:W-:Y:S01]  /*1ea70*/  STL [R1+0x1b78], R16 ;  /* 0x001b781001007387 */ /* 0x0001e20000100800 */
[----:B------:R-:W-:-:S03]  /*1ea80*/  LEA.HI.X.SX32 R13, R13, R2, 0x1, P4 ;  /* 0x000000020d0d7211 */ /* 0x000fc600020f0eff */
[----:B0-----:R-:W4:Y:S04]  /*1ea90*/  LDL.LU R16, [R1+0x80] ;  /* 0x0000800001107983 */ /* 0x001f280000300800 */
[----:B------:R0:W-:Y:S04]  /*1eaa0*/  STL [R1+0x1b44], R15 ;  /* 0x001b440f01007387 */ /* 0x0001e80000100800 */
[----:B0-----:R-:W4:Y:S01]  /*1eab0*/  LDL.LU R15, [R1+0x7c] ;  /* 0x00007c00010f7983 */ /* 0x001f220000300800 */
[----:B------:R-:W-:-:S05]  /*1eac0*/  LEA R14, P3, R5, R0, 0x1 ;  /* 0x00000000050e7211 */ /* 0x000fca00078608ff */
[----:B------:R0:W-:Y:S04]  /*1ead0*/  STL [R1+0x1b80], R14 ;  /* 0x001b800e01007387 */ /* 0x0001e80000100800 */
[----:B------:R1:W-:Y:S04]  /*1eae0*/  STL [R1+0x1b4c], R13 ;  /* 0x001b4c0d01007387 */ /* 0x0003e80000100800 */
[----:B0-----:R-:W4:Y:S01]  /*1eaf0*/  LDL.LU R14, [R1+0x78] ;  /* 0x00007800010e7983 */ /* 0x001f220000300800 */
[----:B-1----:R-:W-:Y:S02]  /*1eb00*/  LEA.HI.X.SX32 R13, R12, R2, 0x1, P5 ;  /* 0x000000020c0d7211 */ /* 0x002fe400028f0eff */
[----:B------:R-:W-:-:S05]  /*1eb10*/  LEA R57, P4, R22, R0, 0x1 ;  /* 0x0000000016397211 */ /* 0x000fca00078808ff */
[----:B------:R0:W-:Y:S04]  /*1eb20*/  STL [R1+0x1b88], R57 ;  /* 0x001b883901007387 */ /* 0x0001e80000100800 */
[----:B------:R1:W-:Y:S01]  /*1eb30*/  STL [R1+0x1b54], R13 ;  /* 0x001b540d01007387 */ /* 0x0003e20000100800 */
[----:B0-----:R-:W-:-:S03]  /*1eb40*/  LEA.HI.X.SX32 R57, R11, R2, 0x1, P6 ;  /* 0x000000020b397211 */ /* 0x001fc600030f0eff */
[----:B-1----:R-:W4:Y:S01]  /*1eb50*/  LDL.LU R13, [R1+0x74] ;  /* 0x00007400010d7983 */ /* 0x002f220000300800 */
[-C--:B------:R-:W-:Y:S02]  /*1eb60*/  LEA.HI.X.SX32 R9, R9, R2.reuse, 0x1, P1 ;  /* 0x0000000209097211 */ /* 0x080fe400008f0eff */
[-C--:B------:R-:W-:Y:S02]  /*1eb70*/  LEA.HI.X.SX32 R8, R8, R2.reuse, 0x1, P2 ;  /* 0x0000000208087211 */ /* 0x080fe400010f0eff */
[----:B------:R-:W-:Y:S02]  /*1eb80*/  LEA.HI.X.SX32 R5, R5, R2, 0x1, P3 ;  /* 0x0000000205057211 */ /* 0x000fe400018f0eff */
[----:B------:R-:W-:-:S05]  /*1eb90*/  LEA R12, P5, R24, R0, 0x1 ;  /* 0x00000000180c7211 */ /* 0x000fca00078a08ff */
[----:B------:R0:W-:Y:S04]  /*1eba0*/  STL [R1+0x1b90], R12 ;  /* 0x001b900c01007387 */ /* 0x0001e80000100800 */
[----:B0-----:R-:W4:Y:S04]  /*1ebb0*/  LDL.LU R12, [R1+0x70] ;  /* 0x00007000010c7983 */ /* 0x001f280000300800 */
[----:B------:R0:W-:Y:S01]  /*1ebc0*/  STL [R1+0x1b5c], R57 ;  /* 0x001b5c3901007387 */ /* 0x0001e20000100800 */
[----:B------:R-:W-:-:S05]  /*1ebd0*/  LEA R11, P6, R23, R0, 0x1 ;  /* 0x00000000170b7211 */ /* 0x000fca00078c08ff */
[----:B------:R1:W-:Y:S01]  /*1ebe0*/  STL [R1+0x1b98], R11 ;  /* 0x001b980b01007387 */ /* 0x0003e20000100800 */
[----:B0-----:R-:W-:-:S03]  /*1ebf0*/  LEA.HI.X.SX32 R57, R10, R2, 0x1, P0 ;  /* 0x000000020a397211 */ /* 0x001fc600000f0eff */
[----:B-1----:R-:W4:Y:S01]  /*1ec00*/  LDL.LU R11, [R1+0x6c] ;  /* 0x00006c00010b7983 */ /* 0x002f220000300800 */
[----:B------:R-:W-:-:S03]  /*1ec10*/  LEA R10, P0, R21, R0, 0x1 ;  /* 0x00000000150a7211 */ /* 0x000fc600078008ff */
[----:B------:R-:W-:Y:S04]  /*1ec20*/  STL [R1+0x1b64], R57 ;  /* 0x001b643901007387 */ /* 0x000fe80000100800 */
[----:B------:R0:W-:Y:S04]  /*1ec30*/  STL [R1+0x1ba0], R10 ;  /* 0x001ba00a01007387 */ /* 0x0001e80000100800 */
[----:B0-----:R-:W4:Y:S04]  /*1ec40*/  LDL.LU R10, [R1+0x68] ;  /* 0x00006800010a7983 */ /* 0x001f280000300800 */
        /* <DEDUP_REMOVED lines=12> */
[----:B------:R2:W-:Y:S01]  /*1ed10*/  STL [R1+0x1bb8], R57 ;  /* 0x001bb83901007387 */ /* 0x0005e20000100800 */
[----:B------:R-:W-:-:S03]  /*1ed20*/  LEA.HI.X.SX32 R22, R24, R2, 0x1, P5 ;  /* 0x0000000218167211 */ /* 0x000fc600028f0eff */
[----:B------:R-:W-:Y:S04]  /*1ed30*/  STL [R1+0x1b84], R58 ;  /* 0x001b843a01007387 */ /* 0x000fe80000100800 */
[----:B------:R-:W4:Y:S01]  /*1ed40*/  LDL.LU R24, [R1+0x58] ;  /* 0x0000580001187983 */ /* 0x000f220000300800 */
[----:B--2---:R-:W-:-:S05]  /*1ed50*/  LEA R57, P4, R18, R0, 0x1 ;  /* 0x0000000012397211 */ /* 0x004fca00078808ff */
[----:B------:R0:W-:Y:S04]  /*1ed60*/  STL [R1+0x1bc0], R57 ;  /* 0x001bc03901007387 */ /* 0x0001e80000100800 */
[----:B------:R-:W-:Y:S01]  /*1ed70*/  STL [R1+0x1b8c], R22 ;  /* 0x001b8c1601007387 */ /* 0x000fe20000100800 */
[----:B0-----:R-:W-:Y:S02]  /*1ed80*/  LEA.HI.X.SX32 R57, R23, R2, 0x1, P6 ;  /* 0x0000000217397211 */ /* 0x001fe400030f0eff */
[----:B---3--:R-:W-:-:S05]  /*1ed90*/  LEA R58, P5, R17, R0, 0x1 ;  /* 0x00000000113a7211 */ /* 0x008fca00078a08ff */
[----:B------:R-:W-:Y:S04]  /*1eda0*/  STL [R1+0x1bc8], R58 ;  /* 0x001bc83a01007387 */ /* 0x000fe80000100800 */
[----:B------:R-:W2:Y:S04]  /*1edb0*/  LDL.LU R23, [R1+0x54] ;  /* 0x0000540001177983 */ /* 0x000ea80000300800 */
[----:B------:R0:W-:Y:S02]  /*1edc0*/  STL [R1+0x1b94], R57 ;  /* 0x001b943901007387 */ /* 0x0001e40000100800 */
[----:B0-----:R-:W-:-:S02]  /*1edd0*/  LEA.HI.X.SX32 R57, R21, R2, 0x1, P0 ;  /* 0x0000000215397211 */ /* 0x001fc400000f0eff */
[----:B----4-:R-:W-:-:S05]  /*1ede0*/  LEA R22, P6, R16, R0, 0x1 ;  /* 0x0000000010167211 */ /* 0x010fca00078c08ff */
[----:B------:R0:W-:Y:S01]  /*1edf0*/  STL [R1+0x1bd0], R22 ;  /* 0x001bd01601007387 */ /* 0x0001e20000100800 */
[----:B------:R-:W-:-:S03]  /*1ee00*/  LEA.HI.X.SX32 R21, R61, R2, 0x1, P1 ;  /* 0x000000023d157211 */ /* 0x000fc600008f0eff */
[----:B------:R-:W-:Y:S04]  /*1ee10*/  STL [R1+0x1b9c], R57 ;  /* 0x001b9c3901007387 */ /* 0x000fe80000100800 */
[----:B------:R-:W3:Y:S01]  /*1ee20*/  LDL.LU R61, [R1+0x50] ;  /* 0x00005000013d7983 */ /* 0x000ee20000300800 */
[----:B0-----:R-:W-:Y:S02]  /*1ee30*/  LEA R22, P0, R15, R0, 0x1 ;  /* 0x000000000f167211 */ /* 0x001fe400078008ff */
[----:B------:R-:W-:-:S03]  /*1ee40*/  LEA.HI.X.SX32 R20, R20, R2, 0x1, P2 ;  /* 0x0000000214147211 */ /* 0x000fc600010f0eff */
[----:B------:R0:W-:Y:S04]  /*1ee50*/  STL [R1+0x1bd8], R22 ;  /* 0x001bd81601007387 */ /* 0x0001e80000100800 */
[----:B------:R-:W-:Y:S01]  /*1ee60*/  STL [R1+0x1ba4], R21 ;  /* 0x001ba41501007387 */ /* 0x000fe20000100800 */
[----:B0-----:R-:W-:-:S05]  /*1ee70*/  LEA R22, P1, R14, R0, 0x1 ;  /* 0x000000000e167211 */ /* 0x001fca00078208ff */
[----:B------:R-:W-:Y:S04]  /*1ee80*/  STL [R1+0x1be0], R22 ;  /* 0x001be01601007387 */ /* 0x000fe80000100800 */
[----:B------:R-:W4:Y:S04]  /*1ee90*/  LDL.LU R60, [R1+0x4c] ;  /* 0x00004c00013c7983 */ /* 0x000f280000300800 */
[----:B------:R0:W-:Y:S01]  /*1eea0*/  STL [R1+0x1bac], R20 ;  /* 0x001bac1401007387 */ /* 0x0001e20000100800 */
[-C--:B------:R-:W-:Y:S02]  /*1eeb0*/  LEA.HI.X.SX32 R18, R18, R2.reuse, 0x1, P4 ;  /* 0x0000000212127211 */ /* 0x080fe400020f0eff */
[----:B0-----:R-:W-:-:S02]  /*1eec0*/  LEA.HI.X.SX32 R20, R19, R2, 0x1, P3 ;  /* 0x0000000213147211 */ /* 0x001fc400018f0eff */
[----:B------:R-:W-:-:S05]  /*1eed0*/  LEA R21, P2, R13, R0, 0x1 ;  /* 0x000000000d157211 */ /* 0x000fca00078408ff */
[----:B------:R-:W-:Y:S04]  /*1eee0*/  STL [R1+0x1be8], R21 ;  /* 0x001be81501007387 */ /* 0x000fe80000100800 */
[----:B------:R-:W-:Y:S04]  /*1eef0*/  STL [R1+0x1bb4], R20 ;  /* 0x001bb41401007387 */ /* 0x000fe80000100800 */
[----:B------:R-:W4:Y:S01]  /*1ef00*/  LDL.LU R59, [R1+0x48] ;  /* 0x00004800013b7983 */ /* 0x000f220000300800 */
[-C--:B------:R-:W-:Y:S02]  /*1ef10*/  LEA.HI.X.SX32 R17, R17, R2.reuse, 0x1, P5 ;  /* 0x0000000211117211 */ /* 0x080fe400028f0eff */
[----:B------:R-:W-:-:S02]  /*1ef20*/  LEA.HI.X.SX32 R15, R15, R2, 0x1, P0 ;  /* 0x000000020f0f7211 */ /* 0x000fc400000f0eff */
[----:B------:R-:W-:Y:S02]  /*1ef30*/  LEA.HI.X.SX32 R14, R14, R2, 0x1, P1 ;  /* 0x000000020e0e7211 */ /* 0x000fe400008f0eff */
[----:B------:R-:W-:-:S05]  /*1ef40*/  LEA R19, P3, R12, R0, 0x1 ;  /* 0x000000000c137211 */ /* 0x000fca00078608ff */
[----:B------:R0:W-:Y:S04]  /*1ef50*/  STL [R1+0x1bf0], R19 ;  /* 0x001bf01301007387 */ /* 0x0001e80000100800 */
[----:B------:R1:W-:Y:S01]  /*1ef60*/  STL [R1+0x1bbc], R18 ;  /* 0x001bbc1201007387 */ /* 0x0003e20000100800 */
[----:B0-----:R-:W-:-:S05]  /*1ef70*/  LEA R19, P4, R11, R0, 0x1 ;  /* 0x000000000b137211 */ /* 0x001fca00078808ff */
[----:B------:R-:W-:Y:S04]  /*1ef80*/  STL [R1+0x1bf8], R19 ;  /* 0x001bf81301007387 */ /* 0x000fe80000100800 */
[----:B------:R-:W4:Y:S04]  /*1ef90*/  LDL.LU R58, [R1+0x44] ;  /* 0x00004400013a7983 */ /* 0x000f280000300800 */
[----:B------:R0:W-:Y:S01]  /*1efa0*/  STL [R1+0x1bc4], R17 ;  /* 0x001bc41101007387 */ /* 0x0001e20000100800 */
[----:B-1----:R-:W-:Y:S02]  /*1efb0*/  LEA R18, P5, R10, R0, 0x1 ;  /* 0x000000000a127211 */ /* 0x002fe400078a08ff */
[----:B0-----:R-:W-:-:S03]  /*1efc0*/  LEA.HI.X.SX32 R17, R16, R2, 0x1, P6 ;  /* 0x0000000210117211 */ /* 0x001fc600030f0eff */
[----:B------:R-:W-:Y:S04]  /*1efd0*/  STL [R1+0x1c00], R18 ;  /* 0x001c001201007387 */ /* 0x000fe80000100800 */
[----:B------:R-:W-:Y:S04]  /*1efe0*/  STL [R1+0x1bcc], R17 ;  /* 0x001bcc1101007387 */ /* 0x000fe80000100800 */
[----:B------:R-:W4:Y:S01]  /*1eff0*/  LDL.LU R57, [R1+0x40] ;  /* 0x0000400001397983 */ /* 0x000f220000300800 */
        /* <DEDUP_REMOVED lines=10> */
[----:B------:R-:W4:Y:S04]  /*1f0a0*/  LDL.LU R21, [R1+0x38] ;  /* 0x0000380001157983 */ /* 0x000f280000300800 */
[----:B------:R-:W-:Y:S04]  /*1f0b0*/  STL [R1+0x1be4], R14 ;  /* 0x001be40e01007387 */ /* 0x000fe80000100800 */
[----:B------:R-:W4:Y:S01]  /*1f0c0*/  LDL.LU R20, [R1+0x34] ;  /* 0x0000340001147983 */ /* 0x000f220000300800 */
[----:B------:R-:W-:-:S02]  /*1f0d0*/  LEA R13, P2, R24, R0, 0x1 ;  /* 0x00000000180d7211 */ /* 0x000fc400078408ff */
[----:B------:R-:W-:-:S03]  /*1f0e0*/  LEA.HI.X.SX32 R12, R12, R2, 0x1, P3 ;  /* 0x000000020c0c7211 */ /* 0x000fc600018f0eff */
[----:B------:R-:W-:Y:S04]  /*1f0f0*/  STL [R1+0x1c20], R13 ;  /* 0x001c200d01007387 */ /* 0x000fe80000100800 */
[----:B------:R-:W4:Y:S04]  /*1f100*/  LDL.LU R19, [R1+0x30] ;  /* 0x0000300001137983 */ /* 0x000f280000300800 */
[----:B------:R0:W-:Y:S01]  /*1f110*/  STL [R1+0x1bec], R12 ;  /* 0x001bec0c01007387 */ /* 0x0001e20000100800 */
[----:B------:R-:W-:-:S03]  /*1f120*/  LEA.HI.X.SX32 R10, R10, R2, 0x1, P5 ;  /* 0x000000020a0a7211 */ /* 0x000fc600028f0eff */
[----:B------:R-:W4:Y:S01]  /*1f130*/  LDL.LU R18, [R1+0x2c] ;  /* 0x00002c0001127983 */ /* 0x000f220000300800 */
[----:B0-----:R-:W-:Y:S02]  /*1f140*/  LEA.HI.X.SX32 R12, R11, R2, 0x1, P4 ;  /* 0x000000020b0c7211 */ /* 0x001fe400020f0eff */
[----:B--2---:R-:W-:-:S05]  /*1f150*/  LEA R13, P3, R23, R0, 0x1 ;  /* 0x00000000170d7211 */ /* 0x004fca00078608ff */
[----:B------:R-:W-:Y:S04]  /*1f160*/  STL [R1+0x1c28], R13 ;  /* 0x001c280d01007387 */ /* 0x000fe80000100800 */
[----:B------:R-:W2:Y:S04]  /*1f170*/  LDL.LU R17, [R1+0x28] ;  /* 0x0000280001117983 */ /* 0x000ea80000300800 */
[----:B------:R-:W-:Y:S04]  /*1f180*/  STL [R1+0x1bf4], R12 ;  /* 0x001bf40c01007387 */ /* 0x000fe80000100800 */
[----:B------:R-:W2:Y:S01]  /*1f190*/  LDL.LU R16, [R1+0x24] ;  /* 0x0000240001107983 */ /* 0x000ea20000300800 */
[----:B------:R-:W-:-:S02]  /*1f1a0*/  LEA.HI.X.SX32 R8, R8, R2, 0x1, P0 ;  /* 0x0000000208087211 */ /* 0x000fc400000f0eff */
[----:B---3--:R-:W-:-:S05]  /*1f1b0*/  LEA R11, P4, R61, R0, 0x1 ;  /* 0x000000003d0b7211 */ /* 0x008fca00078808ff */
[----:B------:R-:W-:Y:S04]  /*1f1c0*/  STL [R1+0x1c30], R11 ;  /* 0x001c300b01007387 */ /* 0x000fe80000100800 */
[----:B------:R-:W3:Y:S04]  /*1f1d0*/  LDL.LU R15, [R1+0x20] ;  /* 0x00002000010f7983 */ /* 0x000ee80000300800 */
[----:B------:R0:W-:Y:S04]  /*1f1e0*/  STL [R1+0x1bfc], R10 ;  /* 0x001bfc0a01007387 */ /* 0x0001e80000100800 */
[----:B------:R-:W3:Y:S01]  /*1f1f0*/  LDL.LU R14, [R1+0x1c] ;  /* 0x00001c00010e7983 */ /* 0x000ee20000300800 */
[----:B0-----:R-:W-:-:S02]  /*1f200*/  LEA.HI.X.SX32 R10, R9, R2, 0x1, P6 ;  /* 0x00000002090a7211 */ /* 0x001fc400030f0eff */
[----:B----4-:R-:W-:-:S05]  /*1f210*/  LEA R11, P5, R60, R0, 0x1 ;  /* 0x000000003c0b7211 */ /* 0x010fca00078a08ff */
[----:B------:R0:W-:Y:S04]  /*1f220*/  STL [R1+0x1c38], R11 ;  /* 0x001c380b01007387 */ /* 0x0001e80000100800 */
[----:B------:R-:W4:Y:S04]  /*1f230*/  LDL.LU R13, [R1+0x18] ;  /* 0x00001800010d7983 */ /* 0x000f280000300800 */
[----:B------:R1:W-:Y:S04]  /*1f240*/  STL [R1+0x1c04], R10 ;  /* 0x001c040a01007387 */ /* 0x0003e80000100800 */
[----:B------:R-:W4:Y:S01]  /*1f250*/  LDL.LU R12, [R1+0x14] ;  /* 0x00001400010c7983 */ /* 0x000f220000300800 */
[----:B------:R-:W-:-:S05]  /*1f260*/  LEA R9, P6, R59, R0, 0x1 ;  /* 0x000000003b097211 */ /* 0x000fca00078c08ff */
[----:B------:R-:W-:Y:S04]  /*1f270*/  STL [R1+0x1c40], R9 ;  /* 0x001c400901007387 */ /* 0x000fe80000100800 */
[----:B0-----:R-:W4:Y:S04]  /*1f280*/  LDL.LU R11, [R1+0x10] ;  /* 0x00001000010b7983 */ /* 0x001f280000300800 */
[----:B------:R0:W-:Y:S01]  /*1f290*/  STL [R1+0x1c0c], R8 ;  /* 0x001c0c0801007387 */ /* 0x0001e20000100800 */
[----:B------:R-:W-:-:S03]  /*1f2a0*/  LEA.HI.X.SX32 R24, R24, R2, 0x1, P2 ;  /* 0x0000000218187211 */ /* 0x000fc600010f0eff */
[----:B-1----:R-:W4:Y:S01]  /*1f2b0*/  LDL.LU R10, [R1+0xc] ;  /* 0x00000c00010a7983 */ /* 0x002f220000300800 */
[-C--:B0-----:R-:W-:Y:S02]  /*1f2c0*/  LEA.HI.X.SX32 R8, R5, R2.reuse, 0x1, P1 ;  /* 0x0000000205087211 */ /* 0x081fe400008f0eff */
[-C--:B------:R-:W-:Y:S02]  /*1f2d0*/  LEA.HI.X.SX32 R23, R23, R2.reuse, 0x1, P3 ;  /* 0x0000000217177211 */ /* 0x080fe400018f0eff */
[----:B------:R-:W-:Y:S02]  /*1f2e0*/  LEA.HI.X.SX32 R61, R61, R2, 0x1, P4 ;  /* 0x000000023d3d7211 */ /* 0x000fe400020f0eff */
[----:B------:R-:W-:-:S05]  /*1f2f0*/  LEA R9, P0, R58, R0, 0x1 ;  /* 0x000000003a097211 */ /* 0x000fca00078008ff */
[----:B------:R0:W-:Y:S04]  /*1f300*/  STL [R1+0x1c48], R9 ;  /* 0x001c480901007387 */ /* 0x0001e80000100800 */
[----:B0-----:R-:W4:Y:S04]  /*1f310*/  LDL.LU R9, [R1+0x8] ;  /* 0x0000080001097983 */ /* 0x001f280000300800 */
[----:B------:R0:W-:Y:S01]  /*1f320*/  STL [R1+0x1c14], R8 ;  /* 0x001c140801007387 */ /* 0x0001e20000100800 */
[----:B------:R-:W-:-:S03]  /*1f330*/  LEA R5, P1, R57, R0, 0x1 ;  /* 0x0000000039057211 */ /* 0x000fc600078208ff */
[----:B0-----:R-:W4:Y:S04]  /*1f340*/  LDL.LU R8, [R1+0x4] ;  /* 0x0000040001087983 */ /* 0x001f280000300800 */
[----:B------:R0:W-:Y:S04]  /*1f350*/  STL [R1+0x1c50], R5 ;  /* 0x001c500501007387 */ /* 0x0001e80000100800 */
[----:B0-----:R-:W4:Y:S04]  /*1f360*/  LDL.LU R5, [R1] ;  /* 0x0000000001057983 */ /* 0x001f280000300800 */
[----:B------:R0:W-:Y:S02]  /*1f370*/  STL [R1+0x1c1c], R24 ;  /* 0x001c1c1801007387 */ /* 0x0001e40000100800 */
[----:B0-----:R-:W-:-:S05]  /*1f380*/  LEA R24, P2, R22, R0, 0x1 ;  /* 0x0000000016187211 */ /* 0x001fca00078408ff */
[----:B------:R0:W-:Y:S04]  /*1f390*/  STL [R1+0x1c58], R24 ;  /* 0x001c581801007387 */ /* 0x0001e80000100800 */
[----:B0-----:R-:W4:Y:S04]  /*1f3a0*/  LDL.LU R24, [R1+0x2274] ;  /* 0x0022740001187983 */ /* 0x001f280000300800 */
[----:B------:R0:W-:Y:S02]  /*1f3b0*/  STL [R1+0x1c24], R23 ;  /* 0x001c241701007387 */ /* 0x0001e40000100800 */
[----:B0-----:R-:W-:-:S05]  /*1f3c0*/  LEA R23, P3, R21, R0, 0x1 ;  /* 0x0000000015177211 */ /* 0x001fca00078608ff */
[----:B------:R0:W-:Y:S04]  /*1f3d0*/  STL [R1+0x1c60], R23 ;  /* 0x001c601701007387 */ /* 0x0001e80000100800 */
[----:B0-----:R-:W4:Y:S04]  /*1f3e0*/  LDL.LU R23, [R1+0x2270] ;  /* 0x0022700001177983 */ /* 0x001f280000300800 */
[----:B------:R0:W-:Y:S02]  /*1f3f0*/  STL [R1+0x1c2c], R61 ;  /* 0x001c2c3d01007387 */ /* 0x0001e40000100800 */
[----:B0-----:R-:W-:-:S05]  /*1f400*/  LEA R61, P4, R20, R0, 0x1 ;  /* 0x00000000143d7211 */ /* 0x001fca00078808ff */
[----:B------:R0:W-:Y:S04]  /*1f410*/  STL [R1+0x1c68], R61 ;  /* 0x001c683d01007387 */ /* 0x0001e80000100800 */
[----:B0-----:R-:W4:Y:S01]  /*1f420*/  LDL.LU R61, [R1+0x226c] ;  /* 0x00226c00013d7983 */ /* 0x001f220000300800 */
[-C--:B------:R-:W-:Y:S02]  /*1f430*/  LEA.HI.X.SX32 R60, R60, R2.reuse, 0x1, P5 ;  /* 0x000000023c3c7211 */ /* 0x080fe400028f0eff */
[----:B------:R-:W-:-:S03]  /*1f440*/  LEA.HI.X.SX32 R59, R59, R2, 0x1, P6 ;  /* 0x000000023b3b7211 */ /* 0x000fc600030f0eff */
[----:B------:R0:W-:Y:S01]  /*1f450*/  STL [R1+0x1c34], R60 ;  /* 0x001c343c01007387 */ /* 0x0001e20000100800 */
[----:B------:R-:W-:Y:S02]  /*1f460*/  LEA.HI.X.SX32 R57, R57, R2, 0x1, P1 ;  /* 0x0000000239397211 */ /* 0x000fe400008f0eff */
[----:B0-----:R-:W-:-:S05]  /*1f470*/  LEA R60, P5, R19, R0, 0x1 ;  /* 0x00000000133c7211 */ /* 0x001fca00078a08ff */
[----:B------:R0:W-:Y:S04]  /*1f480*/  STL [R1+0x1c70], R60 ;  /* 0x001c703c01007387 */ /* 0x0001e80000100800 */
[----:B------:R1:W-:Y:S01]  /*1f490*/  STL [R1+0x1c3c], R59 ;  /* 0x001c3c3b01007387 */ /* 0x0003e20000100800 */
[----:B0-----:R-:W-:Y:S02]  /*1f4a0*/  LEA R60, P6, R18, R0, 0x1 ;  /* 0x00000000123c7211 */ /* 0x001fe400078c08ff */
[----:B-1----:R-:W-:Y:S02]  /*1f4b0*/  LEA.HI.X.SX32 R59, R58, R2, 0x1, P0 ;  /* 0x000000023a3b7211 */ /* 0x002fe400000f0eff */
[-C--:B--2---:R-:W-:Y:S01]  /*1f4c0*/  LEA R58, P0, R17, R0.reuse, 0x1 ;  /* 0x00000000113a7211 */ /* 0x084fe200078008ff */
[----:B------:R-:W-:Y:S04]  /*1f4d0*/  STL [R1+0x1c78], R60 ;  /* 0x001c783c01007387 */ /* 0x000fe80000100800 */
[----:B------:R0:W-:Y:S04]  /*1f4e0*/  STL [R1+0x1c44], R59 ;  /* 0x001c443b01007387 */ /* 0x0001e80000100800 */
[----:B------:R1:W-:Y:S04]  /*1f4f0*/  STL [R1+0x1c80], R58 ;  /* 0x001c803a01007387 */ /* 0x0003e80000100800 */
[----:B------:R3:W-:Y:S01]  /*1f500*/  STL [R1+0x1c4c], R57 ;  /* 0x001c4c3901007387 */ /* 0x0007e20000100800 */
[----:B0-----:R-:W-:-:S02]  /*1f510*/  LEA R59, P1, R16, R0, 0x1 ;  /* 0x00000000103b7211 */ /* 0x001fc400078208ff */
[-C--:B-1----:R-:W-:Y:S02]  /*1f520*/  LEA.HI.X.SX32 R58, R22, R2.reuse, 0x1, P2 ;  /* 0x00000002163a7211 */ /* 0x082fe400010f0eff */
[----:B------:R-:W-:Y:S02]  /*1f530*/  LEA.HI.X.SX32 R22, R21, R2, 0x1, P3 ;  /* 0x0000000215167211 */ /* 0x000fe400018f0eff */
[-C--:B---3--:R-:W-:Y:S01]  /*1f540*/  LEA R57, P2, R15, R0.reuse, 0x1 ;  /* 0x000000000f397211 */ /* 0x088fe200078408ff */
[----:B------:R-:W-:Y:S01]  /*1f550*/  STL [R1+0x1c88], R59 ;  /* 0x001c883b01007387 */ /* 0x000fe20000100800 */
[----:B------:R-:W-:Y:S02]  /*1f560*/  LEA R21, P3, R14, R0, 0x1 ;  /* 0x000000000e157211 */ /* 0x000fe400078608ff */
[----:B------:R-:W-:Y:S01]  /*1f570*/  LEA.HI.X.SX32 R20, R20, R2, 0x1, P4 ;  /* 0x0000000214147211 */ /* 0x000fe200020f0eff */
[----:B------:R-:W-:Y:S04]  /*1f580*/  STL [R1+0x1c54], R58 ;  /* 0x001c543a01007387 */ /* 0x000fe80000100800 */
[----:B------:R-:W-:Y:S04]  /*1f590*/  STL [R1+0x1c90], R57 ;  /* 0x001c903901007387 */ /* 0x000fe80000100800 */
[----:B------:R4:W-:Y:S04]  /*1f5a0*/  STL [R1+0x1c5c], R22 ;  /* 0x001c5c1601007387 */ /* 0x0009e80000100800 */
[----:B------:R0:W-:Y:S04]  /*1f5b0*/  STL [R1+0x1c98], R21 ;  /* 0x001c981501007387 */ /* 0x0001e80000100800 */
[----:B------:R1:W-:Y:S01]  /*1f5c0*/  STL [R1+0x1c64], R20 ;  /* 0x001c641401007387 */ /* 0x0003e20000100800 */
[----:B----4-:R-:W-:-:S02]  /*1f5d0*/  LEA R22, P4, R13, R0, 0x1 ;  /* 0x000000000d167211 */ /* 0x010fc400078808ff */
[-C--:B0-----:R-:W-:Y:S02]  /*1f5e0*/  LEA.HI.X.SX32 R21, R19, R2.reuse, 0x1, P5 ;  /* 0x0000000213157211 */ /* 0x081fe400028f0eff */
[----:B------:R-:W-:Y:S02]  /*1f5f0*/  LEA.HI.X.SX32 R19, R18, R2, 0x1, P6 ;  /* 0x0000000212137211 */ /* 0x000fe400030f0eff */
[----:B-1----:R-:W-:Y:S01]  /*1f600*/  LEA R20, P5, R12, R0, 0x1 ;  /* 0x000000000c147211 */ /* 0x002fe200078a08ff */
[----:B------:R-:W-:Y:S01]  /*1f610*/  STL [R1+0x1ca0], R22 ;  /* 0x001ca01601007387 */ /* 0x000fe20000100800 */
[----:B------:R-:W-:-:S03]  /*1f620*/  LEA.HI.X.SX32 R17, R17, R2, 0x1, P0 ;  /* 0x0000000211117211 */ /* 0x000fc600000f0eff */
[----:B------:R-:W-:Y:S01]  /*1f630*/  STL [R1+0x1c6c], R21 ;  /* 0x001c6c1501007387 */ /* 0x000fe20000100800 */
[----:B------:R-:W-:-:S03]  /*1f640*/  LEA R18, P6, R11, R0, 0x1 ;  /* 0x000000000b127211 */ /* 0x000fc600078c08ff */
[----:B------:R-:W-:Y:S04]  /*1f650*/  STL [R1+0x1ca8], R20 ;  /* 0x001ca81401007387 */ /* 0x000fe80000100800 */
[----:B------:R0:W-:Y:S04]  /*1f660*/  STL [R1+0x1c74], R19 ;  /* 0x001c741301007387 */ /* 0x0001e80000100800 */
[----:B------:R1:W-:Y:S04]  /*1f670*/  STL [R1+0x1cb0], R18 ;  /* 0x001cb01201007387 */ /* 0x0003e80000100800 */
[----:B------:R2:W-:Y:S01]  /*1f680*/  STL [R1+0x1c7c], R17 ;  /* 0x001c7c1101007387 */ /* 0x0005e20000100800 */
[----:B0-----:R-:W-:-:S02]  /*1f690*/  LEA R19, P0, R10, R0, 0x1 ;  /* 0x000000000a137211 */ /* 0x001fc400078008ff */
[-C--:B-1----:R-:W-:Y:S02]  /*1f6a0*/  LEA.HI.X.SX32 R18, R16, R2.reuse, 0x1, P1 ;  /* 0x0000000210127211 */ /* 0x082fe400008f0eff */
[-C--:B------:R-:W-:Y:S01]  /*1f6b0*/  LEA.HI.X.SX32 R16, R15, R2.reuse, 0x1, P2 ;  /* 0x000000020f107211 */ /* 0x080fe200010f0eff */
[----:B------:R-:W-:Y:S01]  /*1f6c0*/  STL [R1+0x1cb8], R19 ;  /* 0x001cb81301007387 */ /* 0x000fe20000100800 */
[----:B------:R-:W-:-:S03]  /*1f6d0*/  LEA.HI.X.SX32 R14, R14, R2, 0x1, P3 ;  /* 0x000000020e0e7211 */ /* 0x000fc600018f0eff */
[----:B------:R-:W-:Y:S01]  /*1f6e0*/  STL [R1+0x1c84], R18 ;  /* 0x001c841201007387 */ /* 0x000fe20000100800 */
[----:B------:R-:W-:Y:S01]  /*1f6f0*/  LEA.HI.X.SX32 R11, R11, R2, 0x1, P6 ;  /* 0x000000020b0b7211 */ /* 0x000fe200030f0eff */
[----:B------:R-:W-:Y:S02]  /*1f700*/  IMAD R25, R25, c[0x0][0x190], RZ ;  /* 0x0000640019197a24 */ /* 0x000fe400078e02ff */
[----:B------:R-:W-:Y:S02]  /*1f710*/  IMAD R26, R26, c[0x0][0x190], RZ ;  /* 0x000064001a1a7a24 */ /* 0x000fe400078e02ff */
[----:B------:R-:W-:Y:S02]  /*1f720*/  IMAD R27, R27, c[0x0][0x190], RZ ;  /* 0x000064001b1b7a24 */ /* 0x000fe400078e02ff */
[----:B------:R-:W-:Y:S02]  /*1f730*/  IMAD R28, R28, c[0x0][0x190], RZ ;  /* 0x000064001c1c7a24 */ /* 0x000fe400078e02ff */
[----:B------:R-:W-:-:S02]  /*1f740*/  IMAD R29, R29, c[0x0][0x190], RZ ;  /* 0x000064001d1d7a24 */ /* 0x000fc400078e02ff */
[----:B------:R-:W-:Y:S02]  /*1f750*/  IMAD R30, R30, c[0x0][0x190], RZ ;  /* 0x000064001e1e7a24 */ /* 0x000fe400078e02ff */
[----:B------:R-:W-:Y:S01]  /*1f760*/  IMAD R31, R31, c[0x0][0x190], RZ ;  /* 0x000064001f1f7a24 */ /* 0x000fe200078e02ff */
[----:B--2---:R-:W-:-:S05]  /*1f770*/  LEA R17, P1, R9, R0, 0x1 ;  /* 0x0000000009117211 */ /* 0x004fca00078208ff */
[----:B------:R-:W-:Y:S04]  /*1f780*/  STL [R1+0x1cc0], R17 ;  /* 0x001cc01101007387 */ /* 0x000fe80000100800 */
[----:B------:R0:W-:Y:S01]  /*1f790*/  STL [R1+0x1c8c], R16 ;  /* 0x001c8c1001007387 */ /* 0x0001e20000100800 */
[----:B------:R-:W-:-:S05]  /*1f7a0*/  LEA R15, P2, R8, R0, 0x1 ;  /* 0x00000000080f7211 */ /* 0x000fca00078408ff */
[----:B------:R1:W-:Y:S04]  /*1f7b0*/  STL [R1+0x1cc8], R15 ;  /* 0x001cc80f01007387 */ /* 0x0003e80000100800 */
[----:B------:R2:W-:Y:S01]  /*1f7c0*/  STL [R1+0x1c94], R14 ;  /* 0x001c940e01007387 */ /* 0x0005e20000100800 */
[----:B0-----:R-:W-:Y:S02]  /*1f7d0*/  LEA R16, P3, R5, R0, 0x1 ;  /* 0x0000000005107211 */ /* 0x001fe400078608ff */
[-C--:B-1----:R-:W-:Y:S02]  /*1f7e0*/  LEA.HI.X.SX32 R15, R13, R2.reuse, 0x1, P4 ;  /* 0x000000020d0f7211 */ /* 0x082fe400020f0eff */
[-C--:B------:R-:W-:Y:S01]  /*1f7f0*/  LEA.HI.X.SX32 R13, R12, R2.reuse, 0x1, P5 ;  /* 0x000000020c0d7211 */ /* 0x080fe200028f0eff */
[----:B------:R-:W-:Y:S04]  /*1f800*/  STL [R1+0x1cd0], R16 ;  /* 0x001cd01001007387 */ /* 0x000fe80000100800 */
[----:B------:R-:W-:Y:S01]  /*1f810*/  STL [R1+0x1c9c], R15 ;  /* 0x001c9c0f01007387 */ /* 0x000fe20000100800 */
[----:B------:R-:W-:Y:S01]  /*1f820*/  LEA.HI.X.SX32 R8, R8, R2, 0x1, P2 ;  /* 0x0000000208087211 */ /* 0x000fe200010f0eff */
[----:B------:R-:W-:-:S02]  /*1f830*/  IMAD R32, R32, c[0x0][0x190], RZ ;  /* 0x0000640020207a24 */ /* 0x000fc400078e02ff */
[----:B------:R-:W-:Y:S02]  /*1f840*/  IMAD R33, R33, c[0x0][0x190], RZ ;  /* 0x0000640021217a24 */ /* 0x000fe400078e02ff */
[----:B------:R-:W-:Y:S02]  /*1f850*/  IMAD R34, R34, c[0x0][0x190], RZ ;  /* 0x0000640022227a24 */ /* 0x000fe400078e02ff */
[----:B------:R-:W-:Y:S02]  /*1f860*/  IMAD R35, R35, c[0x0][0x190], RZ ;  /* 0x0000640023237a24 */ /* 0x000fe400078e02ff */
[----:B------:R-:W-:Y:S01]  /*1f870*/  IMAD R36, R36, c[0x0][0x190], RZ ;  /* 0x0000640024247a24 */ /* 0x000fe200078e02ff */
[-C--:B------:R-:W-:Y:S02]  /*1f880*/  LEA R12, P5, R23, R0.reuse, 0x1 ;  /* 0x00000000170c7211 */ /* 0x080fe400078a08ff */
[----:B--2---:R-:W-:-:S05]  /*1f890*/  LEA R14, P4, R61, R0, 0x1 ;  /* 0x000000003d0e7211 */ /* 0x004fca00078808ff */
[----:B------:R-:W-:Y:S04]  /*1f8a0*/  STL [R1+0x1cd8], R14 ;  /* 0x001cd80e01007387 */ /* 0x000fe80000100800 */
[----:B------:R0:W-:Y:S04]  /*1f8b0*/  STL [R1+0x1ca4], R13 ;  /* 0x001ca40d01007387 */ /* 0x0001e80000100800 */
[----:B------:R1:W-:Y:S04]  /*1f8c0*/  STL [R1+0x1ce0], R12 ;  /* 0x001ce00c01007387 */ /* 0x0003e80000100800 */
[----:B------:R2:W-:Y:S01]  /*1f8d0*/  STL [R1+0x1cac], R11 ;  /* 0x001cac0b01007387 */ /* 0x0005e20000100800 */
[----:B0-----:R-:W-:-:S02]  /*1f8e0*/  LEA R13, P6, R24, R0, 0x1 ;  /* 0x00000000180d7211 */ /* 0x001fc400078c08ff */
[-C--:B-1----:R-:W-:Y:S02]  /*1f8f0*/  LEA.HI.X.SX32 R12, R10, R2.reuse, 0x1, P0 ;  /* 0x000000020a0c7211 */ /* 0x082fe400000f0eff */
[----:B------:R-:W-:Y:S02]  /*1f900*/  LEA.HI.X.SX32 R10, R9, R2, 0x1, P1 ;  /* 0x00000002090a7211 */ /* 0x000fe400008f0eff */
[-C--:B--2---:R-:W-:Y:S01]  /*1f910*/  LEA R11, P0, R25, R0.reuse, 0x1 ;  /* 0x00000000190b7211 */ /* 0x084fe200078008ff */
[----:B------:R-:W-:Y:S01]  /*1f920*/  STL [R1+0x1ce8], R13 ;  /* 0x001ce80d01007387 */ /* 0x000fe20000100800 */
[----:B------:R-:W-:-:S03]  /*1f930*/  LEA R9, P1, R26, R0, 0x1 ;  /* 0x000000001a097211 */ /* 0x000fc600078208ff */
[----:B------:R-:W-:Y:S04]  /*1f940*/  STL [R1+0x1cb4], R12 ;  /* 0x001cb40c01007387 */ /* 0x000fe80000100800 */
        /* <DEDUP_REMOVED lines=8> */
[----:B------:R-:W-:Y:S04]  /*1f9d0*/  STL [R1+0x1d00], R10 ;  /* 0x001d000a01007387 */ /* 0x000fe80000100800 */
[----:B------:R0:W-:Y:S04]  /*1f9e0*/  STL [R1+0x1ccc], R9 ;  /* 0x001ccc0901007387 */ /* 0x0001e80000100800 */
[----:B------:R1:W-:Y:S04]  /*1f9f0*/  STL [R1+0x1d08], R8 ;  /* 0x001d080801007387 */ /* 0x0003e80000100800 */
[----:B------:R2:W-:Y:S01]  /*1fa00*/  STL [R1+0x1cd4], R5 ;  /* 0x001cd40501007387 */ /* 0x0005e20000100800 */
[----:B0-----:R-:W-:-:S02]  /*1fa10*/  LEA R9, P4, R29, R0, 0x1 ;  /* 0x000000001d097211 */ /* 0x001fc400078808ff */
[----:B-1----:R-:W-:-:S03]  /*1fa20*/  LEA.HI.X.SX32 R8, R23, R2, 0x1, P5 ;  /* 0x0000000217087211 */ /* 0x002fc600028f0eff */
[----:B------:R0:W-:Y:S01]  /*1fa30*/  STL [R1+0x1d10], R9 ;  /* 0x001d100901007387 */ /* 0x0001e20000100800 */
[----:B--2---:R-:W-:-:S03]  /*1fa40*/  LEA R5, P5, R30, R0, 0x1 ;  /* 0x000000001e057211 */ /* 0x004fc600078a08ff */
[----:B------:R1:W-:Y:S04]  /*1fa50*/  STL [R1+0x1cdc], R8 ;  /* 0x001cdc0801007387 */ /* 0x0003e80000100800 */
[----:B------:R2:W-:Y:S01]  /*1fa60*/  STL [R1+0x1d18], R5 ;  /* 0x001d180501007387 */ /* 0x0005e20000100800 */
[----:B0-----:R-:W-:Y:S02]  /*1fa70*/  LEA.HI.X.SX32 R9, R24, R2, 0x1, P6 ;  /* 0x0000000218097211 */ /* 0x001fe400030f0eff */
[----:B-1----:R-:W-:-:S03]  /*1fa80*/  LEA R8, P6, R31, R0, 0x1 ;  /* 0x000000001f087211 */ /* 0x002fc600078c08ff */
[----:B------:R0:W-:Y:S01]  /*1fa90*/  STL [R1+0x1ce4], R9 ;  /* 0x001ce40901007387 */ /* 0x0001e20000100800 */
[----:B--2---:R-:W-:-:S03]  /*1faa0*/  LEA.HI.X.SX32 R5, R25, R2, 0x1, P0 ;  /* 0x0000000219057211 */ /* 0x004fc600000f0eff */
[----:B------:R1:W-:Y:S04]  /*1fab0*/  STL [R1+0x1d20], R8 ;  /* 0x001d200801007387 */ /* 0x0003e80000100800 */
[----:B------:R2:W-:Y:S01]  /*1fac0*/  STL [R1+0x1cec], R5 ;  /* 0x001cec0501007387 */ /* 0x0005e20000100800 */
[----:B0-----:R-:W-:Y:S02]  /*1fad0*/  LEA R9, P0, R32, R0, 0x1 ;  /* 0x0000000020097211 */ /* 0x001fe400078008ff */
        /* <DEDUP_REMOVED lines=9> */
[----:B------:R1:W-:Y:S01]  /*1fb70*/  STL [R1+0x1d38], R8 ;  /* 0x001d380801007387 */ /* 0x0003e20000100800 */
[----:B------:R-:W-:-:S03]  /*1fb80*/  IMAD R37, R37, c[0x0][0x190], RZ ;  /* 0x0000640025257a24 */ /* 0x000fc600078e02ff */
[----:B------:R2:W-:Y:S01]  /*1fb90*/  STL [R1+0x1d04], R5 ;  /* 0x001d040501007387 */ /* 0x0005e20000100800 */
[----:B0-----:R-:W-:Y:S02]  /*1fba0*/  LEA R9, P3, R35, R0, 0x1 ;  /* 0x0000000023097211 */ /* 0x001fe400078608ff */
[----:B-1----:R-:W-:-:S03]  /*1fbb0*/  LEA.HI.X.SX32 R8, R29, R2, 0x1, P4 ;  /* 0x000000021d087211 */ /* 0x002fc600020f0eff */
[----:B------:R0:W-:Y:S01]  /*1fbc0*/  STL [R1+0x1d40], R9 ;  /* 0x001d400901007387 */ /* 0x0001e20000100800 */
[----:B--2---:R-:W-:-:S03]  /*1fbd0*/  LEA R5, P4, R36, R0, 0x1 ;  /* 0x0000000024057211 */ /* 0x004fc600078808ff */
[----:B------:R1:W-:Y:S01]  /*1fbe0*/  STL [R1+0x1d0c], R8 ;  /* 0x001d0c0801007387 */ /* 0x0003e20000100800 */
[----:B------:R-:W-:-:S03]  /*1fbf0*/  IMAD R38, R38, c[0x0][0x190], RZ ;  /* 0x0000640026267a24 */ /* 0x000fc600078e02ff */
[----:B------:R2:W-:Y:S01]  /*1fc00*/  STL [R1+0x1d48], R5 ;  /* 0x001d480501007387 */ /* 0x0005e20000100800 */
[----:B0-----:R-:W-:Y:S01]  /*1fc10*/  LEA.HI.X.SX32 R9, R30, R2, 0x1, P5 ;  /* 0x000000021e097211 */ /* 0x001fe200028f0eff */
[----:B------:R-:W-:Y:S01]  /*1fc20*/  IMAD R39, R39, c[0x0][0x190], RZ ;  /* 0x0000640027277a24 */ /* 0x000fe200078e02ff */
        /* <DEDUP_REMOVED lines=88> */
[----:B0-----:R-:W-:Y:S02]  /*201b0*/  LEA.HI.X.SX32 R9, R48, R2, 0x1, P2 ;  /* 0x0000000230097211 */ /* 0x001fe400010f0eff */
[----:B-1----:R-:W-:-:S03]  /*201c0*/  LEA R8, P2, R55, R0, 0x1 ;  /* 0x0000000037087211 */ /* 0x002fc600078408ff */
[----:B------:R-:W-:Y:S01]  /*201d0*/  STL [R1+0x1da4], R9 ;  /* 0x001da40901007387 */ /* 0x000fe20000100800 */
[----:B--2---:R-:W-:-:S03]  /*201e0*/  LEA.HI.X.SX32 R5, R49, R2, 0x1, P3 ;  /* 0x0000000231057211 */ /* 0x004fc600018f0eff */
[----:B------:R0:W-:Y:S01]  /*201f0*/  STL [R1+0x1dcc], R8 ;  /* 0x001dcc0801007387 */ /* 0x0001e20000100800 */
[----:B------:R-:W-:-:S03]  /*20200*/  IMAD R4, R4, c[0x0][0x184], RZ ;  /* 0x0000610004047a24 */ /* 0x000fc600078e02ff */
[----:B------:R1:W-:Y:S01]  /*20210*/  STL [R1+0x1dac], R5 ;  /* 0x001dac0501007387 */ /* 0x0003e20000100800 */
[----:B0-----:R-:W-:Y:S02]  /*20220*/  LEA.HI.X.SX32 R8, R50, R2, 0x1, P4 ;  /* 0x0000000232087211 */ /* 0x001fe400020f0eff */
[----:B-1----:R-:W-:Y:S02]  /*20230*/  LEA R5, P4, R56, R0, 0x1 ;  /* 0x0000000038057211 */ /* 0x002fe400078808ff */
[----:B------:R-:W-:Y:S01]  /*20240*/  LEA.HI.X.SX32 R0, R51, R2, 0x1, P5 ;  /* 0x0000000233007211 */ /* 0x000fe200028f0eff */
[----:B------:R-:W-:Y:S01]  /*20250*/  STL [R1+0x1db4], R8 ;  /* 0x001db40801007387 */ /* 0x000fe20000100800 */
[----:B------:R-:W-:-:S03]  /*20260*/  LEA R20, P3, R4, c[0x0][0x160], 0x1 ;  /* 0x0000580004147a11 */ /* 0x000fc600078608ff */
[----:B------:R-:W-:Y:S04]  /*20270*/  STL [R1+0x1674], R5 ;  /* 0x0016740501007387 */ /* 0x000fe80000100800 */
[----:B------:R0:W-:Y:S01]  /*20280*/  STL [R1+0x1660], R0 ;  /* 0x0016600001007387 */ /* 0x0001e20000100800 */
[----:B------:R-:W-:Y:S02]  /*20290*/  LEA.HI.X.SX32 R21, R4, c[0x0][0x164], 0x1, P3 ;  /* 0x0000590004157a11 */ /* 0x000fe400018f0eff */
[-C--:B------:R-:W-:Y:S02]  /*202a0*/  LEA.HI.X.SX32 R4, R53, R2.reuse, 0x1, P0 ;  /* 0x0000000235047211 */ /* 0x080fe400000f0eff */
[-C--:B0-----:R-:W-:Y:S01]  /*202b0*/  LEA.HI.X.SX32 R0, R52, R2.reuse, 0x1, P6 ;  /* 0x0000000234007211 */ /* 0x081fe200030f0eff */
[----:B------:R-:W-:Y:S01]  /*202c0*/  IMAD.MOV.U32 R5, RZ, RZ, c[0x0][0x188] ;  /* 0x00006200ff057624 */ /* 0x000fe200078e00ff */
[----:B------:R-:W-:-:S03]  /*202d0*/  LEA.HI.X.SX32 R8, R56, R2, 0x1, P4 ;  /* 0x0000000238087211 */ /* 0x000fc600020f0eff */
[----:B------:R0:W-:Y:S01]  /*202e0*/  STL [R1+0x1664], R0 ;  /* 0x0016640001007387 */ /* 0x0001e20000100800 */
[----:B------:R-:W-:Y:S02]  /*202f0*/  IMAD R7, R7, c[0x0][0x184], RZ ;  /* 0x0000610007077a24 */ /* 0x000fe400078e02ff */
[----:B------:R-:W-:Y:S01]  /*20300*/  IMAD R6, R6, c[0x0][0x184], RZ ;  /* 0x0000610006067a24 */ /* 0x000fe200078e02ff */
[----:B------:R1:W-:Y:S01]  /*20310*/  STL [R1+0x1668], R4 ;  /* 0x0016680401007387 */ /* 0x0003e20000100800 */
[----:B------:R-:W-:Y:S01]  /*20320*/  IMAD R10, R5, 0x1f, RZ ;  /* 0x0000001f050a7824 */ /* 0x000fe200078e02ff */
[----:B0-----:R-:W-:Y:S02]  /*20330*/  LEA.HI.X.SX32 R0, R54, R2, 0x1, P1 ;  /* 0x0000000236007211 */ /* 0x001fe400008f0eff */
[----:B------:R-:W-:Y:S01]  /*20340*/  STL.64 [R1+0x1158], R20 ;  /* 0x0011581401007387 */ /* 0x000fe20000100a00 */
[----:B------:R-:W-:-:S03]  /*20350*/  LEA R18, P5, R3, c[0x0][0x160], 0x1 ;  /* 0x0000580003127a11 */ /* 0x000fc600078a08ff */
[----:B------:R0:W-:Y:S01]  /*20360*/  STL [R1+0x166c], R0 ;  /* 0x00166c0001007387 */ /* 0x0001e20000100800 */
[----:B-1----:R-:W-:-:S03]  /*20370*/  IMAD.WIDE R4, R10, 0x2, R20 ;  /* 0x000000020a047825 */ /* 0x002fc600078e0214 */
[----:B------:R1:W-:Y:S01]  /*20380*/  STL [R1+0x1670], R8 ;  /* 0x0016700801007387 */ /* 0x0003e20000100800 */
[----:B------:R-:W-:Y:S02]  /*20390*/  LEA R16, P0, R6, c[0x0][0x160], 0x1 ;  /* 0x0000580006107a11 */ /* 0x000fe400078008ff */
[----:B0-----:R-:W-:Y:S02]  /*203a0*/  LEA.HI.X.SX32 R0, R55, R2, 0x1, P2 ;  /* 0x0000000237007211 */ /* 0x001fe400010f0eff */
[----:B-1----:R-:W-:-:S03]  /*203b0*/  LEA R8, P1, R7, c[0x0][0x160], 0x1 ;  /* 0x0000580007087a11 */ /* 0x002fc600078208ff */
[----:B------:R0:W-:Y:S01]  /*203c0*/  STL [R1+0x127c], R0 ;  /* 0x00127c0001007387 */ /* 0x0001e20000100800 */
[----:B------:R-:W-:Y:S02]  /*203d0*/  LEA.HI.X.SX32 R19, R3, c[0x0][0x164], 0x1, P5 ;  /* 0x0000590003137a11 */ /* 0x000fe400028f0eff */
[----:B------:R-:W-:Y:S01]  /*203e0*/  LEA.HI.X.SX32 R2, R7, c[0x0][0x164], 0x1, P1 ;  /* 0x0000590007027a11 */ /* 0x000fe200008f0eff */
[----:B------:R1:W5:Y:S01]  /*203f0*/  LDL.LU R3, [R1+0x2268] ;  /* 0x0022680001037983 */ /* 0x0003620000300800 */
[----:B------:R-:W-:Y:S01]  /*20400*/  LEA.HI.X.SX32 R17, R6, c[0x0][0x164], 0x1, P0 ;  /* 0x0000590006117a11 */ /* 0x000fe200000f0eff */
[----:B------:R-:W-:Y:S02]  /*20410*/  IMAD.MOV.U32 R14, RZ, RZ, c[0x0][0x188] ;  /* 0x00006200ff0e7624 */ /* 0x000fe400078e00ff */
[----:B------:R2:W-:Y:S01]  /*20420*/  STL [R1+0x1284], R4 ;  /* 0x0012840401007387 */ /* 0x0005e20000100800 */
[----:B------:R-:W-:-:S03]  /*20430*/  IMAD.WIDE R6, R10, 0x2, R18 ;  /* 0x000000020a067825 */ /* 0x000fc600078e0212 */
[----:B------:R3:W-:Y:S01]  /*20440*/  STL [R1+0x1278], R8 ;  /* 0x0012780801007387 */ /* 0x0007e20000100800 */
[----:B0-----:R-:W-:-:S03]  /*20450*/  IMAD R0, R14, 0x1e, RZ ;  /* 0x0000001e0e007824 */ /* 0x001fc600078e02ff */
[----:B------:R0:W-:Y:S01]  /*20460*/  STL [R1+0x1280], R5 ;  /* 0x0012800501007387 */ /* 0x0001e20000100800 */
[----:B--2---:R-:W-:-:S03]  /*20470*/  IMAD.MOV.U32 R4, RZ, RZ, R8 ;  /* 0x000000ffff047224 */ /* 0x004fc600078e0008 */
[----:B------:R-:W-:Y:S01]  /*20480*/  STL.64 [R1+0x1168], R18 ;  /* 0x0011681201007387 */ /* 0x000fe20000100a00 */
[----:B---3--:R-:W-:-:S04]  /*20490*/  IMAD.WIDE R8, R10, 0x2, R16 ;  /* 0x000000020a087825 */ /* 0x008fc800078e0210 */
[----:B0-----:R-:W-:Y:S01]  /*204a0*/  IMAD.MOV.U32 R5, RZ, RZ, R2 ;  /* 0x000000ffff057224 */ /* 0x001fe200078e0002 */
[----:B------:R-:W-:Y:S03]  /*204b0*/  STL.64 [R1+0x1160], R16 ;  /* 0x0011601001007387 */ /* 0x000fe60000100a00 */
[----:B------:R-:W-:Y:S01]  /*204c0*/  IMAD.WIDE R10, R10, 0x2, R4 ;  /* 0x000000020a0a7825 */ /* 0x000fe200078e0204 */
[----:B------:R-:W-:Y:S04]  /*204d0*/  STL [R1+0x1274], R2 ;  /* 0x0012740201007387 */ /* 0x000fe80000100800 */
[----:B------:R-:W-:Y:S04]  /*204e0*/  STL [R1+0x128c], R6 ;  /* 0x00128c0601007387 */ /* 0x000fe80000100800 */
[----:B------:R0:W-:Y:S04]  /*204f0*/  STL [R1+0x1288], R7 ;  /* 0x0012880701007387 */ /* 0x0001e80000100800 */
[----:B------:R-:W-:Y:S04]  /*20500*/  STL [R1+0x1294], R8 ;  /* 0x0012940801007387 */ /* 0x000fe80000100800 */
[----:B------:R2:W-:Y:S01]  /*20510*/  STL [R1+0x1290], R9 ;  /* 0x0012900901007387 */ /* 0x0005e20000100800 */
[----:B0-----:R-:W-:-:S03]  /*20520*/  IMAD.WIDE R6, R0, 0x2, R20 ;  /* 0x0000000200067825 */ /* 0x001fc600078e0214 */
[----:B------:R-:W-:Y:S04]  /*20530*/  STL [R1+0x129c], R10 ;  /* 0x00129c0a01007387 */ /* 0x000fe80000100800 */
[----:B------:R0:W-:Y:S01]  /*20540*/  STL [R1+0x1298], R11 ;  /* 0x0012980b01007387 */ /* 0x0001e20000100800 */
[----:B--2---:R-:W-:-:S03]  /*20550*/  IMAD.WIDE R8, R0, 0x2, R18 ;  /* 0x0000000200087825 */ /* 0x004fc600078e0212 */
[----:B------:R-:W-:Y:S01]  /*20560*/  STL [R1+0x12a4], R6 ;  /* 0x0012a40601007387 */ /* 0x000fe20000100800 */
[----:B------:R-:W-:-:S03]  /*20570*/  IMAD R2, R14, 0x1d, RZ ;  /* 0x0000001d0e027824 */ /* 0x000fc600078e02ff */
[----:B------:R2:W-:Y:S01]  /*20580*/  STL [R1+0x12a0], R7 ;  /* 0x0012a00701007387 */ /* 0x0005e20000100800 */
[----:B0-----:R-:W-:-:S03]  /*20590*/  IMAD.WIDE R10, R0, 0x2, R4 ;  /* 0x00000002000a7825 */ /* 0x001fc600078e0204 */
[----:B------:R-:W-:Y:S01]  /*205a0*/  STL [R1+0x12ac], R8 ;  /* 0x0012ac0801007387 */ /* 0x000fe20000100800 */
[----:B--2---:R-:W-:-:S03]  /*205b0*/  IMAD.WIDE R6, R0, 0x2, R16 ;  /* 0x0000000200067825 */ /* 0x004fc600078e0210 */
        /* <DEDUP_REMOVED lines=164> */
[----:B------:R-:W-:-:S03]  /*21000*/  IMAD.SHL.U32 R0, R14, 0x10, RZ ;  /* 0x000000100e007824 */ /* 0x000fc600078e00ff */
        /* <DEDUP_REMOVED lines=193> */
[----:B------:R-:W-:Y:S04]  /*21c20*/  STL [R1+0x1624], R6 ;  /* 0x0016240601007387 */ /* 0x000fe80000100800 */
[----:B------:R2:W-:Y:S01]  /*21c30*/  STL [R1+0x1620], R7 ;  /* 0x0016200701007387 */ /* 0x0005e20000100800 */
[----:B0-----:R-:W-:-:S03]  /*21c40*/  IMAD.WIDE R10, R12, 0x2, R16 ;  /* 0x000000020c0a7825 */ /* 0x001fc600078e0210 */
[----:B------:R-:W-:Y:S01]  /*21c50*/  STL [R1+0x162c], R8 ;  /* 0x00162c0801007387 */ /* 0x000fe20000100800 */
[----:B------:R-:W-:-:S03]  /*21c60*/  IMAD.WIDE R12, R12, 0x2, R4 ;  /* 0x000000020c0c7825 */ /* 0x000fc600078e0204 */
[----:B------:R0:W-:Y:S01]  /*21c70*/  STL [R1+0x1628], R9 ;  /* 0x0016280901007387 */ /* 0x0001e20000100800 */
[----:B--2---:R-:W-:-:S03]  /*21c80*/  IMAD.WIDE R6, R14, 0x2, R20 ;  /* 0x000000020e067825 */ /* 0x004fc600078e0214 */
[----:B------:R-:W-:Y:S04]  /*21c90*/  STL [R1+0x1634], R10 ;  /* 0x0016340a01007387 */ /* 0x000fe80000100800 */
[----:B------:R2:W-:Y:S01]  /*21ca0*/  STL [R1+0x1630], R11 ;  /* 0x0016300b01007387 */ /* 0x0005e20000100800 */
[----:B0-----:R-:W-:-:S03]  /*21cb0*/  IMAD.WIDE R8, R14, 0x2, R18 ;  /* 0x000000020e087825 */ /* 0x001fc600078e0212 */
[----:B------:R-:W-:Y:S01]  /*21cc0*/  STL [R1+0x163c], R12 ;  /* 0x00163c0c01007387 */ /* 0x000fe20000100800 */
[----:B------:R-:W-:-:S03]  /*21cd0*/  IMAD.WIDE R4, R14, 0x2, R4 ;  /* 0x000000020e047825 */ /* 0x000fc600078e0204 */
[----:B------:R-:W-:Y:S01]  /*21ce0*/  STL [R1+0x1638], R13 ;  /* 0x0016380d01007387 */ /* 0x000fe20000100800 */
[----:B--2---:R-:W-:-:S03]  /*21cf0*/  IMAD.WIDE R10, R14, 0x2, R16 ;  /* 0x000000020e0a7825 */ /* 0x004fc600078e0210 */
[----:B------:R-:W-:Y:S04]  /*21d00*/  STL [R1+0x1644], R6 ;  /* 0x0016440601007387 */ /* 0x000fe80000100800 */
[----:B------:R-:W-:Y:S04]  /*21d10*/  STL [R1+0x1640], R7 ;  /* 0x0016400701007387 */ /* 0x000fe80000100800 */
[----:B------:R-:W-:Y:S04]  /*21d20*/  STL [R1+0x164c], R8 ;  /* 0x00164c0801007387 */ /* 0x000fe80000100800 */
[----:B------:R-:W-:Y:S04]  /*21d30*/  STL [R1+0x1648], R9 ;  /* 0x0016480901007387 */ /* 0x000fe80000100800 */
[----:B------:R-:W-:Y:S04]  /*21d40*/  STL [R1+0x1654], R10 ;  /* 0x0016540a01007387 */ /* 0x000fe80000100800 */
[----:B------:R-:W-:Y:S04]  /*21d50*/  STL [R1+0x1650], R11 ;  /* 0x0016500b01007387 */ /* 0x000fe80000100800 */
[----:B------:R0:W-:Y:S04]  /*21d60*/  STL [R1+0x165c], R4 ;  /* 0x00165c0401007387 */ /* 0x0001e80000100800 */
[----:B------:R2:W-:Y:S04]  /*21d70*/  STL [R1+0x1658], R5 ;  /* 0x0016580501007387 */ /* 0x0005e80000100800 */
[----:B------:R1:W-:Y:S04]  /*21d80*/  STL [R1+0x1264], RZ ;  /* 0x001264ff01007387 */ /* 0x0003e80000100800 */
        /* <DEDUP_REMOVED lines=952> */
[----:B------:R-:W3:Y:S04]  /*25910*/  S2R R15, SR_TID.X ;  /* 0x00000000000f7919 */ /* 0x000ee80000002100 */
        /* <DEDUP_REMOVED lines=20> */
[----:B------:R1:W-:Y:S01]  /*25a60*/  STL [R1+0x580], RZ ;  /* 0x000580ff01007387 */ /* 0x0003e20000100800 */
[----:B---3--:R-:W-:-:S03]  /*25a70*/  LOP3.LUT R15, R15, 0x1f, RZ, 0xc0, !PT ;  /* 0x0000001f0f0f7812 */ /* 0x008fc600078ec0ff */
[----:B------:R1:W-:Y:S04]  /*25a80*/  STL [R1+0x584], RZ ;  /* 0x000584ff01007387 */ /* 0x0003e80000100800 */
[----:B------:R1:W-:Y:S04]  /*25a90*/  STL [R1+0x588], RZ ;  /* 0x000588ff01007387 */ /* 0x0003e80000100800 */
[----:B------:R1:W-:Y:S04]  /*25aa0*/  STL [R1+0x58c], RZ ;  /* 0x00058cff01007387 */ /* 0x0003e80000100800 */
[----:B------:R1:W-:Y:S04]  /*25ab0*/  STL [R1+0x570], RZ ;  /* 0x000570ff01007387 */ /* 0x0003e80000100800 */
[----:B------:R1:W-:Y:S01]  /*25ac0*/  STL [R1+0x574], RZ ;  /* 0x000574ff01007387 */ /* 0x0003e20000100800 */
[----:B------:R-:W-:-:S03]  /*25ad0*/  IMAD.SHL.U32 R2, R15, 0x2, RZ ;  /* 0x000000020f027824 */ /* 0x000fc600078e00ff */
[----:B------:R1:W-:Y:S01]  /*25ae0*/  STL [R1+0x578], RZ ;  /* 0x000578ff01007387 */ /* 0x0003e20000100800 */
[----:B------:R-:W-:-:S03]  /*25af0*/  IMAD.MOV.U32 R15, RZ, RZ, c[0x0][0x180] ;  /* 0x00006000ff0f7624 */ /* 0x000fc600078e00ff */
[----:B------:R1:W-:Y:S04]  /*25b00*/  STL [R1+0x57c], RZ ;  /* 0x00057cff01007387 */ /* 0x0003e80000100800 */
[----:B------:R1:W-:Y:S04]  /*25b10*/  STL [R1+0x560], RZ ;  /* 0x000560ff01007387 */ /* 0x0003e80000100800 */
[----:B------:R1:W-:Y:S04]  /*25b20*/  STL [R1+0x564], RZ ;  /* 0x000564ff01007387 */ /* 0x0003e80000100800 */
[----:B------:R1:W-:Y:S04]  /*25b30*/  STL [R1+0x568], RZ ;  /* 0x000568ff01007387 */ /* 0x0003e80000100800 */
[----:B------:R1:W-:Y:S01]  /*25b40*/  STL [R1+0x56c], RZ ;  /* 0x00056cff01007387 */ /* 0x0003e20000100800 */
[----:B------:R-:W-:-:S03]  /*25b50*/  IADD3 R15, R15, 0x1f, RZ ;  /* 0x0000001f0f0f7810 */ /* 0x000fc60007ffe0ff */
[----:B------:R1:W-:Y:S04]  /*25b60*/  STL [R1+0x550], RZ ;  /* 0x000550ff01007387 */ /* 0x0003e80000100800 */
[----:B------:R1:W-:Y:S04]  /*25b70*/  STL [R1+0x554], RZ ;  /* 0x000554ff01007387 */ /* 0x0003e80000100800 */
[----:B------:R1:W-:Y:S01]  /*25b80*/  STL [R1+0x558], RZ ;  /* 0x000558ff01007387 */ /* 0x0003e20000100800 */
[----:B------:R-:W-:-:S03]  /*25b90*/  IMAD.SHL.U32 R60, R14, 0x20, RZ ;  /* 0x000000200e3c7824 */ /* 0x000fc600078e00ff */
[----:B------:R1:W-:Y:S01]  /*25ba0*/  STL [R1+0x55c], RZ ;  /* 0x00055cff01007387 */ /* 0x0003e20000100800 */
[----:B------:R-:W-:-:S03]  /*25bb0*/  SHF.R.S32.HI R14, RZ, 0x1f, R15 ;  /* 0x0000001fff0e7819 */ /* 0x000fc6000001140f */
[----:B------:R1:W-:Y:S04]  /*25bc0*/  STL [R1+0x540], RZ ;  /* 0x000540ff01007387 */ /* 0x0003e80000100800 */
[----:B------:R1:W-:Y:S04]  /*25bd0*/  STL [R1+0x544], RZ ;  /* 0x000544ff01007387 */ /* 0x0003e80000100800 */
[----:B------:R1:W-:Y:S04]  /*25be0*/  STL [R1+0x548], RZ ;  /* 0x000548ff01007387 */ /* 0x0003e80000100800 */
[----:B------:R1:W-:Y:S01]  /*25bf0*/  STL [R1+0x54c], RZ ;  /* 0x00054cff01007387 */ /* 0x0003e20000100800 */
[----:B------:R-:W-:-:S03]  /*25c00*/  LEA.HI R14, R14, R15, RZ, 0x5 ;  /* 0x0000000f0e0e7211 */ /* 0x000fc600078f28ff */
[----:B------:R1:W-:Y:S04]  /*25c10*/  STL [R1+0x530], RZ ;  /* 0x000530ff01007387 */ /* 0x0003e80000100800 */
[----:B------:R1:W-:Y:S04]  /*25c20*/  STL [R1+0x534], RZ ;  /* 0x000534ff01007387 */ /* 0x0003e80000100800 */
[----:B------:R1:W-:Y:S04]  /*25c30*/  STL [R1+0x538], RZ ;  /* 0x000538ff01007387 */ /* 0x0003e80000100800 */
[----:B------:R1:W-:Y:S04]  /*25c40*/  STL [R1+0x53c], RZ ;  /* 0x00053cff01007387 */ /* 0x0003e80000100800 */
[----:B------:R1:W-:Y:S01]  /*25c50*/  STL [R1+0x520], RZ ;  /* 0x000520ff01007387 */ /* 0x0003e20000100800 */
[----:B0-----:R-:W-:-:S03]  /*25c60*/  SHF.R.S32.HI R4, RZ, 0x5, R14 ;  /* 0x00000005ff047819 */ /* 0x001fc6000001140e */
[----:B------:R1:W-:Y:S04]  /*25c70*/  STL [R1+0x524], RZ ;  /* 0x000524ff01007387 */ /* 0x0003e80000100800 */
[----:B------:R1:W-:Y:S04]  /*25c80*/  STL [R1+0x528], RZ ;  /* 0x000528ff01007387 */ /* 0x0003e80000100800 */
[----:B------:R1:W-:Y:S04]  /*25c90*/  STL [R1+0x52c], RZ ;  /* 0x00052cff01007387 */ /* 0x0003e80000100800 */
[----:B------:R1:W-:Y:S04]  /*25ca0*/  STL [R1+0x510], RZ ;  /* 0x000510ff01007387 */ /* 0x0003e80000100800 */
[----:B------:R1:W-:Y:S04]  /*25cb0*/  STL [R1+0x514], RZ ;  /* 0x000514ff01007387 */ /* 0x0003e80000100800 */
[----:B------:R-:W0:Y:S04]  /*25cc0*/  S2R R14, SR_TID.X ;  /* 0x00000000000e7919 */ /* 0x000e280000002100 */
        /* <DEDUP_REMOVED lines=21> */
[----:B0-----:R-:W-:-:S03]  /*25e20*/  LOP3.LUT R14, R14, 0x7, RZ, 0xc0, !PT ;  /* 0x000000070e0e7812 */ /* 0x001fc600078ec0ff */
[----:B------:R1:W-:Y:S04]  /*25e30*/  STL [R1+0x148], RZ ;  /* 0x000148ff01007387 */ /* 0x0003e80000100800 */
[----:B------:R1:W-:Y:S01]  /*25e40*/  STL [R1+0x14c], RZ ;  /* 0x00014cff01007387 */ /* 0x0003e20000100800 */
[----:B------:R-:W-:Y:S02]  /*25e50*/  IMAD R14, R14, 0x110, RZ ;  /* 0x000001100e0e7824 */ /* 0x000fe400078e02ff */
[C---:B---3--:R-:W-:Y:S02]  /*25e60*/  IMAD.SHL.U32 R16, R15.reuse, 0x2, RZ ;  /* 0x000000020f107824 */ /* 0x048fe400078e00ff */
[----:B------:R-:W-:Y:S01]  /*25e70*/  IMAD.SHL.U32 R15, R15, 0x80, RZ ;  /* 0x000000800f0f7824 */ /* 0x000fe200078e00ff */
[----:B------:R-:W-:-:S02]  /*25e80*/  ULDC UR4, c[0x0][0x18c] ;  /* 0x0000630000047ab9 */ /* 0x000fc40000000800 */
[----:B------:R-:W-:Y:S01]  /*25e90*/  LOP3.LUT R14, R14, 0x10, R16, 0x78, !PT ;  /* 0x000000100e0e7812 */ /* 0x000fe200078e7810 */
[----:B------:R-:W-:Y:S01]  /*25ea0*/  USHF.L.U32 UR4, UR4, 0x5, URZ ;  /* 0x0000000504047899 */ /* 0x000fe2000800063f */
[----:B------:R-:W-:Y:S02]  /*25eb0*/  SHF.R.S32.HI R0, RZ, 0x1f, R60 ;  /* 0x0000001fff007819 */ /* 0x000fe4000001143c */
[----:B------:R-:W-:Y:S01]  /*25ec0*/  LOP3.LUT R14, R14, 0x800, R15, 0xf8, !PT ;  /* 0x000008000e0e7812 */ /* 0x000fe200078ef80f */
[----:B------:R-:W-:Y:S01]  /*25ed0*/  USHF.R.S32.HI UR5, URZ, 0x1f, UR4 ;  /* 0x0000001f3f057899 */ /* 0x000fe20008011404 */
[C---:B------:R-:W-:Y:S01]  /*25ee0*/  SHF.L.U64.HI R0, R60.reuse, 0x1, R0 ;  /* 0x000000013c007819 */ /* 0x040fe20000010200 */
[----:B------:R-:W-:Y:S01]  /*25ef0*/  IMAD.SHL.U32 R60, R60, 0x2, RZ ;  /* 0x000000023c3c7824 */ /* 0x000fe200078e00ff */
[C---:B------:R-:W-:Y:S02]  /*25f00*/  LOP3.LUT R6, R2.reuse, 0x10, RZ, 0x3c, !PT ;  /* 0x0000001002067812 */ /* 0x040fe400078e3cff */
[----:B--2---:R-:W-:-:S02]  /*25f10*/  LOP3.LUT R5, R2, 0x20, RZ, 0x3c, !PT ;  /* 0x0000002002057812 */ /* 0x004fc400078e3cff */
[----:B------:R-:W-:Y:S02]  /*25f20*/  LOP3.LUT R4, R2, 0x30, RZ, 0x3c, !PT ;  /* 0x0000003002047812 */ /* 0x000fe400078e3cff */
[C---:B------:R-:W-:Y:S02]  /*25f30*/  LOP3.LUT R6, R14.reuse, 0x20, RZ, 0x3c, !PT ;  /* 0x000000200e067812 */ /* 0x040fe400078e3cff */
[C---:B------:R-:W-:Y:S02]  /*25f40*/  LOP3.LUT R5, R14.reuse, 0x40, RZ, 0x3c, !PT ;  /* 0x000000400e057812 */ /* 0x040fe400078e3cff */
[----:B------:R-:W-:Y:S01]  /*25f50*/  LOP3.LUT R4, R14, 0x60, RZ, 0x3c, !PT ;  /* 0x000000600e047812 */ /* 0x000fe200078e3cff */
[----:B------:R-:W-:Y:S02]  /*25f60*/  USHF.L.U32 UR8, UR4, 0x1, URZ ;  /* 0x0000000104087899 */ /* 0x000fe4000800063f */
[----:B-1----:R-:W-:Y:S02]  /*25f70*/  USHF.L.U64.HI UR5, UR4, 0x1, UR5 ;  /* 0x0000000104057899 */ /* 0x002fe40008010205 */
.L_x_2:
[----:B------:R0:W-:Y:S04]  /*25f80*/  STL [R1+0x3cb8], R10 ;  /* 0x003cb80a01007387 */ /* 0x0001e80000100800 */
[----:B------:R-:W2:Y:S04]  /*25f90*/  LDL R7, [R1+0x1274] ;  /* 0x0012740001077983 */ /* 0x000ea80000100800 */
[----:B------:R-:W2:Y:S04]  /*25fa0*/  LDL R6, [R1+0x1278] ;  /* 0x0012780001067983 */ /* 0x000ea80000100800 */
[----:B0-----:R-:W3:Y:S04]  /*25fb0*/  LDL R10, [R1+0x1264] ;  /* 0x00126400010a7983 */ /* 0x001ee80000100800 */
[----:B------:R-:W-:Y:S04]  /*25fc0*/  STL [R1+0x3c84], R8 ;  /* 0x003c840801007387 */ /* 0x000fe80000100800 */
[----:B------:R-:W-:Y:S04]  /*25fd0*/  STL [R1+0x3c8c], R8 ;  /* 0x003c8c0801007387 */ /* 0x000fe80000100800 */
[----:B------:R-:W-:Y:S04]  /*25fe0*/  STL [R1+0x3c94], R8 ;  /* 0x003c940801007387 */ /* 0x000fe80000100800 */
[----:B------:R-:W-:Y:S04]  /*25ff0*/  STL [R1+0x3c9c], R8 ;  /* 0x003c9c0801007387 */ /* 0x000fe80000100800 */
[----:B------:R-:W-:Y:S04]  /*26000*/  STL [R1+0x3ca4], R8 ;  /* 0x003ca40801007387 */ /* 0x000fe80000100800 */
[----:B------:R-:W-:Y:S04]  /*26010*/  STL [R1+0x3cac], R8 ;  /* 0x003cac0801007387 */ /* 0x000fe80000100800 */
[----:B------:R0:W-:Y:S04]  /*26020*/  STL [R1+0x3cb4], R8 ;  /* 0x003cb40801007387 */ /* 0x0001e80000100800 */
[----:B------:R-:W-:Y:S04]  /*26030*/  STL [R1+0x3b68], R5 ;  /* 0x003b680501007387 */ /* 0x000fe80000100800 */
        /* <DEDUP_REMOVED lines=78> */
[----:B-----5:R-:W-:Y:S04]  /*26520*/  STL [R1+0x3b5c], R61 ;  /* 0x003b5c3d01007387 */ /* 0x020fe80000100800 */
        /* <DEDUP_REMOVED lines=157> */
[----:B------:R-:W-:Y:S01]  /*26f00*/  STL [R1+0x3984], R0 ;  /* 0x0039840001007387 */ /* 0x000fe20000100800 */
[----:B------:R-:W-:-:S03]  /*26f10*/  IMAD.MOV.U32 R4, RZ, RZ, c[0x0][0x180] ;  /* 0x00006000ff047624 */ /* 0x000fc600078e00ff */
[----:B------:R-:W-:Y:S04]  /*26f20*/  STL [R1+0x398c], R0 ;  /* 0x00398c0001007387 */ /* 0x000fe80000100800 */
[----:B------:R-:W-:Y:S04]  /*26f30*/  STL [R1+0x3994], R0 ;  /* 0x0039940001007387 */ /* 0x000fe80000100800 */
[----:B------:R-:W-:Y:S04]  /*26f40*/  STL [R1+0x399c], R0 ;  /* 0x00399c0001007387 */ /* 0x000fe80000100800 */
[----:B------:R-:W-:Y:S01]  /*26f50*/  STL [R1+0x39a4], R0 ;  /* 0x0039a40001007387 */ /* 0x000fe20000100800 */
[----:B---3--:R-:W-:-:S03]  /*26f60*/  IMAD R4, R10, -0x20, R4 ;  /* 0xffffffe00a047824 */ /* 0x008fc600078e0204 */
[----:B------:R-:W-:Y:S04]  /*26f70*/  STL [R1+0x39ac], R0 ;  /* 0x0039ac0001007387 */ /* 0x000fe80000100800 */
[----:B------:R-:W-:Y:S04]  /*26f80*/  STL [R1+0x39b4], R0 ;  /* 0x0039b40001007387 */ /* 0x000fe80000100800 */
[----:B------:R-:W-:Y:S04]  /*26f90*/  STL [R1+0x39bc], R0 ;  /* 0x0039bc0001007387 */ /* 0x000fe80000100800 */
[----:B------:R-:W-:Y:S04]  /*26fa0*/  STL [R1+0x39c4], R0 ;  /* 0x0039c40001007387 */ /* 0x000fe80000100800 */
[----:B------:R-:W-:Y:S01]  /*26fb0*/  STL [R1+0x39cc], R0 ;  /* 0x0039cc0001007387 */ /* 0x000fe20000100800 */
[----:B------:R-:W-:-:S03]  /*26fc0*/  ISETP.GT.AND P0, PT, R4, RZ, PT ;  /* 0x000000ff0400720c */ /* 0x000fc60003f04270 */
[----:B------:R-:W-:Y:S04]  /*26fd0*/  STL [R1+0x39d4], R0 ;  /* 0x0039d40001007387 */ /* 0x000fe80000100800 */
[----:B------:R-:W-:Y:S04]  /*26fe0*/  STL [R1+0x39dc], R0 ;  /* 0x0039dc0001007387 */ /* 0x000fe80000100800 */
[----:B------:R-:W-:Y:S04]  /*26ff0*/  STL [R1+0x39e4], R0 ;  /* 0x0039e40001007387 */ /* 0x000fe80000100800 */
[----:B------:R-:W-:Y:S04]  /*27000*/  STL [R1+0x39ec], R0 ;  /* 0x0039ec0001007387 */ /* 0x000fe80000100800 */
[----:B------:R-:W-:Y:S04]  /*27010*/  STL [R1+0x39f4], R0 ;  /* 0x0039f40001007387 */ /* 0x000fe80000100800 */
[----:B------:R-:W-:Y:S04]  /*27020*/  STL [R1+0x39fc], R0 ;  /* 0x0039fc0001007387 */ /* 0x000fe80000100800 */
[----:B------:R-:W-:Y:S01]  /*27030*/  STL [R1+0x3a04], R0 ;  /* 0x003a040001007387 */ /* 0x000fe20000100800 */
[----:B------:R-:W-:-:S03]  /*27040*/  PRMT R9, RZ, 0x7610, R9 ;  /* 0x00007610ff097816 */ /* 0x000fc60000000009 */
[----:B------:R-:W-:Y:S04]  /*27050*/  STL [R1+0x3a0c], R0 ;  /* 0x003a0c0001007387 */ /* 0x000fe80000100800 */
[----:B------:R-:W-:Y:S04]  /*27060*/  STL [R1+0x3a14], R0 ;  /* 0x003a140001007387 */ /* 0x000fe80000100800 */
[----:B------:R-:W-:Y:S04]  /*27070*/  STL [R1+0x3a1c], R0 ;  /* 0x003a1c0001007387 */ /* 0x000fe80000100800 */
[----:B------:R-:W-:Y:S04]  /*27080*/  STL [R1+0x3a2c], R0 ;  /* 0x003a2c0001007387 */ /* 0x000fe80000100800 */
[----:B------:R-:W3:Y:S04]  /*27090*/  LDL.LU R10, [R1+0x3cb8] ;  /* 0x003cb800010a7983 */ /* 0x000ee80000300800 */
[----:B--2---:R2:W4:Y:S04]  /*270a0*/  @P0 LDG.E.U16 R9, [R6.64] ;  /* 0x0000000606090981 */ /* 0x004528000c1e1500 */
[----:B--2---:R-:W2:Y:S01]  /*270b0*/  LDL.64 R6, [R1+0x1160] ;  /* 0x0011600001067983 */ /* 0x004ea20000100a00 */
[----:B---3--:R-:W-:-:S06]  /*270c0*/  PRMT R10, RZ, 0x7610, R10 ;  /* 0x00007610ff0a7816 */ /* 0x008fcc000000000a */
[----:B--2---:R2:W3:Y:S04]  /*270d0*/  @P0 LDG.E.U16 R10, [R6.64] ;  /* 0x00000006060a0981 */ /* 0x0044e8000c1e1500 */
[----:B--2---:R-:W2:Y:S01]  /*270e0*/  LDL.64 R6, [R1+0x1168] ;  /* 0x0011680001067983 */ /* 0x004ea20000100a00 */
[----:B0-----:R-:W-:-:S06]  /*270f0*/  PRMT R8, RZ, 0x7610, R8 ;  /* 0x00007610ff087816 */ /* 0x001fcc0000000008 */
[----:B--2---:R-:W2:Y:S01]  /*27100*/  @P0 LDG.E.U16 R8, [R6.64] ;  /* 0x0000000606080981 */ /* 0x004ea2000c1e1500 */
[----:B-1----:R-:W-:-:S03]  /*27110*/  PRMT R5, RZ, 0x7610, R5 ;  /* 0x00007610ff057816 */ /* 0x002fc60000000005 */
[----:B--2---:R0:W-:Y:S04]  /*27120*/  STL [R1+0x1244], R8 ;  /* 0x0012440801007387 */ /* 0x0041e80000100800 */
[----:B0-----:R-:W2:Y:S04]  /*27130*/  LDL.LU R8, [R1+0x3cb4] ;  /* 0x003cb40001087983 */ /* 0x001ea80000300800 */
[----:B------:R-:W2:Y:S04]  /*27140*/  LDL.64 R6, [R1+0x1158] ;  /* 0x0011580001067983 */ /* 0x000ea80000100a00 */
[----:B--2---:R-:W2:Y:S01]  /*27150*/  @P0 LDG.E.U16 R5, [R6.64] ;  /* 0x0000000606050981 */ /* 0x004ea2000c1e1500 */
[----:B------:R-:W-:-:S03]  /*27160*/  ISETP.GT.AND P1, PT, R4, 0x1, PT ;  /* 0x000000010400780c */ /* 0x000fc60003f24270 */
[----:B--2---:R0:W-:Y:S04]  /*27170*/  STL [R1+0x124c], R5 ;  /* 0x00124c0501007387 */ /* 0x0041e80000100800 */
[----:B0-----:R-:W2:Y:S04]  /*27180*/  LDL.LU R5, [R1+0x3cb0] ;  /* 0x003cb00001057983 */ /* 0x001ea80000300800 */
[----:B------:R-:W2:Y:S04]  /*27190*/  LDL R6, [R1+0x1658] ;  /* 0x0016580001067983 */ /* 0x000ea80000100800 */
[----:B------:R-:W2:Y:S01]  /*271a0*/  LDL R7, [R1+0x165c] ;  /* 0x00165c0001077983 */ /* 0x000ea20000100800 */
[----:B------:R-:W-:-:S02]  /*271b0*/  PRMT R8, RZ, 0x7610, R8 ;  /* 0x00007610ff087816 */ /* 0x000fc40000000008 */
[----:B--2---:R-:W-:-:S04]  /*271c0*/  @P1 LOP3.LUT R7, R7, R6, RZ, 0x3c, !PT ;  /* 0x0000000607071212 */ /* 0x004fc800078e3cff */
[----:B------:R-:W-:-:S04]  /*271d0*/  @P1 LOP3.LUT R6, R7, R6, RZ, 0x3c, !PT ;  /* 0x0000000607061212 */ /* 0x000fc800078e3cff */
[----:B------:R-:W-:-:S05]  /*271e0*/  @P1 LOP3.LUT R7, R7, R6, RZ, 0x3c, !PT ;  /* 0x0000000607071212 */ /* 0x000fca00078e3cff */
[----:B------:R-:W2:Y:S04]  /*271f0*/  @P1 LDG.E.U16 R8, [R6.64] ;  /* 0x0000000606081981 */ /* 0x000ea8000c1e1500 */
        /* <DEDUP_REMOVED lines=26> */
[----:B------:R-:W2:Y:S01]  /*273a0*/  @P1 LDG.E.U16 R5, [R6.64] ;  /* 0x0000000606051981 */ /* 0x000ea2000c1e1500 */
        /* <DEDUP_REMOVED lines=83> */
[----:B------:R0:W2:Y:S04]  /*278e0*/  @P0 LDG.E.U16 R8, [R6.64] ;  /* 0x0000000606080981 */ /* 0x0000a8000c1e1500 */
[----:B0-----:R-:W2:Y:S04]  /*278f0*/  LDL R6, [R1+0x15f0] ;  /* 0x0015f00001067983 */ /* 0x001ea80000100800 */
[----:B------:R-:W2:Y:S01]  /*27900*/  LDL R7, [R1+0x15f4] ;  /* 0x0015f40001077983 */ /* 0x000ea20000100800 */
[----:B------:R-:W-:Y:S02]  /*27910*/  PRMT R60, RZ, 0x7610, R60 ;  /* 0x00007610ff3c7816 */ /* 0x000fe4000000003c */
        /* <DEDUP_REMOVED lines=311> */
[----:B------:R-:W3:Y:S04]  /*28c90*/  LDL R6, [R1+0x14e0] ;  /* 0x0014e00001067983 */ /* 0x000ee80000100800 */
[----:B------:R-:W3:Y:S01]  /*28ca0*/  LDL R7, [R1+0x14e4] ;  /* 0x0014e40001077983 */ /* 0x000ee20000100800 */
[----:B--2---:R-:W-:-:S02]  /*28cb0*/  PRMT R5, RZ, 0x7610, R5 ;  /* 0x00007610ff057816 */ /* 0x004fc40000000005 */
[----:B---3--:R-:W-:-:S04]  /*28cc0*/  @P0 LOP3.LUT R7, R7, R6, RZ, 0x3c, !PT ;  /* 0x0000000607070212 */ /* 0x008fc800078e3cff */
[----:B------:R-:W-:-:S04]  /*28cd0*/  @P0 LOP3.LUT R6, R7, R6, RZ, 0x3c, !PT ;  /* 0x0000000607060212 */ /* 0x000fc800078e3cff */
[----:B------:R-:W-:-:S05]  /*28ce0*/  @P0 LOP3.LUT R7, R7, R6, RZ, 0x3c, !PT ;  /* 0x0000000607070212 */ /* 0x000fca00078e3cff */
[----:B------:R-:W2:Y:S01]  /*28cf0*/  @P0 LDG.E.U16 R5, [R6.64] ;  /* 0x0000000606050981 */ /* 0x000ea2000c1e1500 */
[----:B------:R-:W-:-:S03]  /*28d00*/  ISETP.GT.AND P1, PT, R4, 0xd, PT ;  /* 0x0000000d0400780c */ /* 0x000fc60003f24270 */
        /* <DEDUP_REMOVED lines=327> */
[----:B------:R-:W-:-:S02]  /*2a180*/  PRMT R60, RZ, 0x7610, R60 ;  /* 0x00007610ff3c7816 */ /* 0x000fc4000000003c */
[----:B---3--:R-:W-:-:S04]  /*2a190*/  @P1 LOP3.LUT R7, R7, R6, RZ, 0x3c, !PT ;  /* 0x0000000607071212 */ /* 0x008fc800078e3cff */
[----:B------:R-:W-:-:S04]  /*2a1a0*/  @P1 LOP3.LUT R6, R7, R6, RZ, 0x3c, !PT ;  /* 0x0000000607061212 */ /* 0x000fc800078e3cff */
[----:B------:R-:W-:-:S05]  /*2a1b0*/  @P1 LOP3.LUT R7, R7, R6, RZ, 0x3c, !PT ;  /* 0x0000000607071212 */ /* 0x000fca00078e3cff */
[----:B------:R-:W3:Y:S01]  /*2a1c0*/  @P1 LDG.E.U16 R60, [R6.64] ;  /* 0x00000006063c1981 */ /* 0x000ee2000c1e1500 */
[----:B------:R-:W-:-:S03]  /*2a1d0*/  ISETP.GT.AND P0, PT, R4, 0x16, PT ;  /* 0x000000160400780c */ /* 0x000fc60003f04270 */
[----:B---3--:R0:W-:Y:S04]  /*2a1e0*/  STL [R1+0xe0], R60 ;  /* 0x0000e03c01007387 */ /* 0x0081e80000100800 */
[----:B0-----:R-:W3:Y:S04]  /*2a1f0*/  LDL.LU R60, [R1+0x3b64] ;  /* 0x003b6400013c7983 */ /* 0x001ee80000300800 */
        /* <DEDUP_REMOVED lines=125> */
[----:B------:R0:W-:Y:S04]  /*2a9d0*/  STL [R1+0xac], R5 ;  /* 0x0000ac0501007387 */ /* 0x0001e80000100800 */
[----:B0-----:R-:W3:Y:S04]  /*2a9e0*/  LDL R5, [R1+0x132c] ;  /* 0x00132c0001057983 */ /* 0x001ee80000100800 */
        /* <DEDUP_REMOVED lines=37> */
[----:B------:R-:W-:-:S03]  /*2ac40*/  PRMT R44, RZ, 0x7610, R44 ;  /* 0x00007610ff2c7816 */ /* 0x000fc6000000002c */
[----:B--2---:R0:W-:Y:S04]  /*2ac50*/  STL [R1+0x98], R45 ;  /* 0x0000982d01007387 */ /* 0x0041e80000100800 */
[----:B0-----:R-:W2:Y:S04]  /*2ac60*/  LDL.LU R45, [R1+0x3b20] ;  /* 0x003b2000012d7983 */ /* 0x001ea80000300800 */
[----:B------:R-:W2:Y:S01]  /*2ac70*/  LDL R7, [R1+0x1328] ;  /* 0x0013280001077983 */ /* 0x000ea20000100800 */
[----:B---3--:R-:W-:-:S03]  /*2ac80*/  @P0 IMAD.MOV.U32 R6, RZ, RZ, R5 ;  /* 0x000000ffff060224 */ /* 0x008fc600078e0005 */
[----:B------:R-:W3:Y:S04]  /*2ac90*/  LDL R5, [R1+0x1304] ;  /* 0x0013040001057983 */ /* 0x000ee80000100800 */
[----:B--2---:R-:W2:Y:S04]  /*2aca0*/  @P0 LDG.E.U16 R44, [R6.64] ;  /* 0x00000006062c0981 */ /* 0x004ea8000c1e1500 */
        /* <DEDUP_REMOVED lines=78> */
[----:B0-----:R-:W3:Y:S01]  /*2b190*/  LDL R27, [R1+0x12c4] ;  /* 0x0012c400011b7983 */ /* 0x001ee20000100800 */
[----:B------:R-:W-:-:S03]  /*2b1a0*/  ISETP.GT.AND P1, PT, R4, 0x1d, PT ;  /* 0x0000001d0400780c */ /* 0x000fc60003f24270 */
[----:B--2---:R0:W-:Y:S04]  /*2b1b0*/  STL [R1+0x70], R37 ;  /* 0x0000702501007387 */ /* 0x0041e80000100800 */
[----:B0-----:R-:W2:Y:S04]  /*2b1c0*/  LDL.LU R37, [R1+0x3b00] ;  /* 0x003b000001257983 */ /* 0x001ea80000300800 */
[----:B------:R-:W2:Y:S01]  /*2b1d0*/  LDL R7, [R1+0x12d8] ;  /* 0x0012d80001077983 */ /* 0x000ea20000100800 */
[----:B------:R-:W-:Y:S01]  /*2b1e0*/  PRMT R36, RZ, 0x7610, R36 ;  /* 0x00007610ff247816 */ /* 0x000fe20000000024 */
[----:B---3--:R-:W-:-:S02]  /*2b1f0*/  @P1 IMAD.MOV.U32 R6, RZ, RZ, R5 ;  /* 0x000000ffff061224 */ /* 0x008fc400078e0005 */
        /* <DEDUP_REMOVED lines=24> */
[----:B------:R-:W-:-:S03]  /*2b380*/  @P1 IMAD.MOV.U32 R6, RZ, RZ, R27 ;  /* 0x000000ffff061224 */ /* 0x000fc600078e001b */
        /* <DEDUP_REMOVED lines=12> */
[----:B0-----:R-:W2:Y:S01]  /*2b450*/  LDL R7, [R1+0x12b0] ;  /* 0x0012b00001077983 */ /* 0x001ea20000100800 */
[----:B------:R-:W-:Y:S01]  /*2b460*/  PRMT R32, RZ, 0x7610, R32 ;  /* 0x00007610ff207816 */ /* 0x000fe20000000020 */
[----:B---3--:R-:W-:Y:S02]  /*2b470*/  @P0 IMAD.MOV.U32 R6, RZ, RZ, R5 ;  /* 0x000000ffff060224 */ /* 0x008fe400078e0005 */
        /* <DEDUP_REMOVED lines=20> */
[----:B------:R-:W-:Y:S02]  /*2b5c0*/  ISETP.GT.AND P1, PT, R4, 0x1f, PT ;  /* 0x0000001f0400780c */ /* 0x000fe40003f24270 */
[----:B------:R-:W-:Y:S01]  /*2b5d0*/  PRMT R29, RZ, 0x7610, R29 ;  /* 0x00007610ff1d7816 */ /* 0x000fe2000000001d */
[----:B--2---:R0:W-:Y:S04]  /*2b5e0*/  STL [R1+0x50], R30 ;  /* 0x0000501e01007387 */ /* 0x0041e80000100800 */
[----:B0-----:R-:W2:Y:S04]  /*2b5f0*/  LDL.LU R30, [R1+0x3ae4] ;  /* 0x003ae400011e7983 */ /* 0x001ea80000300800 */
[----:B------:R-:W2:Y:S02]  /*2b600*/  LDL R7, [R1+0x1298] ;  /* 0x0012980001077983 */ /* 0x000ea40000100800 */
[----:B------:R-:W-:-:S05]  /*2b610*/  @P1 IMAD.MOV.U32 R6, RZ, RZ, R27 ;  /* 0x000000ffff061224 */ /* 0x000fca00078e001b */
[----:B--2---:R-:W2:Y:S04]  /*2b620*/  @P1 LDG.E.U16 R29, [R6.64] ;  /* 0x00000006061d1981 */ /* 0x004ea8000c1e1500 */
[----:B--2---:R0:W-:Y:S04]  /*2b630*/  STL [R1+0x4c], R29 ;  /* 0x00004c1d01007387 */ /* 0x0041e80000100800 */
[----:B0-----:R-:W2:Y:S04]  /*2b640*/  LDL.LU R29, [R1+0x3ae0] ;  /* 0x003ae000011d7983 */ /* 0x001ea80000300800 */
[----:B------:R-:W2:Y:S04]  /*2b650*/  LDL R6, [R1+0x1290] ;  /* 0x0012900001067983 */ /* 0x000ea80000100800 */
[----:B------:R-:W2:Y:S01]  /*2b660*/  LDL R7, [R1+0x1294] ;  /* 0x0012940001077983 */ /* 0x000ea20000100800 */
[----:B------:R-:W-:-:S03]  /*2b670*/  PRMT R28, RZ, 0x7610, R28 ;  /* 0x00007610ff1c7816 */ /* 0x000fc6000000001c */
[----:B------:R-:W0:Y:S01]  /*2b680*/  S2R R27, SR_TID.X ;  /* 0x00000000001b7919 */ /* 0x000e220000002100 */
[----:B--2---:R-:W-:-:S04]  /*2b690*/  @P1 LOP3.LUT R7, R7, R6, RZ, 0x3c, !PT ;  /* 0x0000000607071212 */ /* 0x004fc800078e3cff */
[----:B------:R-:W-:-:S04]  /*2b6a0*/  @P1 LOP3.LUT R6, R7, R6, RZ, 0x3c, !PT ;  /* 0x0000000607061212 */ /* 0x000fc800078e3cff */
[----:B------:R-:W-:-:S05]  /*2b6b0*/  @P1 LOP3.LUT R7, R7, R6, RZ, 0x3c, !PT ;  /* 0x0000000607071212 */ /* 0x000fca00078e3cff */
[----:B------:R-:W2:Y:S01]  /*2b6c0*/  @P1 LDG.E.U16 R28, [R6.64] ;  /* 0x00000006061c1981 */ /* 0x000ea2000c1e1500 */
[----:B0-----:R-:W-:-:S04]  /*2b6d0*/  LOP3.LUT R27, R27, 0x1f, RZ, 0xc0, !PT ;  /* 0x0000001f1b1b7812 */ /* 0x001fc800078ec0ff */
[----:B------:R-:W-:Y:S01]  /*2b6e0*/  ISETP.GE.AND P0, PT, R27, R4, PT ;  /* 0x000000041b00720c */ /* 0x000fe20003f06270 */
[----:B--2---:R0:W-:Y:S04]  /*2b6f0*/  STL [R1+0x48], R28 ;  /* 0x0000481c01007387 */ /* 0x0041e80000100800 */
[----:B0-----:R-:W2:Y:S04]  /*2b700*/  LDL.LU R28, [R1+0x3adc] ;  /* 0x003adc00011c7983 */ /* 0x001ea80000300800 */
[----:B------:R-:W2:Y:S04]  /*2b710*/  LDL.LU R27, [R1+0x3ad8] ;  /* 0x003ad800011b7983 */ /* 0x000ea80000300800 */
[----:B------:R-:W3:Y:S01]  /*2b720*/  LDL R4, [R1+0x1288] ;  /* 0x0012880001047983 */ /* 0x000ee20000100800 */
[----:B------:R-:W-:-:S02]  /*2b730*/  PRMT R26, RZ, 0x7610, R26 ;  /* 0x00007610ff1a7816 */ /* 0x000fc4000000001a */
[----:B---3--:R-:W-:-:S04]  /*2b740*/  @P1 LOP3.LUT R5, R5, R4, RZ, 0x3c, !PT ;  /* 0x0000000405051212 */ /* 0x008fc800078e3cff */
[----:B------:R-:W-:-:S04]  /*2b750*/  @P1 LOP3.LUT R4, R5, R4, RZ, 0x3c, !PT ;  /* 0x0000000405041212 */ /* 0x000fc800078e3cff */
[----:B------:R-:W-:-:S05]  /*2b760*/  @P1 LOP3.LUT R5, R5, R4, RZ, 0x3c, !PT ;  /* 0x0000000405051212 */ /* 0x000fca00078e3cff */
[----:B------:R-:W3:Y:S04]  /*2b770*/  @P1 LDG.E.U16 R26, [R4.64] ;  /* 0x00000006041a1981 */ /* 0x000ee8000c1e1500 */
        /* <DEDUP_REMOVED lines=10> */
[----:B------:R-:W-:Y:S06]  /*2b820*/  BAR.SYNC.DEFER_BLOCKING 0x0 ;  /* 0x0000000000007b1d */ /* 0x000fec0000010000 */
[----:B--2---:R0:W-:Y:S04]  /*2b830*/  STL [R1+0x40], R25 ;  /* 0x0000401901007387 */ /* 0x0041e80000100800 */
[----:B0-----:R-:W2:Y:S04]  /*2b840*/  LDL.LU R25, [R1+0x3ad0] ;  /* 0x003ad00001197983 */ /* 0x001ea80000300800 */
[----:B------:R-:W2:Y:S04]  /*2b850*/  LDL R4, [R1+0x1670] ;  /* 0x0016700001047983 */ /* 0x000ea80000100800 */
[----:B------:R-:W2:Y:S02]  /*2b860*/  LDL R5, [R1+0x1674] ;  /* 0x0016740001057983 */ /* 0x000ea40000100800 */
[----:B--2---:R-:W-:-:S04]  /*2b870*/  @!P0 LOP3.LUT R5, R5, R4, RZ, 0x3c, !PT ;  /* 0x0000000405058212 */ /* 0x004fc800078e3cff */
[----:B------:R-:W-:-:S04]  /*2b880*/  @!P0 LOP3.LUT R4, R5, R4, RZ, 0x3c, !PT ;  /* 0x0000000405048212 */ /* 0x000fc800078e3cff */
[----:B------:R-:W-:-:S05]  /*2b890*/  @!P0 LOP3.LUT R5, R5, R4, RZ, 0x3c, !PT ;  /* 0x0000000405058212 */ /* 0x000fca00078e3cff */
[----:B------:R-:W2:Y:S04]  /*2b8a0*/  @!P0 LDG.E.U16 R24, [R4.64] ;  /* 0x0000000604188981 */ /* 0x000ea8000c1e1500 */
[----:B--2---:R0:W-:Y:S04]  /*2b8b0*/  STL [R1+0x3c], R24 ;  /* 0x00003c1801007387 */ /* 0x0041e80000100800 */
[----:B0-----:R-:W2:Y:S04]  /*2b8c0*/  LDL.LU R24, [R1+0x3acc] ;  /* 0x003acc0001187983 */ /* 0x001ea80000300800 */
[----:B------:R-:W2:Y:S04]  /*2b8d0*/  LDL R4, [R1+0x127c] ;  /* 0x00127c0001047983 */ /* 0x000ea80000100800 */
[----:B------:R-:W2:Y:S01]  /*2b8e0*/  LDL R5, [R1+0x1dcc] ;  /* 0x001dcc0001057983 */ /* 0x000ea20000100800 */
[----:B------:R-:W-:-:S02]  /*2b8f0*/  PRMT R23, RZ, 0x7610, R23 ;  /* 0x00007610ff177816 */ /* 0x000fc40000000017 */
        /* <DEDUP_REMOVED lines=121> */
[----:B--2---:R-:W-:Y:S04]  /*2c090*/  STL [R1+0x4], R2 ;  /* 0x0000040201007387 */ /* 0x004fe80000100800 */
[----:B------:R-:W2:Y:S04]  /*2c0a0*/  LDL R4, [R1+0x1c1c] ;  /* 0x001c1c0001047983 */ /* 0x000ea80000100800 */
[----:B------:R-:W2:Y:S01]  /*2c0b0*/  LDL R5, [R1+0x1c20] ;  /* 0x001c200001057983 */ /* 0x000ea20000100800 */
[----:B------:R-:W-:-:S02]  /*2c0c0*/  PRMT R0, RZ, 0x7610, R0 ;  /* 0x00007610ff007816 */ /* 0x000fc40000000000 */
[----:B--2---:R-:W-:-:S04]  /*2c0d0*/  @!P0 LOP3.LUT R5, R5, R4, RZ, 0x3c, !PT ;  /* 0x0000000405058212 */ /* 0x004fc800078e3cff */
[----:B------:R-:W-:-:S04]  /*2c0e0*/  @!P0 LOP3.LUT R4, R5, R4, RZ, 0x3c, !PT ;  /* 0x0000000405048212 */ /* 0x000fc800078e3cff */
[----:B------:R-:W-:-:S05]  /*2c0f0*/  @!P0 LOP3.LUT R5, R5, R4, RZ, 0x3c, !PT ;  /* 0x0000000405058212 */ /* 0x000fca00078e3cff */
[----:B------:R0:W2:Y:S04]  /*2c100*/  @!P0 LDG.E.U16 R0, [R4.64] ;  /* 0x0000000604008981 */ /* 0x0000a8000c1e1500 */
[----:B0-----:R-:W3:Y:S04]  /*2c110*/  LDL R4, [R1+0x1be4] ;  /* 0x001be40001047983 */ /* 0x001ee80000100800 */
[----:B------:R-:W3:Y:S01]  /*2c120*/  LDL R5, [R1+0x1be8] ;  /* 0x001be80001057983 */ /* 0x000ee20000100800 */
[----:B------:R-:W-:-:S03]  /*2c130*/  PRMT R61, RZ, 0x7610, R61 ;  /* 0x00007610ff3d7816 */ /* 0x000fc6000000003d */
[----:B--2---:R0:W-:Y:S01]  /*2c140*/  STL [R1+0x3a30], R0 ;  /* 0x003a300001007387 */ /* 0x0041e20000100800 */
[----:B------:R-:W-:-:S03]  /*2c150*/  PRMT R59, RZ, 0x7610, R59 ;  /* 0x00007610ff3b7816 */ /* 0x000fc6000000003b */
[----:B0-----:R-:W2:Y:S01]  /*2c160*/  LDL R0, [R1+0x1b68] ;  /* 0x001b680001007983 */ /* 0x001ea20000100800 */
[----:B---3--:R-:W-:-:S04]  /*2c170*/  @!P0 LOP3.LUT R5, R5, R4, RZ, 0x3c, !PT ;  /* 0x0000000405058212 */ /* 0x008fc800078e3cff */
[----:B------:R-:W-:-:S04]  /*2c180*/  @!P0 LOP3.LUT R4, R5, R4, RZ, 0x3c, !PT ;  /* 0x0000000405048212 */ /* 0x000fc800078e3cff */
[----:B------:R-:W-:-:S05]  /*2c190*/  @!P0 LOP3.LUT R5, R5, R4, RZ, 0x3c, !PT ;  /* 0x0000000405058212 */ /* 0x000fca00078e3cff */
[----:B------:R0:W3:Y:S04]  /*2c1a0*/  @!P0 LDG.E.U16 R61, [R4.64] ;  /* 0x00000006043d8981 */ /* 0x0000e8000c1e1500 */
[----:B0-----:R-:W2:Y:S04]  /*2c1b0*/  LDL R4, [R1+0x1bdc] ;  /* 0x001bdc0001047983 */ /* 0x001ea80000100800 */
[----:B------:R-:W2:Y:S04]  /*2c1c0*/  LDL R5, [R1+0x1be0] ;  /* 0x001be00001057983 */ /* 0x000ea80000100800 */
[----:B---3--:R0:W-:Y:S01]  /*2c1d0*/  STL [R1+0x3a34], R61 ;  /* 0x003a343d01007387 */ /* 0x0081e20000100800 */
[----:B------:R-:W-:-:S03]  /*2c1e0*/  PRMT R58, RZ, 0x7610, R58 ;  /* 0x00007610ff3a7816 */ /* 0x000fc6000000003a */
[----:B0-----:R-:W3:Y:S01]  /*2c1f0*/  LDL R61, [R1+0x1b60] ;  /* 0x001b6000013d7983 */ /* 0x001ee20000100800 */
[----:B--2---:R-:W-:-:S04]  /*2c200*/  @!P0 LOP3.LUT R5, R5, R4, RZ, 0x3c, !PT ;  /* 0x0000000405058212 */ /* 0x004fc800078e3cff */
[----:B------:R-:W-:-:S04]  /*2c210*/  @!P0 LOP3.LUT R4, R5, R4, RZ, 0x3c, !PT ;  /* 0x0000000405048212 */ /* 0x000fc800078e3cff */
[----:B------:R-:W-:-:S05]  /*2c220*/  @!P0 LOP3.LUT R5, R5, R4, RZ, 0x3c, !PT ;  /* 0x0000000405058212 */ /* 0x000fca00078e3cff */
[----:B------:R0:W2:Y:S04]  /*2c230*/  @!P0 LDG.E.U16 R59, [R4.64] ;  /* 0x00000006043b8981 */ /* 0x0000a8000c1e1500 */
[----:B0-----:R-:W2:Y:S04]  /*2c240*/  LDL R4, [R1+0x1ba4] ;  /* 0x001ba40001047983 */ /* 0x001ea80000100800 */
[----:B------:R-:W2:Y:S02]  /*2c250*/  LDL R5, [R1+0x1ba8] ;  /* 0x001ba80001057983 */ /* 0x000ea40000100800 */
[----:B--2---:R-:W-:-:S04]  /*2c260*/  @!P0 LOP3.LUT R5, R5, R4, RZ, 0x3c, !PT ;  /* 0x0000000405058212 */ /* 0x004fc800078e3cff */
[----:B------:R-:W-:-:S04]  /*2c270*/  @!P0 LOP3.LUT R4, R5, R4, RZ, 0x3c, !PT ;  /* 0x0000000405048212 */ /* 0x000fc800078e3cff */
[----:B------:R-:W-:-:S05]  /*2c280*/  @!P0 LOP3.LUT R5, R5, R4, RZ, 0x3c, !PT ;  /* 0x0000000405058212 */ /* 0x000fca00078e3cff */
[----:B------:R0:W2:Y:S04]  /*2c290*/  @!P0 LDG.E.U16 R58, [R4.64] ;  /* 0x00000006043a8981 */ /* 0x0000a8000c1e1500 */
[----:B------:R1:W-:Y:S04]  /*2c2a0*/  STL [R1+0x3a38], R59 ;  /* 0x003a383b01007387 */ /* 0x0003e80000100800 */
[----:B0-----:R-:W3:Y:S04]  /*2c2b0*/  LDL R4, [R1+0x1b9c] ;  /* 0x001b9c0001047983 */ /* 0x001ee80000100800 */
[----:B------:R-:W3:Y:S04]  /*2c2c0*/  LDL R5, [R1+0x1ba0] ;  /* 0x001ba00001057983 */ /* 0x000ee80000100800 */
[----:B-1----:R-:W4:Y:S04]  /*2c2d0*/  LDL R59, [R1+0x1b5c] ;  /* 0x001b5c00013b7983 */ /* 0x002f280000100800 */
[----:B--2---:R0:W-:Y:S04]  /*2c2e0*/  STL [R1+0x3a3c], R58 ;  /* 0x003a3c3a01007387 */ /* 0x0041e80000100800 */
[----:B0-----:R-:W2:Y:S01]  /*2c2f0*/  LDL R58, [R1+0x1b64] ;  /* 0x001b6400013a7983 */ /* 0x001ea20000100800 */
[----:B---3--:R-:W-:-:S04]  /*2c300*/  @!P0 LOP3.LUT R5, R5, R4, RZ, 0x3c, !PT ;  /* 0x0000000405058212 */ /* 0x008fc800078e3cff */
[C---:B------:R-:W-:Y:S02]  /*2c310*/  @!P0 LOP3.LUT R4, R5.reuse, R4, RZ, 0x3c, !PT ;  /* 0x0000000405048212 */ /* 0x040fe400078e3cff */
[----:B------:R-:W-:Y:S02]  /*2c320*/  PRMT R57, RZ, 0x7610, R57 ;  /* 0x00007610ff397816 */ /* 0x000fe40000000039 */
[----:B------:R-:W-:Y:S02]  /*2c330*/  @!P0 LOP3.LUT R5, R5, R4, RZ, 0x3c, !PT ;  /* 0x0000000405058212 */ /* 0x000fe400078e3cff */
[----:B------:R-:W-:-:S03]  /*2c340*/  PRMT R56, RZ, 0x7610, R56 ;  /* 0x00007610ff387816 */ /* 0x000fc60000000038 */
[----:B------:R0:W3:Y:S02]  /*2c350*/  @!P0 LDG.E.U16 R57, [R4.64] ;  /* 0x0000000604398981 */ /* 0x0000e4000c1e1500 */
[----:B0-----:R-:W-:Y:S02]  /*2c360*/  @!P0 IMAD.MOV.U32 R4, RZ, RZ, R0 ;  /* 0x000000ffff048224 */ /* 0x001fe400078e0000 */
[----:B--2---:R-:W-:-:S05]  /*2c370*/  @!P0 IMAD.MOV.U32 R5, RZ, RZ, R58 ;  /* 0x000000ffff058224 */ /* 0x004fca00078e003a */
[----:B------:R0:W2:Y:S01]  /*2c380*/  @!P0 LDG.E.U16 R56, [R4.64] ;  /* 0x0000000604388981 */ /* 0x0000a2000c1e1500 */
[----:B------:R-:W-:Y:S01]  /*2c390*/  PRMT R55, RZ, 0x7610, R55 ;  /* 0x00007610ff377816 */ /* 0x000fe20000000037 */
[----:B0-----:R-:W-:Y:S02]  /*2c3a0*/  @!P0 IMAD.MOV.U32 R4, RZ, RZ, R61 ;  /* 0x000000ffff048224 */ /* 0x001fe400078e003d */
[----:B---3--:R-:W-:Y:S01]  /*2c3b0*/  STL [R1+0x3a40], R57 ;  /* 0x003a403901007387 */ /* 0x008fe20000100800 */
[----:B----4-:R-:W-:-:S03]  /*2c3c0*/  @!P0 IMAD.MOV.U32 R5, RZ, RZ, R59 ;  /* 0x000000ffff058224 */ /* 0x010fc600078e003b */
[----:B------:R-:W3:Y:S04]  /*2c3d0*/  LDL R0, [R1+0x1b20] ;  /* 0x001b200001007983 */ /* 0x000ee80000100800 */
[----:B------:R0:W4:Y:S04]  /*2c3e0*/  @!P0 LDG.E.U16 R55, [R4.64] ;  /* 0x0000000604378981 */ /* 0x000128000c1e1500 */
[----:B--2---:R1:W-:Y:S04]  /*2c3f0*/  STL [R1+0x3a44], R56 ;  /* 0x003a443801007387 */ /* 0x0043e80000100800 */
[----:B0-----:R-:W2:Y:S01]  /*2c400*/  LDL R5, [R1+0x1b24] ;  /* 0x001b240001057983 */ /* 0x001ea20000100800 */
[----:B------:R-:W-:-:S03]  /*2c410*/  PRMT R54, RZ, 0x7610, R54 ;  /* 0x00007610ff367816 */ /* 0x000fc60000000036 */
[----:B------:R-:W2:Y:S04]  /*2c420*/  LDL R61, [R1+0x1ae4] ;  /* 0x001ae400013d7983 */ /* 0x000ea80000100800 */
[----:B-1----:R-:W2:Y:S04]  /*2c430*/  LDL R56, [R1+0x1b28] ;  /* 0x001b280001387983 */ /* 0x002ea80000100800 */
[----:B------:R-:W3:Y:S04]  /*2c440*/  LDL R59, [R1+0x1ae8] ;  /* 0x001ae800013b7983 */ /* 0x000ee80000100800 */
[----:B------:R-:W3:Y:S04]  /*2c450*/  LDL R58, [R1+0x1adc] ;  /* 0x001adc00013a7983 */ /* 0x000ee80000100800 */
[----:B------:R-:W3:Y:S04]  /*2c460*/  LDL R57, [R1+0x1ae0] ;  /* 0x001ae00001397983 */ /* 0x000ee80000100800 */
[----:B----4-:R0:W-:Y:S04]  /*2c470*/  STL [R1+0x3a48], R55 ;  /* 0x003a483701007387 */ /* 0x0101e80000100800 */
[----:B0-----:R-:W4:Y:S01]  /*2c480*/  LDL R55, [R1+0x1aa8] ;  /* 0x001aa80001377983 */ /* 0x001f220000100800 */
[----:B--2---:R-:W-:-:S03]  /*2c490*/  @!P0 IMAD.MOV.U32 R4, RZ, RZ, R56 ;  /* 0x000000ffff048224 */ /* 0x004fc600078e0038 */
[----:B------:R-:W2:Y:S04]  /*2c4a0*/  LDL R56, [R1+0x1aa4] ;  /* 0x001aa40001387983 */ /* 0x000ea80000100800 */
[----:B------:R0:W2:Y:S04]  /*2c4b0*/  @!P0 LDG.E.U16 R54, [R4.64] ;  /* 0x0000000604368981 */ /* 0x0000a8000c1e1500 */
[----:B0-----:R-:W2:Y:S01]  /*2c4c0*/  LDL R5, [R1+0x1b1c] ;  /* 0x001b1c0001057983 */ /* 0x001ea20000100800 */
[----:B------:R-:W-:Y:S01]  /*2c4d0*/  PRMT R53, RZ, 0x7610, R53 ;  /* 0x00007610ff357816 */ /* 0x000fe20000000035 */
[----:B---3--:R-:W-:Y:S01]  /*2c4e0*/  @!P0 IMAD.MOV.U32 R4, RZ, RZ, R0 ;  /* 0x000000ffff048224 */ /* 0x008fe200078e0000 */
[----:B------:R-:W-:-:S02]  /*2c4f0*/  PRMT R52, RZ, 0x7610, R52 ;  /* 0x00007610ff347816 */ /* 0x000fc40000000034 */
[----:B------:R-:W-:Y:S02]  /*2c500*/  PRMT R51, RZ, 0x7610, R51 ;  /* 0x00007610ff337816 */ /* 0x000fe40000000033 */
[----:B------:R-:W-:Y:S01]  /*2c510*/  PRMT R50, RZ, 0x7610, R50 ;  /* 0x00007610ff327816 */ /* 0x000fe20000000032 */
[----:B--2---:R0:W2:Y:S02]  /*2c520*/  @!P0 LDG.E.U16 R53, [R4.64] ;  /* 0x0000000604358981 */ /* 0x0040a4000c1e1500 */
[----:B0-----:R-:W-:Y:S02]  /*2c530*/  @!P0 IMAD.MOV.U32 R4, RZ, RZ, R59 ;  /* 0x000000ffff048224 */ /* 0x001fe400078e003b */
[----:B------:R-:W-:-:S05]  /*2c540*/  @!P0 IMAD.MOV.U32 R5, RZ, RZ, R61 ;  /* 0x000000ffff058224 */ /* 0x000fca00078e003d */
[----:B------:R0:W3:Y:S02]  /*2c550*/  @!P0 LDG.E.U16 R52, [R4.64] ;  /* 0x0000000604348981 */ /* 0x0000e4000c1e1500 */
[----:B0-----:R-:W-:Y:S02]  /*2c560*/  @!P0 IMAD.MOV.U32 R4, RZ, RZ, R57 ;  /* 0x000000ffff048224 */ /* 0x001fe400078e0039 */
[----:B------:R-:W-:-:S05]  /*2c570*/  @!P0 IMAD.MOV.U32 R5, RZ, RZ, R58 ;  /* 0x000000ffff058224 */ /* 0x000fca00078e003a */
[----:B------:R4:W3:Y:S04]  /*2c580*/  @!P0 LDG.E.U16 R51, [R4.64] ;  /* 0x0000000604338981 */ /* 0x0008e8000c1e1500 */
[----:B------:R0:W-:Y:S04]  /*2c590*/  STL [R1+0x3a4c], R54 ;  /* 0x003a4c3601007387 */ /* 0x0001e80000100800 */
[----:B------:R-:W3:Y:S01]  /*2c5a0*/  LDL R0, [R1+0x1aa0] ;  /* 0x001aa00001007983 */ /* 0x000ee20000100800 */
[----:B----4-:R-:W-:Y:S02]  /*2c5b0*/  @!P0 IMAD.MOV.U32 R4, RZ, RZ, R55 ;  /* 0x000000ffff048224 */ /* 0x010fe400078e0037 */
[----:B------:R-:W-:Y:S01]  /*2c5c0*/  @!P0 IMAD.MOV.U32 R5, RZ, RZ, R56 ;  /* 0x000000ffff058224 */ /* 0x000fe200078e0038 */
[----:B0-----:R-:W4:Y:S04]  /*2c5d0*/  LDL R54, [R1+0x1a9c] ;  /* 0x001a9c0001367983 */ /* 0x001f280000100800 */
[----:B------:R4:W4:Y:S04]  /*2c5e0*/  @!P0 LDG.E.U16 R50, [R4.64] ;  /* 0x0000000604328981 */ /* 0x000928000c1e1500 */
[----:B--2---:R0:W-:Y:S04]  /*2c5f0*/  STL [R1+0x3a50], R53 ;  /* 0x003a503501007387 */ /* 0x0041e80000100800 */
[----:B---3--:R1:W-:Y:S04]  /*2c600*/  STL [R1+0x3a54], R52 ;  /* 0x003a543401007387 */ /* 0x0083e80000100800 */
[----:B------:R-:W2:Y:S04]  /*2c610*/  LDL R58, [R1+0x1a64] ;  /* 0x001a6400013a7983 */ /* 0x000ea80000100800 */
[----:B------:R-:W3:Y:S04]  /*2c620*/  LDL R57, [R1+0x1a68] ;  /* 0x001a680001397983 */ /* 0x000ee80000100800 */
[----:B------:R0:W-:Y:S04]  /*2c630*/  STL [R1+0x3a58], R51 ;  /* 0x003a583301007387 */ /* 0x0001e80000100800 */
[----:B------:R-:W3:Y:S04]  /*2c640*/  LDL R56, [R1+0x1a5c] ;  /* 0x001a5c0001387983 */ /* 0x000ee80000100800 */
[----:B------:R-:W3:Y:S01]  /*2c650*/  LDL R55, [R1+0x1a60] ;  /* 0x001a600001377983 */ /* 0x000ee20000100800 */
[----:B----4-:R-:W-:-:S03]  /*2c660*/  @!P0 IMAD.MOV.U32 R5, RZ, RZ, R54 ;  /* 0x000000ffff058224 */ /* 0x010fc600078e0036 */
[----:B------:R4:W-:Y:S04]  /*2c670*/  STL [R1+0x3a5c], R50 ;  /* 0x003a5c3201007387 */ /* 0x0009e80000100800 */
[----:B------:R-:W4:Y:S04]  /*2c680*/  LDL R54, [R1+0x1a24] ;  /* 0x001a240001367983 */ /* 0x000f280000100800 */
[----:B0-----:R-:W4:Y:S01]  /*2c690*/  LDL R53, [R1+0x1a28] ;  /* 0x001a280001357983 */ /* 0x001f220000100800 */
[----:B------:R-:W-:Y:S01]  /*2c6a0*/  PRMT R49, RZ, 0x7610, R49 ;  /* 0x00007610ff317816 */ /* 0x000fe20000000031 */
[----:B------:R-:W-:-:S02]  /*2c6b0*/  @!P0 IMAD.MOV.U32 R4, RZ, RZ, R0 ;  /* 0x000000ffff048224 */ /* 0x000fc400078e0000 */
[----:B-1----:R-:W4:Y:S04]  /*2c6c0*/  LDL R52, [R1+0x1a1c] ;  /* 0x001a1c0001347983 */ /* 0x002f280000100800 */
[----:B------:R-:W4:Y:S01]  /*2c6d0*/  LDL R0, [R1+0x1a20] ;  /* 0x001a200001007983 */ /* 0x000f220000100800 */
[----:B------:R-:W-:-:S03]  /*2c6e0*/  PRMT R48, RZ, 0x7610, R48 ;  /* 0x00007610ff307816 */ /* 0x000fc60000000030 */
[----:B------:R2:W4:Y:S02]  /*2c6f0*/  @!P0 LDG.E.U16 R49, [R4.64] ;  /* 0x0000000604318981 */ /* 0x000524000c1e1500 */
[----:B--2---:R-:W-:Y:S02]  /*2c700*/  @!P0 IMAD.MOV.U32 R5, RZ, RZ, R58 ;  /* 0x000000ffff058224 */ /* 0x004fe400078e003a */
[----:B---3--:R-:W-:-:S05]  /*2c710*/  @!P0 IMAD.MOV.U32 R4, RZ, RZ, R57 ;  /* 0x000000ffff048224 */ /* 0x008fca00078e0039 */
[----:B------:R0:W2:Y:S01]  /*2c720*/  @!P0 LDG.E.U16 R48, [R4.64] ;  /* 0x0000000604308981 */ /* 0x0000a2000c1e1500 */
[----:B------:R-:W-:Y:S02]  /*2c730*/  PRMT R47, RZ, 0x7610, R47 ;  /* 0x00007610ff2f7816 */ /* 0x000fe4000000002f */
[----:B------:R-:W-:Y:S01]  /*2c740*/  PRMT R46, RZ, 0x7610, R46 ;  /* 0x00007610ff2e7816 */ /* 0x000fe2000000002e */
[----:B0-----:R-:W-:Y:S02]  /*2c750*/  @!P0 IMAD.MOV.U32 R5, RZ, RZ, R56 ;  /* 0x000000ffff058224 */ /* 0x001fe400078e0038 */
[----:B------:R-:W-:-:S05]  /*2c760*/  @!P0 IMAD.MOV.U32 R4, RZ, RZ, R55 ;  /* 0x000000ffff048224 */ /* 0x000fca00078e0037 */
[----:B------:R4:W3:Y:S02]  /*2c770*/  @!P0 LDG.E.U16 R47, [R4.64] ;  /* 0x00000006042f8981 */ /* 0x0008e4000c1e1500 */
[----:B----4-:R-:W-:Y:S02]  /*2c780*/  @!P0 IMAD.MOV.U32 R5, RZ, RZ, R54 ;  /* 0x000000ffff058224 */ /* 0x010fe400078e0036 */
[----:B------:R-:W-:-:S05]  /*2c790*/  @!P0 IMAD.MOV.U32 R4, RZ, RZ, R53 ;  /* 0x000000ffff048224 */ /* 0x000fca00078e0035 */
[----:B------:R0:W3:Y:S01]  /*2c7a0*/  @!P0 LDG.E.U16 R46, [R4.64] ;  /* 0x00000006042e8981 */ /* 0x0000e2000c1e1500 */
[----:B------:R-:W-:Y:S01]  /*2c7b0*/  PRMT R45, RZ, 0x7610, R45 ;  /* 0x00007610ff2d7816 */ /* 0x000fe2000000002d */
[----:B0-----:R-:W-:Y:S02]  /*2c7c0*/  @!P0 IMAD.MOV.U32 R4, RZ, RZ, R0 ;  /* 0x000000ffff048224 */ /* 0x001fe400078e0000 */
[----:B------:R-:W-:Y:S01]  /*2c7d0*/  @!P0 IMAD.MOV.U32 R5, RZ, RZ, R52 ;  /* 0x000000ffff058224 */ /* 0x000fe200078e0034 */
[----:B------:R0:W-:Y:S04]  /*2c7e0*/  STL [R1+0x3a60], R49 ;  /* 0x003a603101007387 */ /* 0x0001e80000100800 */
[----:B------:R-:W3:Y:S04]  /*2c7f0*/  LDL R51, [R1+0x19e4] ;  /* 0x0019e40001337983 */ /* 0x000ee80000100800 */
[----:B------:R-:W3:Y:S04]  /*2c800*/  LDL R50, [R1+0x19e8] ;  /* 0x0019e80001327983 */ /* 0x000ee80000100800 */
[----:B------:R1:W3:Y:S04]  /*2c810*/  @!P0 LDG.E.U16 R45, [R4.64] ;  /* 0x00000006042d8981 */ /* 0x0002e8000c1e1500 */
[----:B--2---:R2:W-:Y:S04]  /*2c820*/  STL [R1+0x3a64], R48 ;  /* 0x003a643001007387 */ /* 0x0045e80000100800 */
[----:B0-----:R-:W4:Y:S04]  /*2c830*/  LDL R49, [R1+0x19dc] ;  /* 0x0019dc0001317983 */ /* 0x001f280000100800 */
[----:B--2---:R-:W2:Y:S04]  /*2c840*/  LDL R48, [R1+0x19e0] ;  /* 0x0019e00001307983 */ /* 0x004ea80000100800 */
[----:B---3--:R-:W-:Y:S04]  /*2c850*/  STL [R1+0x3a68], R47 ;  /* 0x003a682f01007387 */ /* 0x008fe80000100800 */
[----:B------:R0:W-:Y:S04]  /*2c860*/  STL [R1+0x3a6c], R46 ;  /* 0x003a6c2e01007387 */ /* 0x0001e80000100800 */
[----:B------:R-:W3:Y:S04]  /*2c870*/  LDL R0, [R1+0x19a8] ;  /* 0x0019a80001007983 */ /* 0x000ee80000100800 */
[----:B0-----:R-:W3:Y:S01]  /*2c880*/  LDL R46, [R1+0x19a4] ;  /* 0x0019a400012e7983 */ /* 0x001ee20000100800 */
[----:B------:R-:W-:Y:S01]  /*2c890*/  PRMT R44, RZ, 0x7610, R44 ;  /* 0x00007610ff2c7816 */ /* 0x000fe2000000002c */
[----:B-1----:R-:W-:-:S02]  /*2c8a0*/  @!P0 IMAD.MOV.U32 R5, RZ, RZ, R51 ;  /* 0x000000ffff058224 */ /* 0x002fc400078e0033 */
[----:B------:R-:W-:Y:S01]  /*2c8b0*/  @!P0 IMAD.MOV.U32 R4, RZ, RZ, R50 ;  /* 0x000000ffff048224 */ /* 0x000fe200078e0032 */
[----:B------:R0:W-:Y:S04]  /*2c8c0*/  STL [R1+0x3a70], R45 ;  /* 0x003a702d01007387 */ /* 0x0001e80000100800 */
[----:B------:R-:W3:Y:S04]  /*2c8d0*/  LDL R51, [R1+0x199c] ;  /* 0x00199c0001337983 */ /* 0x000ee80000100800 */
[----:B------:R-:W3:Y:S01]  /*2c8e0*/  LDL R47, [R1+0x19a0] ;  /* 0x0019a000012f7983 */ /* 0x000ee20000100800 */
[----:B------:R-:W-:-:S03]  /*2c8f0*/  PRMT R43, RZ, 0x7610, R43 ;  /* 0x00007610ff2b7816 */ /* 0x000fc6000000002b */
[----:B------:R4:W3:Y:S02]  /*2c900*/  @!P0 LDG.E.U16 R44, [R4.64] ;  /* 0x00000006042c8981 */ /* 0x0008e4000c1e1500 */
[----:B----4-:R-:W-:Y:S02]  /*2c910*/  @!P0 IMAD.MOV.U32 R5, RZ, RZ, R49 ;  /* 0x000000ffff058224 */ /* 0x010fe400078e0031 */
[----:B--2---:R-:W-:-:S05]  /*2c920*/  @!P0 IMAD.MOV.U32 R4, RZ, RZ, R48 ;  /* 0x000000ffff048224 */ /* 0x004fca00078e0030 */
[----:B------:R3:W2:Y:S01]  /*2c930*/  @!P0 LDG.E.U16 R43, [R4.64] ;  /* 0x00000006042b8981 */ /* 0x0006a2000c1e1500 */
[----:B------:R-:W-:Y:S02]  /*2c940*/  PRMT R42, RZ, 0x7610, R42 ;  /* 0x00007610ff2a7816 */ /* 0x000fe4000000002a */
[----:B------:R-:W-:Y:S01]  /*2c950*/  PRMT R41, RZ, 0x7610, R41 ;  /* 0x00007610ff297816 */ /* 0x000fe20000000029 */
[----:B---3--:R-:W-:Y:S02]  /*2c960*/  @!P0 IMAD.MOV.U32 R4, RZ, RZ, R0 ;  /* 0x000000ffff048224 */ /* 0x008fe400078e0000 */
[----:B------:R-:W-:-:S05]  /*2c970*/  @!P0 IMAD.MOV.U32 R5, RZ, RZ, R46 ;  /* 0x000000ffff058224 */ /* 0x000fca00078e002e */
[----:B------:R1:W3:Y:S02]  /*2c980*/  @!P0 LDG.E.U16 R42, [R4.64] ;  /* 0x00000006042a8981 */ /* 0x0002e4000c1e1500 */
[----:B-1----:R-:W-:Y:S02]  /*2c990*/  @!P0 IMAD.MOV.U32 R5, RZ, RZ, R51 ;  /* 0x000000ffff058224 */ /* 0x002fe400078e0033 */
[----:B------:R-:W-:Y:S01]  /*2c9a0*/  @!P0 IMAD.MOV.U32 R4, RZ, RZ, R47 ;  /* 0x000000ffff048224 */ /* 0x000fe200078e002f */
[----:B------:R1:W-:Y:S04]  /*2c9b0*/  STL [R1+0x3a74], R44 ;  /* 0x003a742c01007387 */ /* 0x0003e80000100800 */
[----:B------:R-:W4:Y:S04]  /*2c9c0*/  LDL R50, [R1+0x1964] ;  /* 0x0019640001327983 */ /* 0x000f280000100800 */
[----:B0-----:R-:W4:Y:S04]  /*2c9d0*/  LDL R45, [R1+0x1968] ;  /* 0x00196800012d7983 */ /* 0x001f280000100800 */
[----:B------:R4:W4:Y:S04]  /*2c9e0*/  @!P0 LDG.E.U16 R41, [R4.64] ;  /* 0x0000000604298981 */ /* 0x000928000c1e1500 */
[----:B------:R-:W4:Y:S04]  /*2c9f0*/  LDL R48, [R1+0x1960] ;  /* 0x0019600001307983 */ /* 0x000f280000100800 */
[----:B--2---:R0:W-:Y:S04]  /*2ca00*/  STL [R1+0x3a78], R43 ;  /* 0x003a782b01007387 */ /* 0x0041e80000100800 */
[----:B------:R-:W2:Y:S04]  /*2ca10*/  LDL R49, [R1+0x195c] ;  /* 0x00195c0001317983 */ /* 0x000ea80000100800 */
[----:B------:R-:W2:Y:S04]  /*2ca20*/  LDL R46, [R1+0x1924] ;  /* 0x00192400012e7983 */ /* 0x000ea80000100800 */
[----:B------:R-:W2:Y:S01]  /*2ca30*/  LDL R0, [R1+0x1928] ;  /* 0x0019280001007983 */ /* 0x000ea20000100800 */
[----:B------:R-:W-:-:S03]  /*2ca40*/  PRMT R40, RZ, 0x7610, R40 ;  /* 0x00007610ff287816 */ /* 0x000fc60000000028 */
[----:B---3--:R3:W-:Y:S04]  /*2ca50*/  STL [R1+0x3a7c], R42 ;  /* 0x003a7c2a01007387 */ /* 0x0087e80000100800 */
[----:B------:R-:W3:Y:S04]  /*2ca60*/  LDL R47, [R1+0x191c] ;  /* 0x00191c00012f7983 */ /* 0x000ee80000100800 */
[----:B-1----:R-:W3:Y:S01]  /*2ca70*/  LDL R44, [R1+0x1920] ;  /* 0x00192000012c7983 */ /* 0x002ee20000100800 */
[----:B------:R-:W-:Y:S01]  /*2ca80*/  PRMT R39, RZ, 0x7610, R39 ;  /* 0x00007610ff277816 */ /* 0x000fe20000000027 */
[----:B----4-:R-:W-:-:S02]  /*2ca90*/  @!P0 IMAD.MOV.U32 R5, RZ, RZ, R50 ;  /* 0x000000ffff058224 */ /* 0x010fc400078e0032 */
[----:B------:R-:W-:Y:S01]  /*2caa0*/  @!P0 IMAD.MOV.U32 R4, RZ, RZ, R45 ;  /* 0x000000ffff048224 */ /* 0x000fe200078e002d */
[----:B------:R1:W-:Y:S04]  /*2cab0*/  STL [R1+0x3a80], R41 ;  /* 0x003a802901007387 */ /* 0x0003e80000100800 */
[----:B------:R-:W4:Y:S04]  /*2cac0*/  LDL R45, [R1+0x18e4] ;  /* 0x0018e400012d7983 */ /* 0x000f280000100800 */
[----:B0-----:R-:W4:Y:S04]  /*2cad0*/  LDL R43, [R1+0x18e8] ;  /* 0x0018e800012b7983 */ /* 0x001f280000100800 */
[----:B------:R0:W4:Y:S02]  /*2cae0*/  @!P0 LDG.E.U16 R40, [R4.64] ;  /* 0x0000000604288981 */ /* 0x000124000c1e1500 */
[----:B0-----:R-:W-:-:S02]  /*2caf0*/  @!P0 IMAD.MOV.U32 R4, RZ, RZ, R48 ;  /* 0x000000ffff048224 */ /* 0x001fc400078e0030 */
[----:B--2---:R-:W-:-:S05]  /*2cb00*/  @!P0 IMAD.MOV.U32 R5, RZ, RZ, R49 ;  /* 0x000000ffff058224 */ /* 0x004fca00078e0031 */
[----:B------:R0:W2:Y:S01]  /*2cb10*/  @!P0 LDG.E.U16 R39, [R4.64] ;  /* 0x0000000604278981 */ /* 0x0000a2000c1e1500 */
[----:B------:R-:W-:Y:S02]  /*2cb20*/  PRMT R38, RZ, 0x7610, R38 ;  /* 0x00007610ff267816 */ /* 0x000fe40000000026 */
[----:B------:R-:W-:Y:S01]  /*2cb30*/  PRMT R37, RZ, 0x7610, R37 ;  /* 0x00007610ff257816 */ /* 0x000fe20000000025 */
[----:B0-----:R-:W-:Y:S02]  /*2cb40*/  @!P0 IMAD.MOV.U32 R4, RZ, RZ, R0 ;  /* 0x000000ffff048224 */ /* 0x001fe400078e0000 */
[----:B------:R-:W-:-:S05]  /*2cb50*/  @!P0 IMAD.MOV.U32 R5, RZ, RZ, R46 ;  /* 0x000000ffff058224 */ /* 0x000fca00078e002e */
[----:B------:R3:W2:Y:S02]  /*2cb60*/  @!P0 LDG.E.U16 R38, [R4.64] ;  /* 0x0000000604268981 */ /* 0x0006a4000c1e1500 */
[----:B---3--:R-:W-:Y:S02]  /*2cb70*/  @!P0 IMAD.MOV.U32 R5, RZ, RZ, R47 ;  /* 0x000000ffff058224 */ /* 0x008fe400078e002f */
[----:B------:R-:W-:-:S05]  /*2cb80*/  @!P0 IMAD.MOV.U32 R4, RZ, RZ, R44 ;  /* 0x000000ffff048224 */ /* 0x000fca00078e002c */
[----:B------:R4:W3:Y:S01]  /*2cb90*/  @!P0 LDG.E.U16 R37, [R4.64] ;  /* 0x0000000604258981 */ /* 0x0008e2000c1e1500 */
[----:B------:R-:W-:Y:S01]  /*2cba0*/  PRMT R36, RZ, 0x7610, R36 ;  /* 0x00007610ff247816 */ /* 0x000fe20000000024 */
[----:B----4-:R-:W-:Y:S02]  /*2cbb0*/  @!P0 IMAD.MOV.U32 R5, RZ, RZ, R45 ;  /* 0x000000ffff058224 */ /* 0x010fe400078e002d */
[----:B------:R-:W-:Y:S01]  /*2cbc0*/  @!P0 IMAD.MOV.U32 R4, RZ, RZ, R43 ;  /* 0x000000ffff048224 */ /* 0x000fe200078e002b */
[----:B------:R-:W-:Y:S04]  /*2cbd0*/  STL [R1+0x3a84], R40 ;  /* 0x003a842801007387 */ /* 0x000fe80000100800 */
[----:B------:R-:W4:Y:S04]  /*2cbe0*/  LDL R42, [R1+0x18dc] ;  /* 0x0018dc00012a7983 */ /* 0x000f280000100800 */
[----:B-1----:R-:W4:Y:S04]  /*2cbf0*/  LDL R41, [R1+0x18e0] ;  /* 0x0018e00001297983 */ /* 0x002f280000100800 */
[----:B------:R4:W4:Y:S04]  /*2cc00*/  @!P0 LDG.E.U16 R36, [R4.64] ;  /* 0x0000000604248981 */ /* 0x000928000c1e1500 */
[----:B--2---:R0:W-:Y:S04]  /*2cc10*/  STL [R1+0x3a88], R39 ;  /* 0x003a882701007387 */ /* 0x0041e80000100800 */
[----:B------:R-:W2:Y:S04]  /*2cc20*/  LDL R0, [R1+0x18a8] ;  /* 0x0018a80001007983 */ /* 0x000ea80000100800 */
[----:B------:R-:W2:Y:S04]  /*2cc30*/  LDL R46, [R1+0x18a4] ;  /* 0x0018a400012e7983 */ /* 0x000ea80000100800 */
[----:B0-----:R-:W2:Y:S04]  /*2cc40*/  LDL R39, [R1+0x18a0] ;  /* 0x0018a00001277983 */ /* 0x001ea80000100800 */
[----:B------:R-:W-:Y:S04]  /*2cc50*/  STL [R1+0x3a8c], R38 ;  /* 0x003a8c2601007387 */ /* 0x000fe80000100800 */
[----:B------:R-:W2:Y:S04]  /*2cc60*/  LDL R40, [R1+0x189c] ;  /* 0x00189c0001287983 */ /* 0x000ea80000100800 */
[----:B------:R-:W2:Y:S04]  /*2cc70*/  LDL R44, [R1+0x1868] ;  /* 0x00186800012c7983 */ /* 0x000ea80000100800 */
[----:B---3--:R0:W-:Y:S04]  /*2cc80*/  STL [R1+0x3a90], R37 ;  /* 0x003a902501007387 */ /* 0x0081e80000100800 */
[----:B------:R-:W3:Y:S04]  /*2cc90*/  LDL R45, [R1+0x1864] ;  /* 0x00186400012d7983 */ /* 0x000ee80000100800 */
[----:B------:R-:W3:Y:S04]  /*2cca0*/  LDL R43, [R1+0x185c] ;  /* 0x00185c00012b7983 */ /* 0x000ee80000100800 */
[----:B0-----:R-:W3:Y:S01]  /*2ccb0*/  LDL R37, [R1+0x1860] ;  /* 0x0018600001257983 */ /* 0x001ee20000100800 */
[----:B------:R-:W-:Y:S01]  /*2ccc0*/  PRMT R35, RZ, 0x7610, R35 ;  /* 0x00007610ff237816 */ /* 0x000fe20000000023 */
[----:B----4-:R-:W-:-:S02]  /*2ccd0*/  @!P0 IMAD.MOV.U32 R5, RZ, RZ, R42 ;  /* 0x000000ffff058224 */ /* 0x010fc400078e002a */
[----:B------:R-:W-:Y:S01]  /*2cce0*/  @!P0 IMAD.MOV.U32 R4, RZ, RZ, R41 ;  /* 0x000000ffff048224 */ /* 0x000fe200078e0029 */
[----:B------:R0:W-:Y:S04]  /*2ccf0*/  STL [R1+0x3a94], R36 ;  /* 0x003a942401007387 */ /* 0x0001e80000100800 */
[----:B------:R-:W4:Y:S04]  /*2cd00*/  LDL R42, [R1+0x1824] ;  /* 0x00182400012a7983 */ /* 0x000f280000100800 */
[----:B------:R-:W4:Y:S04]  /*2cd10*/  LDL R41, [R1+0x1828] ;  /* 0x0018280001297983 */ /* 0x000f280000100800 */
[----:B------:R2:W4:Y:S04]  /*2cd20*/  @!P0 LDG.E.U16 R35, [R4.64] ;  /* 0x0000000604238981 */ /* 0x000528000c1e1500 */
[----:B------:R-:W4:Y:S01]  /*2cd30*/  LDL R38, [R1+0x181c] ;  /* 0x00181c0001267983 */ /* 0x000f220000100800 */
[----:B------:R-:W-:-:S02]  /*2cd40*/  PRMT R34, RZ, 0x7610, R34 ;  /* 0x00007610ff227816 */ /* 0x000fc40000000022 */
[----:B------:R-:W-:Y:S01]  /*2cd50*/  PRMT R33, RZ, 0x7610, R33 ;  /* 0x00007610ff217816 */ /* 0x000fe20000000021 */
[----:B0-----:R-:W4:Y:S01]  /*2cd60*/  LDL R36, [R1+0x17e0] ;  /* 0x0017e00001247983 */ /* 0x001f220000100800 */
[----:B--2---:R-:W-:-:S03]  /*2cd70*/  @!P0 IMAD.MOV.U32 R4, RZ, RZ, R0 ;  /* 0x000000ffff048224 */ /* 0x004fc600078e0000 */
[----:B------:R-:W2:Y:S01]  /*2cd80*/  LDL R0, [R1+0x1820] ;  /* 0x0018200001007983 */ /* 0x000ea20000100800 */
[----:B------:R-:W-:Y:S01]  /*2cd90*/  @!P0 IMAD.MOV.U32 R5, RZ, RZ, R46 ;  /* 0x000000ffff058224 */ /* 0x000fe200078e002e */
[----:B------:R-:W-:Y:S02]  /*2cda0*/  PRMT R32, RZ, 0x7610, R32 ;  /* 0x00007610ff207816 */ /* 0x000fe40000000020 */
[----:B------:R-:W2:Y:S04]  /*2cdb0*/  LDL R46, [R1+0x167c] ;  /* 0x00167c00012e7983 */ /* 0x000ea80000100800 */
[----:B------:R0:W2:Y:S02]  /*2cdc0*/  @!P0 LDG.E.U16 R34, [R4.64] ;  /* 0x0000000604228981 */ /* 0x0000a4000c1e1500 */
[----:B0-----:R-:W-:-:S02]  /*2cdd0*/  @!P0 IMAD.MOV.U32 R4, RZ, RZ, R39 ;  /* 0x000000ffff048224 */ /* 0x001fc400078e0027 */
[----:B------:R-:W-:Y:S01]  /*2cde0*/  @!P0 IMAD.MOV.U32 R5, RZ, RZ, R40 ;  /* 0x000000ffff058224 */ /* 0x000fe200078e0028 */
[----:B------:R-:W2:Y:S04]  /*2cdf0*/  LDL R39, [R1+0x17e8] ;  /* 0x0017e80001277983 */ /* 0x000ea80000100800 */
[----:B------:R-:W2:Y:S04]  /*2ce00*/  LDL R40, [R1+0x17e4] ;  /* 0x0017e40001287983 */ /* 0x000ea80000100800 */
[----:B------:R0:W2:Y:S02]  /*2ce10*/  @!P0 LDG.E.U16 R33, [R4.64] ;  /* 0x0000000604218981 */ /* 0x0000a4000c1e1500 */
[----:B0-----:R-:W-:-:S02]  /*2ce20*/  @!P0 IMAD.MOV.U32 R4, RZ, RZ, R44 ;  /* 0x000000ffff048224 */ /* 0x001fc400078e002c */
[----:B---3--:R-:W-:Y:S01]  /*2ce30*/  @!P0 IMAD.MOV.U32 R5, RZ, RZ, R45 ;  /* 0x000000ffff058224 */ /* 0x008fe200078e002d */
[----:B------:R-:W3:Y:S04]  /*2ce40*/  LDL R44, [R1+0x17dc] ;  /* 0x0017dc00012c7983 */ /* 0x000ee80000100800 */
[----:B------:R0:W3:Y:S01]  /*2ce50*/  @!P0 LDG.E.U16 R32, [R4.64] ;  /* 0x0000000604208981 */ /* 0x0000e2000c1e1500 */
[----:B------:R-:W-:Y:S02]  /*2ce60*/  PRMT R31, RZ, 0x7610, R31 ;  /* 0x00007610ff1f7816 */ /* 0x000fe4000000001f */
[----:B------:R-:W-:Y:S01]  /*2ce70*/  PRMT R30, RZ, 0x7610, R30 ;  /* 0x00007610ff1e7816 */ /* 0x000fe2000000001e */
[----:B------:R-:W3:Y:S01]  /*2ce80*/  LDL R45, [R1+0x1dfc] ;  /* 0x001dfc00012d7983 */ /* 0x000ee20000100800 */
[----:B0-----:R-:W-:-:S03]  /*2ce90*/  @!P0 IMAD.MOV.U32 R4, RZ, RZ, R37 ;  /* 0x000000ffff048224 */ /* 0x001fc600078e0025 */
[----:B------:R-:W3:Y:S01]  /*2cea0*/  LDL R37, [R1+0x17a8] ;  /* 0x0017a80001257983 */ /* 0x000ee20000100800 */
[----:B------:R-:W-:-:S03]  /*2ceb0*/  @!P0 IMAD.MOV.U32 R5, RZ, RZ, R43 ;  /* 0x000000ffff058224 */ /* 0x000fc600078e002b */
[----:B------:R-:W3:Y:S04]  /*2cec0*/  LDL R43, [R1+0x17a4] ;  /* 0x0017a400012b7983 */ /* 0x000ee80000100800 */
[----:B------:R4:W3:Y:S02]  /*2ced0*/  @!P0 LDG.E.U16 R31, [R4.64] ;  /* 0x00000006041f8981 */ /* 0x0008e4000c1e1500 */
[----:B----4-:R-:W-:Y:S02]  /*2cee0*/  @!P0 IMAD.MOV.U32 R5, RZ, RZ, R42 ;  /* 0x000000ffff058224 */ /* 0x010fe400078e002a */
[----:B------:R-:W4:Y:S01]  /*2cef0*/  LDL R42, [R1+0x179c] ;  /* 0x00179c00012a7983 */ /* 0x000f220000100800 */
[----:B------:R-:W-:-:S03]  /*2cf00*/  @!P0 IMAD.MOV.U32 R4, RZ, RZ, R41 ;  /* 0x000000ffff048224 */ /* 0x000fc600078e0029 */
[----:B------:R-:W4:Y:S04]  /*2cf10*/  LDL R41, [R1+0x17a0] ;  /* 0x0017a00001297983 */ /* 0x000f280000100800 */
[----:B------:R2:W4:Y:S02]  /*2cf20*/  @!P0 LDG.E.U16 R30, [R4.64] ;  /* 0x00000006041e8981 */ /* 0x000524000c1e1500 */
[----:B--2---:R-:W-:Y:S02]  /*2cf30*/  @!P0 IMAD.MOV.U32 R4, RZ, RZ, R0 ;  /* 0x000000ffff048224 */ /* 0x004fe400078e0000 */
[----:B------:R-:W2:Y:S01]  /*2cf40*/  LDL R0, [R1+0x1768] ;  /* 0x0017680001007983 */ /* 0x000ea20000100800 */
[----:B------:R-:W-:-:S03]  /*2cf50*/  @!P0 IMAD.MOV.U32 R5, RZ, RZ, R38 ;  /* 0x000000ffff058224 */ /* 0x000fc600078e0026 */
[----:B------:R-:W2:Y:S01]  /*2cf60*/  LDL R38, [R1+0x1764] ;  /* 0x0017640001267983 */ /* 0x000ea20000100800 */
[----:B------:R-:W-:Y:S02]  /*2cf70*/  PRMT R29, RZ, 0x7610, R29 ;  /* 0x00007610ff1d7816 */ /* 0x000fe4000000001d */
[----:B------:R-:W-:-:S04]  /*2cf80*/  PRMT R28, RZ, 0x7610, R28 ;  /* 0x00007610ff1c7816 */ /* 0x000fc8000000001c */
[----:B------:R0:W2:Y:S01]  /*2cf90*/  @!P0 LDG.E.U16 R29, [R4.64] ;  /* 0x00000006041d8981 */ /* 0x0000a2000c1e1500 */
[----:B------:R-:W-:Y:S01]  /*2cfa0*/  PRMT R27, RZ, 0x7610, R27 ;  /* 0x00007610ff1b7816 */ /* 0x000fe2000000001b */
[----:B0-----:R-:W-:Y:S02]  /*2cfb0*/  @!P0 IMAD.MOV.U32 R4, RZ, RZ, R39 ;  /* 0x000000ffff048224 */ /* 0x001fe400078e0027 */
[----:B------:R-:W-:Y:S01]  /*2cfc0*/  @!P0 IMAD.MOV.U32 R5, RZ, RZ, R40 ;  /* 0x000000ffff058224 */ /* 0x000fe200078e0028 */
[----:B------:R-:W2:Y:S04]  /*2cfd0*/  LDL R39, [R1+0x1760] ;  /* 0x0017600001277983 */ /* 0x000ea80000100800 */
[----:B------:R-:W2:Y:S04]  /*2cfe0*/  LDL R40, [R1+0x175c] ;  /* 0x00175c0001287983 */ /* 0x000ea80000100800 */
[----:B------:R0:W2:Y:S02]  /*2cff0*/  @!P0 LDG.E.U16 R28, [R4.64] ;  /* 0x00000006041c8981 */ /* 0x0000a4000c1e1500 */
[----:B0-----:R-:W-:-:S02]  /*2d000*/  @!P0 IMAD.MOV.U32 R4, RZ, RZ, R36 ;  /* 0x000000ffff048224 */ /* 0x001fc400078e0024 */
[----:B---3--:R-:W-:Y:S01]  /*2d010*/  @!P0 IMAD.MOV.U32 R5, RZ, RZ, R44 ;  /* 0x000000ffff058224 */ /* 0x008fe200078e002c */
[----:B------:R-:W3:Y:S04]  /*2d020*/  LDL R36, [R1+0x1728] ;  /* 0x0017280001247983 */ /* 0x000ee80000100800 */
[----:B------:R-:W3:Y:S04]  /*2d030*/  LDL R44, [R1+0x1724] ;  /* 0x00172400012c7983 */ /* 0x000ee80000100800 */
[----:B------:R0:W3:Y:S01]  /*2d040*/  @!P0 LDG.E.U16 R27, [R4.64] ;  /* 0x00000006041b8981 */ /* 0x0000e2000c1e1500 */
[----:B------:R-:W-:Y:S01]  /*2d050*/  PRMT R26, RZ, 0x7610, R26 ;  /* 0x00007610ff1a7816 */ /* 0x000fe2000000001a */
[----:B0-----:R-:W-:-:S02]  /*2d060*/  @!P0 IMAD.MOV.U32 R4, RZ, RZ, R37 ;  /* 0x000000ffff048224 */ /* 0x001fc400078e0025 */
[----:B------:R-:W3:Y:S01]  /*2d070*/  LDL R37, [R1+0x1720] ;  /* 0x0017200001257983 */ /* 0x000ee20000100800 */
[----:B------:R-:W-:-:S03]  /*2d080*/  @!P0 IMAD.MOV.U32 R5, RZ, RZ, R43 ;  /* 0x000000ffff058224 */ /* 0x000fc600078e002b */
[----:B------:R-:W3:Y:S01]  /*2d090*/  LDL R43, [R1+0x171c] ;  /* 0x00171c00012b7983 */ /* 0x000ee20000100800 */
[----:B------:R-:W-:-:S03]  /*2d0a0*/  PRMT R25, RZ, 0x7610, R25 ;  /* 0x00007610ff197816 */ /* 0x000fc60000000019 */
        /* <DEDUP_REMOVED lines=15> */
[----:B------:R-:W2:Y:S01]  /*2d1a0*/  LDL R39, [R1+0x16a8] ;  /* 0x0016a80001277983 */ /* 0x000ea20000100800 */
[----:B------:R-:W-:-:S03]  /*2d1b0*/  @!P0 IMAD.MOV.U32 R5, RZ, RZ, R40 ;  /* 0x000000ffff058224 */ /* 0x000fc600078e0028 */
[----:B------:R-:W2:Y:S04]  /*2d1c0*/  LDL R40, [R1+0x16a4] ;  /* 0x0016a40001287983 */ /* 0x000ea80000100800 */
[----:B------:R3:W2:Y:S02]  /*2d1d0*/  @!P0 LDG.E.U16 R23, [R4.64] ;  /* 0x0000000604178981 */ /* 0x0006a4000c1e1500 */
[----:B---3--:R-:W-:Y:S02]  /*2d1e0*/  @!P0 IMAD.MOV.U32 R4, RZ, RZ, R36 ;  /* 0x000000ffff048224 */ /* 0x008fe400078e0024 */
[----:B------:R-:W3:Y:S01]  /*2d1f0*/  LDL R36, [R1+0x16a0] ;  /* 0x0016a00001247983 */ /* 0x000ee20000100800 */
[----:B------:R-:W-:-:S05]  /*2d200*/  @!P0 IMAD.MOV.U32 R5, RZ, RZ, R44 ;  /* 0x000000ffff058224 */ /* 0x000fca00078e002c */
[----:B------:R0:W3:Y:S01]  /*2d210*/  @!P0 LDG.E.U16 R22, [R4.64] ;  /* 0x0000000604168981 */ /* 0x0000e2000c1e1500 */
[----:B------:R-:W-:Y:S01]  /*2d220*/  PRMT R21, RZ, 0x7610, R21 ;  /* 0x00007610ff157816 */ /* 0x000fe20000000015 */
[----:B0-----:R-:W-:Y:S02]  /*2d230*/  @!P0 IMAD.MOV.U32 R4, RZ, RZ, R37 ;  /* 0x000000ffff048224 */ /* 0x001fe400078e0025 */
[----:B------:R-:W3:Y:S01]  /*2d240*/  LDL R37, [R1+0x169c] ;  /* 0x00169c0001257983 */ /* 0x000ee20000100800 */
[----:B------:R-:W-:Y:S01]  /*2d250*/  @!P0 IMAD.MOV.U32 R5, RZ, RZ, R43 ;  /* 0x000000ffff058224 */ /* 0x000fe200078e002b */
[----:B------:R-:W-:-:S04]  /*2d260*/  PRMT R20, RZ, 0x7610, R20 ;  /* 0x00007610ff147816 */ /* 0x000fc80000000014 */
[----:B------:R4:W3:Y:S02]  /*2d270*/  @!P0 LDG.E.U16 R21, [R4.64] ;  /* 0x0000000604158981 */ /* 0x0008e4000c1e1500 */
[----:B----4-:R-:W-:Y:S02]  /*2d280*/  @!P0 IMAD.MOV.U32 R5, RZ, RZ, R42 ;  /* 0x000000ffff058224 */ /* 0x010fe400078e002a */
[----:B------:R-:W-:-:S05]  /*2d290*/  @!P0 IMAD.MOV.U32 R4, RZ, RZ, R41 ;  /* 0x000000ffff048224 */ /* 0x000fca00078e0029 */
[----:B------:R2:W4:Y:S02]  /*2d2a0*/  @!P0 LDG.E.U16 R20, [R4.64] ;  /* 0x0000000604148981 */ /* 0x000524000c1e1500 */
[----:B--2---:R-:W-:Y:S02]  /*2d2b0*/  @!P0 IMAD.MOV.U32 R4, RZ, RZ, R0 ;  /* 0x000000ffff048224 */ /* 0x004fe400078e0000 */
[----:B------:R-:W2:Y:S01]  /*2d2c0*/  LDL R0, [R1+0x1e04] ;  /* 0x001e040001007983 */ /* 0x000ea20000100800 */
[----:B------:R-:W-:-:S03]  /*2d2d0*/  @!P0 IMAD.MOV.U32 R5, RZ, RZ, R38 ;  /* 0x000000ffff058224 */ /* 0x000fc600078e0026 */
[----:B------:R-:W4:Y:S04]  /*2d2e0*/  LDL R38, [R1+0x1678] ;  /* 0x0016780001267983 */ /* 0x000f280000100800 */
[----:B------:R-:W4:Y:S04]  /*2d2f0*/  LDL.LU R61, [R1+0x1244] ;  /* 0x00124400013d7983 */ /* 0x000f280000300800 */
[----:B------:R-:W4:Y:S04]  /*2d300*/  LDL R44, [R1+0x1e00] ;  /* 0x001e0000012c7983 */ /* 0x000f280000100800 */
[----:B------:R-:W4:Y:S01]  /*2d310*/  LDL R43, [R1+0x1e3c] ;  /* 0x001e3c00012b7983 */ /* 0x000f220000100800 */
[----:B------:R-:W-:-:S03]  /*2d320*/  PRMT R19, RZ, 0x7610, R19 ;  /* 0x00007610ff137816 */ /* 0x000fc60000000013 */
[----:B------:R-:W4:Y:S04]  /*2d330*/  LDL R42, [R1+0x1e08] ;  /* 0x001e0800012a7983 */ /* 0x000f280000100800 */
[----:B------:R-:W4:Y:S01]  /*2d340*/  LDL R41, [R1+0x1e58] ;  /* 0x001e580001297983 */ /* 0x000f220000100800 */
[----:B------:R-:W-:-:S03]  /*2d350*/  PRMT R18, RZ, 0x7610, R18 ;  /* 0x00007610ff127816 */ /* 0x000fc60000000012 */
[----:B------:R0:W4:Y:S02]  /*2d360*/  @!P0 LDG.E.U16 R19, [R4.64] ;  /* 0x0000000604138981 */ /* 0x000124000c1e1500 */
[----:B0-----:R-:W-:Y:S02]  /*2d370*/  @!P0 IMAD.MOV.U32 R4, RZ, RZ, R39 ;  /* 0x000000ffff048224 */ /* 0x001fe400078e0027 */
[----:B------:R-:W-:Y:S01]  /*2d380*/  @!P0 IMAD.MOV.U32 R5, RZ, RZ, R40 ;  /* 0x000000ffff058224 */ /* 0x000fe200078e0028 */
[----:B------:R-:W4:Y:S04]  /*2d390*/  LDL R39, [R1+0x1dc8] ;  /* 0x001dc80001277983 */ /* 0x000f280000100800 */
[----:B------:R-:W4:Y:S04]  /*2d3a0*/  LDL R40, [R1+0x166c] ;  /* 0x00166c0001287983 */ /* 0x000f280000100800 */
[----:B------:R3:W4:Y:S01]  /*2d3b0*/  @!P0 LDG.E.U16 R18, [R4.64] ;  /* 0x0000000604128981 */ /* 0x000722000c1e1500 */
[----:B------:R-:W-:Y:S01]  /*2d3c0*/  PRMT R17, RZ, 0x7610, R17 ;  /* 0x00007610ff117816 */ /* 0x000fe20000000011 */
[----:B---3--:R-:W-:-:S02]  /*2d3d0*/  @!P0 IMAD.MOV.U32 R4, RZ, RZ, R36 ;  /* 0x000000ffff048224 */ /* 0x008fc400078e0024 */
[----:B------:R-:W3:Y:S01]  /*2d3e0*/  LDL R36, [R1+0x1dc4] ;  /* 0x001dc40001247983 */ /* 0x000ee20000100800 */
[----:B------:R-:W-:-:S03]  /*2d3f0*/  @!P0 IMAD.MOV.U32 R5, RZ, RZ, R37 ;  /* 0x000000ffff058224 */ /* 0x000fc600078e0025 */
[----:B------:R-:W3:Y:S01]  /*2d400*/  LDL R37, [R1+0x1668] ;  /* 0x0016680001257983 */ /* 0x000ee20000100800 */
[----:B------:R-:W-:-:S03]  /*2d410*/  PRMT R16, RZ, 0x7610, R16 ;  /* 0x00007610ff107816 */ /* 0x000fc60000000010 */
[----:B------:R0:W3:Y:S04]  /*2d420*/  @!P0 LDG.E.U16 R17, [R4.64] ;  /* 0x0000000604118981 */ /* 0x0000e8000c1e1500 */
[----:B------:R-:W3:Y:S01]  /*2d430*/  LDL.LU R59, [R1+0x124c] ;  /* 0x00124c00013b7983 */ /* 0x000ee20000300800 */
[----:B0-----:R-:W-:Y:S02]  /*2d440*/  @!P0 IMAD.MOV.U32 R4, RZ, RZ, R45 ;  /* 0x000000ffff048224 */ /* 0x001fe400078e002d */
[----:B------:R-:W-:-:S05]  /*2d450*/  @!P0 IMAD.MOV.U32 R5, RZ, RZ, R46 ;  /* 0x000000ffff058224 */ /* 0x000fca00078e002e */
[----:B------:R2:W3:Y:S02]  /*2d460*/  @!P0 LDG.E.U16 R16, [R4.64] ;  /* 0x0000000604108981 */ /* 0x0004e4000c1e1500 */
[----:B--2---:R-:W-:Y:S02]  /*2d470*/  @!P0 IMAD.MOV.U32 R4, RZ, RZ, R0 ;  /* 0x000000ffff048224 */ /* 0x004fe400078e0000 */
[----:B------:R-:W2:Y:S01]  /*2d480*/  LDL R0, [R1+0x1d98] ;  /* 0x001d980001007983 */ /* 0x000ea20000100800 */
[----:B------:R-:W-:Y:S01]  /*2d490*/  PRMT R15, RZ, 0x7610, R15 ;  /* 0x00007610ff0f7816 */ /* 0x000fe2000000000f */
[----:B----4-:R-:W-:Y:S01]  /*2d4a0*/  @!P0 IMAD.MOV.U32 R5, RZ, RZ, R38 ;  /* 0x000000ffff058224 */ /* 0x010fe200078e0026 */
[----:B------:R-:W-:Y:S01]  /*2d4b0*/  PRMT R14, RZ, 0x7610, R14 ;  /* 0x00007610ff0e7816 */ /* 0x000fe2000000000e */
[----:B------:R-:W0:Y:S04]  /*2d4c0*/  S2R R2, SR_TID.X ;  /* 0x0000000000027919 */ /* 0x000e280000002100 */
[----:B------:R1:W4:Y:S01]  /*2d4d0*/  @!P0 LDG.E.U16 R15, [R4.64] ;  /* 0x00000006040f8981 */ /* 0x000322000c1e1500 */
[----:B------:R-:W-:-:S03]  /*2d4e0*/  PRMT R13, RZ, 0x7610, R13 ;  /* 0x00007610ff0d7816 */ /* 0x000fc6000000000d */
[----:B------:R-:W4:Y:S01]  /*2d4f0*/  LDL R38, [R1+0x1d94] ;  /* 0x001d940001267983 */ /* 0x000f220000100800 */
[----:B-1----:R-:W-:Y:S02]  /*2d500*/  @!P0 IMAD.MOV.U32 R4, RZ, RZ, R43 ;  /* 0x000000ffff048224 */ /* 0x002fe400078e002b */
[----:B------:R-:W-:-:S05]  /*2d510*/  @!P0 IMAD.MOV.U32 R5, RZ, RZ, R44 ;  /* 0x000000ffff058224 */ /* 0x000fca00078e002c */
[----:B------:R1:W4:Y:S01]  /*2d520*/  @!P0 LDG.E.U16 R14, [R4.64] ;  /* 0x00000006040e8981 */ /* 0x000322000c1e1500 */
[----:B------:R-:W-:Y:S01]  /*2d530*/  PRMT R12, RZ, 0x7610, R12 ;  /* 0x00007610ff0c7816 */ /* 0x000fe2000000000c */
[----:B-1----:R-:W-:Y:S02]  /*2d540*/  @!P0 IMAD.MOV.U32 R4, RZ, RZ, R41 ;  /* 0x000000ffff048224 */ /* 0x002fe400078e0029 */
[----:B------:R-:W-:-:S05]  /*2d550*/  @!P0 IMAD.MOV.U32 R5, RZ, RZ, R42 ;  /* 0x000000ffff058224 */ /* 0x000fca00078e002a */
[----:B------:R1:W4:Y:S02]  /*2d560*/  @!P0 LDG.E.U16 R13, [R4.64] ;  /* 0x00000006040d8981 */ /* 0x000324000c1e1500 */
[----:B-1----:R-:W-:Y:S02]  /*2d570*/  @!P0 IMAD.MOV.U32 R4, RZ, RZ, R39 ;  /* 0x000000ffff048224 */ /* 0x002fe400078e0027 */
[----:B------:R-:W-:-:S05]  /*2d580*/  @!P0 IMAD.MOV.U32 R5, RZ, RZ, R40 ;  /* 0x000000ffff058224 */ /* 0x000fca00078e0028 */
[----:B------:R3:W4:Y:S01]  /*2d590*/  @!P0 LDG.E.U16 R12, [R4.64] ;  /* 0x00000006040c8981 */ /* 0x000722000c1e1500 */
[----:B0-----:R-:W-:Y:S01]  /*2d5a0*/  LOP3.LUT R2, R2, 0x1f, RZ, 0xc0, !PT ;  /* 0x0000001f02027812 */ /* 0x001fe200078ec0ff */
[----:B---3--:R-:W-:Y:S02]  /*2d5b0*/  @!P0 IMAD.MOV.U32 R4, RZ, RZ, R36 ;  /* 0x000000ffff048224 */ /* 0x008fe400078e0024 */
[----:B------:R-:W-:Y:S01]  /*2d5c0*/  @!P0 IMAD.MOV.U32 R5, RZ, RZ, R37 ;  /* 0x000000ffff058224 */ /* 0x000fe200078e0025 */
[----:B------:R-:W3:Y:S04]  /*2d5d0*/  LDL R36, [R1+0x1d90] ;  /* 0x001d900001247983 */ /* 0x000ee80000100800 */
[----:B------:R-:W3:Y:S01]  /*2d5e0*/  LDL R37, [R1+0x1d8c] ;  /* 0x001d8c0001257983 */ /* 0x000ee20000100800 */
[----:B------:R-:W-:Y:S01]  /*2d5f0*/  IMAD.SHL.U32 R2, R2, 0x2, RZ ;  /* 0x0000000202027824 */ /* 0x000fe200078e00ff */
[----:B------:R-:W-:-:S04]  /*2d600*/  PRMT R11, RZ, 0x7610, R11 ;  /* 0x00007610ff0b7816 */ /* 0x000fc8000000000b */
[----:B------:R0:W-:Y:S04]  /*2d610*/  STS.U16 [R2+0x4080], R61 ;  /* 0x0040803d02007388 */ /* 0x0001e80000000400 */
[----:B------:R2:W3:Y:S04]  /*2d620*/  @!P0 LDG.E.U16 R11, [R4.64] ;  /* 0x00000006040b8981 */ /* 0x0004e8000c1e1500 */
[----:B0-----:R-:W3:Y:S04]  /*2d630*/  LDL.LU R61, [R1+0x1220] ;  /* 0x00122000013d7983 */ /* 0x001ee80000300800 */
[----:B------:R-:W3:Y:S04]  /*2d640*/  LDL R40, [R1+0x1d54] ;  /* 0x001d540001287983 */ /* 0x000ee80000100800 */
[----:B------:R-:W3:Y:S01]  /*2d650*/  LDL R39, [R1+0x1d58] ;  /* 0x001d580001277983 */ /* 0x000ee20000100800 */
[----:B--2---:R-:W-:-:S03]  /*2d660*/  @!P0 IMAD.MOV.U32 R4, RZ, RZ, R0 ;  /* 0x000000ffff048224 */ /* 0x004fc600078e0000 */
[----:B------:R-:W2:Y:S04]  /*2d670*/  LDL R0, [R1+0x1d50] ;  /* 0x001d500001007983 */ /* 0x000ea80000100800 */
[----:B------:R0:W-:Y:S01]  /*2d680*/  STS.U16 [R2+0x4040], R10 ;  /* 0x0040400a02007388 */ /* 0x0001e20000000400 */
[----:B----4-:R-:W-:-:S03]  /*2d690*/  @!P0 IMAD.MOV.U32 R5, RZ, RZ, R38 ;  /* 0x000000ffff058224 */ /* 0x010fc600078e0026 */
[----:B------:R-:W4:Y:S04]  /*2d6a0*/  LDL R38, [R1+0x1d4c] ;  /* 0x001d4c0001267983 */ /* 0x000f280000100800 */
[----:B------:R-:W4:Y:S01]  /*2d6b0*/  LDL.LU R44, [R1+0x1224] ;  /* 0x00122400012c7983 */ /* 0x000f220000300800 */
[----:B0-----:R-:W-:-:S03]  /*2d6c0*/  PRMT R10, RZ, 0x7610, R10 ;  /* 0x00007610ff0a7816 */ /* 0x001fc6000000000a */
        /* <DEDUP_REMOVED lines=8> */
[----:B------:R3:W4:Y:S04]  /*2d750*/  @!P0 LDG.E.U16 R10, [R4.64] ;  /* 0x00000006040a8981 */ /* 0x000728000c1e1500 */
[----:B------:R-:W4:Y:S04]  /*2d760*/  LDL.LU R55, [R1+0x11a0] ;  /* 0x0011a00001377983 */ /* 0x000f280000300800 */
[----:B------:R-:W4:Y:S04]  /*2d770*/  LDL.LU R58, [R1+0x13c] ;  /* 0x00013c00013a7983 */ /* 0x000f280000300800 */
[----:B------:R0:W-:Y:S01]  /*2d780*/  STS.U16 [R2+0x40c0], R59 ;  /* 0x0040c03b02007388 */ /* 0x0001e20000000400 */
[----:B---3--:R-:W-:-:S03]  /*2d790*/  @!P0 IMAD.MOV.U32 R4, RZ, RZ, R36 ;  /* 0x000000ffff048224 */ /* 0x008fc600078e0024 */
[----:B------:R-:W3:Y:S01]  /*2d7a0*/  LDL R36, [R1+0x1d18] ;  /* 0x001d180001247983 */ /* 0x000ee20000100800 */
[----:B------:R-:W-:-:S03]  /*2d7b0*/  @!P0 IMAD.MOV.U32 R5, RZ, RZ, R37 ;  /* 0x000000ffff058224 */ /* 0x000fc600078e0025 */
[----:B------:R-:W3:Y:S04]  /*2d7c0*/  LDL R37, [R1+0x1d14] ;  /* 0x001d140001257983 */ /* 0x000ee80000100800 */
[----:B------:R-:W3:Y:S04]  /*2d7d0*/  LDL.LU R53, [R1+0x138] ;  /* 0x0001380001357983 */ /* 0x000ee80000300800 */
[----:B0-----:R-:W3:Y:S04]  /*2d7e0*/  LDL.LU R59, [R1+0x134] ;  /* 0x00013400013b7983 */ /* 0x001ee80000300800 */
[----:B------:R-:W3:Y:S04]  /*2d7f0*/  LDL.LU R54, [R1+0x130] ;  /* 0x0001300001367983 */ /* 0x000ee80000300800 */
[----:B------:R-:W3:Y:S04]  /*2d800*/  LDL.LU R56, [R1+0xfc] ;  /* 0x0000fc0001387983 */ /* 0x000ee80000300800 */
[----:B------:R0:W-:Y:S04]  /*2d810*/  STS.U16 [R2+0x4000], R9 ;  /* 0x0040000902007388 */ /* 0x0001e80000000400 */
[----:B------:R-:W3:Y:S01]  /*2d820*/  LDL.LU R57, [R1+0xf8] ;  /* 0x0000f80001397983 */ /* 0x000ee20000300800 */
[----:B0-----:R-:W-:-:S03]  /*2d830*/  PRMT R9, RZ, 0x7610, R9 ;  /* 0x00007610ff097816 */ /* 0x001fc60000000009 */
[----:B------:R0:W-:Y:S04]  /*2d840*/  STS.U16 [R2+0x4440], R8 ;  /* 0x0044400802007388 */ /* 0x0001e80000000400 */
[----:B------:R1:W3:Y:S01]  /*2d850*/  @!P0 LDG.E.U16 R9, [R4.64] ;  /* 0x0000000604098981 */ /* 0x0002e2000c1e1500 */
[----:B0-----:R-:W-:Y:S01]  /*2d860*/  PRMT R8, RZ, 0x7610, R8 ;  /* 0x00007610ff087816 */ /* 0x001fe20000000008 */
[----:B-1----:R-:W-:Y:S02]  /*2d870*/  @!P0 IMAD.MOV.U32 R4, RZ, RZ, R39 ;  /* 0x000000ffff048224 */ /* 0x002fe400078e0027 */
[----:B------:R-:W-:Y:S01]  /*2d880*/  @!P0 IMAD.MOV.U32 R5, RZ, RZ, R40 ;  /* 0x000000ffff058224 */ /* 0x000fe200078e0028 */
[----:B------:R0:W-:Y:S04]  /*2d890*/  STS.U16 [R2+0x4400], R61 ;  /* 0x0044003d02007388 */ /* 0x0001e80000000400 */
[----:B------:R2:W3:Y:S04]  /*2d8a0*/  @!P0 LDG.E.U16 R8, [R4.64] ;  /* 0x0000000604088981 */ /* 0x0004e8000c1e1500 */
[----:B0-----:R-:W3:Y:S01]  /*2d8b0*/  LDL.LU R61, [R1+0xf4] ;  /* 0x0000f400013d7983 */ /* 0x001ee20000300800 */
[----:B--2---:R-:W-:-:S03]  /*2d8c0*/  @!P0 IMAD.MOV.U32 R4, RZ, RZ, R0 ;  /* 0x000000ffff048224 */ /* 0x004fc600078e0000 */
[----:B------:R-:W2:Y:S01]  /*2d8d0*/  LDL.LU R0, [R1+0xf0] ;  /* 0x0000f00001007983 */ /* 0x000ea20000300800 */
[----:B----4-:R-:W-:-:S03]  /*2d8e0*/  @!P0 IMAD.MOV.U32 R5, RZ, RZ, R38 ;  /* 0x000000ffff058224 */ /* 0x010fc600078e0026 */
[----:B------:R-:W4:Y:S04]  /*2d8f0*/  LDL.LU R38, [R1+0xbc] ;  /* 0x0000bc0001267983 */ /* 0x000f280000300800 */
[----:B------:R-:W4:Y:S04]  /*2d900*/  LDL.LU R39, [R1+0xb8] ;  /* 0x0000b80001277983 */ /* 0x000f280000300800 */
[----:B------:R-:W-:Y:S04]  /*2d910*/  STS.U16 [R2+0x44c0], R44 ;  /* 0x0044c02c02007388 */ /* 0x000fe80000000400 */
[----:B------:R-:W-:Y:S04]  /*2d920*/  STS.U16 [R2+0x4480], R45 ;  /* 0x0044802d02007388 */ /* 0x000fe80000000400 */
[----:B------:R-:W-:Y:S04]  /*2d930*/  STS.U16 [R2+0x4800], R46 ;  /* 0x0048002e02007388 */ /* 0x000fe80000000400 */
[----:B------:R-:W-:Y:S04]  /*2d940*/  STS.U16 [R2+0x4840], R47 ;  /* 0x0048402f02007388 */ /* 0x000fe80000000400 */
[----:B------:R-:W-:Y:S04]  /*2d950*/  STS.U16 [R2+0x4880], R48 ;  /* 0x0048803002007388 */ /* 0x000fe80000000400 */
[----:B------:R-:W-:Y:S04]  /*2d960*/  STS.U16 [R2+0x48c0], R49 ;  /* 0x0048c03102007388 */ /* 0x000fe80000000400 */
[----:B------:R0:W-:Y:S04]  /*2d970*/  STS.U16 [R2+0x4c80], R55 ;  /* 0x004c803702007388 */ /* 0x0001e80000000400 */
[----:B------:R1:W-:Y:S04]  /*2d980*/  STS.U16 [R2+0x5000], R58 ;  /* 0x0050003a02007388 */ /* 0x0003e80000000400 */
[----:B0-----:R-:W4:Y:S04]  /*2d990*/  LDL.LU R55, [R1+0xb4] ;  /* 0x0000b40001377983 */ /* 0x001f280000300800 */
[----:B-1----:R-:W4:Y:S04]  /*2d9a0*/  LDL.LU R58, [R1+0xb0] ;  /* 0x0000b000013a7983 */ /* 0x002f280000300800 */
[----:B---3--:R0:W-:Y:S04]  /*2d9b0*/  STS.U16 [R2+0x5080], R59 ;  /* 0x0050803b02007388 */ /* 0x0081e80000000400 */
[----:B------:R1:W-:Y:S04]  /*2d9c0*/  STS.U16 [R2+0x5440], R56 ;  /* 0x0054403802007388 */ /* 0x0003e80000000400 */
[----:B0-----:R-:W3:Y:S04]  /*2d9d0*/  LDL.LU R59, [R1+0x78] ;  /* 0x00007800013b7983 */ /* 0x001ee80000300800 */
[----:B------:R-:W3:Y:S04]  /*2d9e0*/  LDL.LU R40, [R1+0x74] ;  /* 0x0000740001287983 */ /* 0x000ee80000300800 */
[----:B------:R-:W3:Y:S04]  /*2d9f0*/  LDL.LU R41, [R1+0x70] ;  /* 0x0000700001297983 */ /* 0x000ee80000300800 */
[----:B------:R0:W-:Y:S04]  /*2da00*/  STS.U16 [R2+0x5400], R57 ;  /* 0x0054003902007388 */ /* 0x0001e80000000400 */
[----:B-1----:R-:W3:Y:S04]  /*2da10*/  LDL.LU R56, [R1+0x1260] ;  /* 0x0012600001387983 */ /* 0x002ee80000300800 */
[----:B0-----:R-:W3:Y:S04]  /*2da20*/  LDL.LU R57, [R1+0x125c] ;  /* 0x00125c0001397983 */ /* 0x001ee80000300800 */
[----:B------:R-:W3:Y:S04]  /*2da30*/  LDL.LU R42, [R1+0x1258] ;  /* 0x00125800012a7983 */ /* 0x000ee80000300800 */
[----:B------:R-:W3:Y:S04]  /*2da40*/  LDL.LU R43, [R1+0x1254] ;  /* 0x00125400012b7983 */ /* 0x000ee80000300800 */
[----:B------:R-:W3:Y:S04]  /*2da50*/  LDL.LU R44, [R1+0x121c] ;  /* 0x00121c00012c7983 */ /* 0x000ee80000300800 */
[----:B------:R-:W3:Y:S04]  /*2da60*/  LDL.LU R45, [R1+0x1218] ;  /* 0x00121800012d7983 */ /* 0x000ee80000300800 */
[----:B------:R-:W3:Y:S04]  /*2da70*/  LDL.LU R46, [R1+0x1214] ;  /* 0x00121400012e7983 */ /* 0x000ee80000300800 */
[----:B------:R-:W3:Y:S04]  /*2da80*/  LDL.LU R47, [R1+0x1210] ;  /* 0x00121000012f7983 */ /* 0x000ee80000300800 */
[----:B------:R-:W3:Y:S04]  /*2da90*/  LDL.LU R48, [R1+0x11dc] ;  /* 0x0011dc0001307983 */ /* 0x000ee80000300800 */
[----:B------:R0:W-:Y:S04]  /*2daa0*/  STS.U16 [R2+0x4c40], R50 ;  /* 0x004c403202007388 */ /* 0x0001e80000000400 */
[----:B------:R-:W3:Y:S04]  /*2dab0*/  LDL.LU R49, [R1+0x11d8] ;  /* 0x0011d80001317983 */ /* 0x000ee80000300800 */
[----:B------:R1:W-:Y:S04]  /*2dac0*/  STS.U16 [R2+0x4c00], R51 ;  /* 0x004c003302007388 */ /* 0x0003e80000000400 */
[----:B0-----:R-:W3:Y:S04]  /*2dad0*/  LDL.LU R50, [R1+0x11d4] ;  /* 0x0011d40001327983 */ /* 0x001ee80000300800 */
[----:B------:R0:W-:Y:S04]  /*2dae0*/  STS.U16 [R2+0x4cc0], R52 ;  /* 0x004cc03402007388 */ /* 0x0001e80000000400 */
[----:B-1----:R-:W3:Y:S04]  /*2daf0*/  LDL.LU R51, [R1+0x11d0] ;  /* 0x0011d00001337983 */ /* 0x002ee80000300800 */
[----:B------:R1:W-:Y:S04]  /*2db00*/  STS.U16 [R2+0x5040], R53 ;  /* 0x0050403502007388 */ /* 0x0003e80000000400 */
[----:B0-----:R-:W3:Y:S04]  /*2db10*/  LDL.LU R52, [R1+0x119c] ;  /* 0x00119c0001347983 */ /* 0x001ee80000300800 */
[----:B------:R0:W-:Y:S04]  /*2db20*/  STS.U16 [R2+0x50c0], R54 ;  /* 0x0050c03602007388 */ /* 0x0001e80000000400 */
[----:B-1----:R-:W3:Y:S04]  /*2db30*/  LDL.LU R53, [R1+0x1198] ;  /* 0x0011980001357983 */ /* 0x002ee80000300800 */
[----:B------:R1:W-:Y:S04]  /*2db40*/  STS.U16 [R2+0x54c0], R61 ;  /* 0x0054c03d02007388 */ /* 0x0003e80000000400 */
[----:B0-----:R-:W3:Y:S04]  /*2db50*/  LDL.LU R54, [R1+0x1194] ;  /* 0x0011940001367983 */ /* 0x001ee80000300800 */
[----:B-1----:R-:W3:Y:S04]  /*2db60*/  LDL.LU R61, [R1+0x1190] ;  /* 0x00119000013d7983 */ /* 0x002ee80000300800 */
[----:B--2---:R0:W-:Y:S04]  /*2db70*/  STS.U16 [R2+0x5480], R0 ;  /* 0x0054800002007388 */ /* 0x0041e80000000400 */
[----:B0-----:R-:W2:Y:S04]  /*2db80*/  LDL.LU R0, [R1+0x12c] ;  /* 0x00012c0001007983 */ /* 0x001ea80000300800 */
[----:B------:R0:W-:Y:S04]  /*2db90*/  STS.U16 [R2+0x5c40], R3 ;  /* 0x005c400302007388 */ /* 0x0001e80000000400 */
[----:B----4-:R-:W-:Y:S01]  /*2dba0*/  STS.U16 [R2+0x5800], R38 ;  /* 0x0058002602007388 */ /* 0x010fe20000000400 */
[----:B0-----:R-:W-:-:S03]  /*2dbb0*/  LOP3.LUT R3, R2, 0x10, RZ, 0x3c, !PT ;  /* 0x0000001002037812 */ /* 0x001fc600078e3cff */
[----:B------:R-:W-:Y:S01]  /*2dbc0*/  STS.U16 [R2+0x5840], R39 ;  /* 0x0058402702007388 */ /* 0x000fe20000000400 */
[----:B------:R-:W-:-:S06]  /*2dbd0*/  PRMT R7, RZ, 0x7610, R7 ;  /* 0x00007610ff077816 */ /* 0x000fcc0000000007 */
[----:B------:R0:W4:Y:S02]  /*2dbe0*/  @!P0 LDG.E.U16 R7, [R4.64] ;  /* 0x0000000604078981 */ /* 0x000124000c1e1500 */
[----:B0-----:R-:W-:Y:S02]  /*2dbf0*/  @!P0 IMAD.MOV.U32 R4, RZ, RZ, R36 ;  /* 0x000000ffff048224 */ /* 0x001fe400078e0024 */
[----:B------:R-:W-:Y:S01]  /*2dc00*/  @!P0 IMAD.MOV.U32 R5, RZ, RZ, R37 ;  /* 0x000000ffff058224 */ /* 0x000fe200078e0025 */
[----:B------:R0:W-:Y:S04]  /*2dc10*/  STS.U16 [R2+0x5880], R55 ;  /* 0x0058803702007388 */ /* 0x0001e80000000400 */
[----:B------:R1:W-:Y:S04]  /*2dc20*/  STS.U16 [R2+0x58c0], R58 ;  /* 0x0058c03a02007388 */ /* 0x0003e80000000400 */
[----:B0-----:R-:W4:Y:S04]  /*2dc30*/  LDL.LU R55, [R1+0x128] ;  /* 0x0001280001377983 */ /* 0x001f280000300800 */
[----:B-1----:R-:W4:Y:S04]  /*2dc40*/  LDL.LU R58, [R1+0x124] ;  /* 0x00012400013a7983 */ /* 0x002f280000300800 */
[----:B---3--:R0:W-:Y:S04]  /*2dc50*/  STS.U16 [R2+0x5c00], R59 ;  /* 0x005c003b02007388 */ /* 0x0081e80000000400 */
[----:B------:R-:W-:Y:S04]  /*2dc60*/  STS.U16 [R2+0x5cc0], R40 ;  /* 0x005cc02802007388 */ /* 0x000fe80000000400 */
[----:B------:R-:W-:Y:S04]  /*2dc70*/  STS.U16 [R2+0x5c80], R41 ;  /* 0x005c802902007388 */ /* 0x000fe80000000400 */
[----:B0-----:R-:W3:Y:S04]  /*2dc80*/  LDL.LU R59, [R1+0x120] ;  /* 0x00012000013b7983 */ /* 0x001ee80000300800 */
[----:B------:R0:W-:Y:S04]  /*2dc90*/  STS.U16 [R3+0x4100], R56 ;  /* 0x0041003803007388 */ /* 0x0001e80000000400 */
[----:B------:R1:W-:Y:S04]  /*2dca0*/  STS.U16 [R3+0x4140], R57 ;  /* 0x0041403903007388 */ /* 0x0003e80000000400 */
[----:B------:R-:W-:Y:S04]  /*2dcb0*/  STS.U16 [R3+0x4180], R42 ;  /* 0x0041802a03007388 */ /* 0x000fe80000000400 */
[----:B------:R-:W-:Y:S04]  /*2dcc0*/  STS.U16 [R3+0x41c0], R43 ;  /* 0x0041c02b03007388 */ /* 0x000fe80000000400 */
[----:B------:R-:W-:Y:S04]  /*2dcd0*/  STS.U16 [R3+0x4540], R44 ;  /* 0x0045402c03007388 */ /* 0x000fe80000000400 */
[----:B------:R-:W-:Y:S04]  /*2dce0*/  STS.U16 [R3+0x4500], R45 ;  /* 0x0045002d03007388 */ /* 0x000fe80000000400 */
[----:B------:R-:W-:Y:S04]  /*2dcf0*/  STS.U16 [R3+0x45c0], R46 ;  /* 0x0045c02e03007388 */ /* 0x000fe80000000400 */
[----:B------:R-:W-:Y:S04]  /*2dd00*/  STS.U16 [R3+0x4580], R47 ;  /* 0x0045802f03007388 */ /* 0x000fe80000000400 */
[----:B------:R-:W-:Y:S04]  /*2dd10*/  STS.U16 [R3+0x4900], R48 ;  /* 0x0049003003007388 */ /* 0x000fe80000000400 */
[----:B0-----:R-:W3:Y:S04]  /*2dd20*/  LDL.LU R56, [R1+0xec] ;  /* 0x0000ec0001387983 */ /* 0x001ee80000300800 */
[----:B------:R-:W-:Y:S04]  /*2dd30*/  STS.U16 [R3+0x4940], R49 ;  /* 0x0049403103007388 */ /* 0x000fe80000000400 */
[----:B-1----:R-:W3:Y:S04]  /*2dd40*/  LDL.LU R57, [R1+0xe8] ;  /* 0x0000e80001397983 */ /* 0x002ee80000300800 */
[----:B------:R-:W-:Y:S04]  /*2dd50*/  STS.U16 [R3+0x4980], R50 ;  /* 0x0049803203007388 */ /* 0x000fe80000000400 */
[----:B------:R-:W3:Y:S04]  /*2dd60*/  LDL.LU R36, [R1+0xe4] ;  /* 0x0000e40001247983 */ /* 0x000ee80000300800 */
        /* <DEDUP_REMOVED lines=8> */
[----:B------:R0:W-:Y:S04]  /*2ddf0*/  STS.U16 [R3+0x4d80], R61 ;  /* 0x004d803d03007388 */ /* 0x0001e80000000400 */
[----:B0-----:R-:W3:Y:S04]  /*2de00*/  LDL.LU R61, [R1+0xa0] ;  /* 0x0000a000013d7983 */ /* 0x001ee80000300800 */
[----:B--2---:R0:W-:Y:S04]  /*2de10*/  STS.U16 [R3+0x5100], R0 ;  /* 0x0051000003007388 */ /* 0x0041e80000000400 */
[----:B0-----:R-:W2:Y:S04]  /*2de20*/  LDL.LU R0, [R1+0x6c] ;  /* 0x00006c0001007983 */ /* 0x001ea80000300800 */
[----:B------:R-:W2:Y:S04]  /*2de30*/  LDL.LU R41, [R1+0x68] ;  /* 0x0000680001297983 */ /* 0x000ea80000300800 */
[----:B------:R-:W2:Y:S04]  /*2de40*/  LDL.LU R42, [R1+0x64] ;  /* 0x00006400012a7983 */ /* 0x000ea80000300800 */
[----:B----4-:R-:W-:Y:S04]  /*2de50*/  STS.U16 [R3+0x5140], R55 ;  /* 0x0051403703007388 */ /* 0x010fe80000000400 */
[----:B------:R0:W-:Y:S04]  /*2de60*/  STS.U16 [R3+0x5180], R58 ;  /* 0x0051803a03007388 */ /* 0x0001e80000000400 */
[----:B0-----:R-:W4:Y:S04]  /*2de70*/  LDL.LU R58, [R1+0x60] ;  /* 0x00006000013a7983 */ /* 0x001f280000300800 */
[----:B---3--:R0:W-:Y:S04]  /*2de80*/  STS.U16 [R3+0x51c0], R59 ;  /* 0x0051c03b03007388 */ /* 0x0081e80000000400 */
        /* <DEDUP_REMOVED lines=11> */
[----:B------:R-:W3:Y:S04]  /*2df40*/  LDL.LU R51, [R1+0x11c8] ;  /* 0x0011c80001337983 */ /* 0x000ee80000300800 */
        /* <DEDUP_REMOVED lines=8> */
[----:B0-----:R-:W3:Y:S04]  /*2dfd0*/  LDL.LU R56, [R1+0x1184] ;  /* 0x0011840001387983 */ /* 0x001ee80000300800 */
[----:B------:R-:W-:Y:S04]  /*2dfe0*/  STS.U16 [R3+0x5980], R40 ;  /* 0x0059802803007388 */ /* 0x000fe80000000400 */
[----:B-1----:R-:W3:Y:S04]  /*2dff0*/  LDL.LU R57, [R1+0x1180] ;  /* 0x0011800001397983 */ /* 0x002ee80000300800 */
[----:B------:R0:W-:Y:S04]  /*2e000*/  STS.U16 [R3+0x59c0], R61 ;  /* 0x0059c03d03007388 */ /* 0x0001e80000000400 */
[----:B0-----:R-:W3:Y:S04]  /*2e010*/  LDL.LU R61, [R1+0x11c] ;  /* 0x00011c00013d7983 */ /* 0x001ee80000300800 */
[----:B--2---:R0:W-:Y:S04]  /*2e020*/  STS.U16 [R3+0x5d40], R0 ;  /* 0x005d400003007388 */ /* 0x0041e80000000400 */
[----:B0-----:R-:W2:Y:S01]  /*2e030*/  LDL.LU R0, [R1+0x118] ;  /* 0x0001180001007983 */ /* 0x001ea20000300800 */
[----:B------:R-:W-:-:S03]  /*2e040*/  PRMT R6, RZ, 0x7610, R6 ;  /* 0x00007610ff067816 */ /* 0x000fc60000000006 */
[----:B------:R-:W-:Y:S04]  /*2e050*/  STS.U16 [R3+0x5d00], R41 ;  /* 0x005d002903007388 */ /* 0x000fe80000000400 */
[----:B------:R0:W2:Y:S04]  /*2e060*/  @!P0 LDG.E.U16 R6, [R4.64] ;  /* 0x0000000604068981 */ /* 0x0000a8000c1e1500 */
[----:B------:R-:W-:Y:S01]  /*2e070*/  STS.U16 [R3+0x5dc0], R42 ;  /* 0x005dc02a03007388 */ /* 0x000fe20000000400 */
[----:B0-----:R-:W-:-:S03]  /*2e080*/  LOP3.LUT R4, R2, 0x20, RZ, 0x3c, !PT ;  /* 0x0000002002047812 */ /* 0x001fc600078e3cff */
[----:B----4-:R0:W-:Y:S04]  /*2e090*/  STS.U16 [R3+0x5d80], R58 ;  /* 0x005d803a03007388 */ /* 0x0101e80000000400 */
[----:B0-----:R-:W4:Y:S04]  /*2e0a0*/  LDL.LU R58, [R1+0x114] ;  /* 0x00011400013a7983 */ /* 0x001f280000300800 */
[----:B---3--:R0:W-:Y:S04]  /*2e0b0*/  STS.U16 [R4+0x4200], R59 ;  /* 0x0042003b04007388 */ /* 0x0081e80000000400 */
[----:B------:R1:W-:Y:S04]  /*2e0c0*/  STS.U16 [R4+0x4240], R43 ;  /* 0x0042402b04007388 */ /* 0x0003e80000000400 */
[----:B------:R3:W-:Y:S04]  /*2e0d0*/  STS.U16 [R4+0x4280], R44 ;  /* 0x0042802c04007388 */ /* 0x0007e80000000400 */
[----:B0-----:R-:W4:Y:S04]  /*2e0e0*/  LDL.LU R59, [R1+0x110] ;  /* 0x00011000013b7983 */ /* 0x001f280000300800 */
[----:B------:R-:W-:Y:S04]  /*2e0f0*/  STS.U16 [R4+0x42c0], R45 ;  /* 0x0042c02d04007388 */ /* 0x000fe80000000400 */
[----:B------:R-:W-:Y:S04]  /*2e100*/  STS.U16 [R4+0x4640], R46 ;  /* 0x0046402e04007388 */ /* 0x000fe80000000400 */
[----:B------:R-:W4:Y:S04]  /*2e110*/  LDL.LU R5, [R1+0xdc] ;  /* 0x0000dc0001057983 */ /* 0x000f280000300800 */
        /* <DEDUP_REMOVED lines=15> */
[----:B------:R-:W-:Y:S04]  /*2e210*/  STS.U16 [R4+0x4e00], R55 ;  /* 0x004e003704007388 */ /* 0x000fe80000000400 */
[----:B------:R-:W-:Y:S04]  /*2e220*/  STS.U16 [R4+0x4ec0], R56 ;  /* 0x004ec03804007388 */ /* 0x000fe80000000400 */
[----:B------:R-:W-:Y:S04]  /*2e230*/  STS.U16 [R4+0x4e80], R57 ;  /* 0x004e803904007388 */ /* 0x000fe80000000400 */
[----:B-1----:R-:W4:Y:S04]  /*2e240*/  LDL.LU R43, [R1+0x58] ;  /* 0x00005800012b7983 */ /* 0x002f280000300800 */
[----:B------:R0:W-:Y:S04]  /*2e250*/  STS.U16 [R4+0x5200], R61 ;  /* 0x0052003d04007388 */ /* 0x0001e80000000400 */
[----:B---3--:R-:W3:Y:S04]  /*2e260*/  LDL.LU R44, [R1+0x54] ;  /* 0x00005400012c7983 */ /* 0x008ee80000300800 */
[----:B0-----:R-:W3:Y:S04]  /*2e270*/  LDL.LU R61, [R1+0x50] ;  /* 0x00005000013d7983 */ /* 0x001ee80000300800 */
[----:B--2---:R0:W-:Y:S04]  /*2e280*/  STS.U16 [R4+0x5240], R0 ;  /* 0x0052400004007388 */ /* 0x0041e80000000400 */
[----:B0-----:R-:W2:Y:S04]  /*2e290*/  LDL.LU R0, [R1+0x1238] ;  /* 0x0012380001007983 */ /* 0x001ea80000300800 */
        /* <DEDUP_REMOVED lines=13> */
[----:B----4-:R0:W-:Y:S04]  /*2e370*/  STS.U16 [R4+0x5280], R58 ;  /* 0x0052803a04007388 */ /* 0x0101e80000000400 */
[----:B0-----:R-:W4:Y:S04]  /*2e380*/  LDL.LU R58, [R1+0x1174] ;  /* 0x00117400013a7983 */ /* 0x001f280000300800 */
[----:B------:R0:W-:Y:S04]  /*2e390*/  STS.U16 [R4+0x52c0], R59 ;  /* 0x0052c03b04007388 */ /* 0x0001e80000000400 */
[----:B0-----:R-:W4:Y:S04]  /*2e3a0*/  LDL.LU R59, [R1+0x1170] ;  /* 0x00117000013b7983 */ /* 0x001f280000300800 */
[----:B------:R-:W-:Y:S04]  /*2e3b0*/  STS.U16 [R4+0x5640], R5 ;  /* 0x0056400504007388 */ /* 0x000fe80000000400 */
[----:B------:R-:W-:Y:S04]  /*2e3c0*/  STS.U16 [R4+0x5600], R36 ;  /* 0x0056002404007388 */ /* 0x000fe80000000400 */
[----:B------:R-:W-:Y:S04]  /*2e3d0*/  STS.U16 [R4+0x56c0], R37 ;  /* 0x0056c02504007388 */ /* 0x000fe80000000400 */
[----:B------:R-:W-:Y:S04]  /*2e3e0*/  STS.U16 [R4+0x5680], R38 ;  /* 0x0056802604007388 */ /* 0x000fe80000000400 */
[----:B------:R-:W-:Y:S04]  /*2e3f0*/  STS.U16 [R4+0x5a00], R39 ;  /* 0x005a002704007388 */ /* 0x000fe80000000400 */
[----:B------:R-:W-:Y:S04]  /*2e400*/  STS.U16 [R4+0x5a40], R40 ;  /* 0x005a402804007388 */ /* 0x000fe80000000400 */
[----:B------:R-:W-:Y:S04]  /*2e410*/  STS.U16 [R4+0x5a80], R41 ;  /* 0x005a802904007388 */ /* 0x000fe80000000400 */
[----:B------:R-:W-:Y:S04]  /*2e420*/  STS.U16 [R4+0x5ac0], R42 ;  /* 0x005ac02a04007388 */ /* 0x000fe80000000400 */
[----:B------:R0:W-:Y:S02]  /*2e430*/  STS.U16 [R4+0x5e40], R60 ;  /* 0x005e403c04007388 */ /* 0x0001e40000000400 */
[----:B0-----:R-:W-:-:S02]  /*2e440*/  LOP3.LUT R60, R2, 0x30, RZ, 0x3c, !PT ;  /* 0x00000030023c7812 */ /* 0x001fc400078e3cff */
[----:B------:R-:W-:Y:S04]  /*2e450*/  STS.U16 [R4+0x5e00], R43 ;  /* 0x005e002b04007388 */ /* 0x000fe80000000400 */
[----:B---3--:R-:W-:Y:S04]  /*2e460*/  STS.U16 [R4+0x5ec0], R44 ;  /* 0x005ec02c04007388 */ /* 0x008fe80000000400 */
[----:B------:R0:W-:Y:S04]  /*2e470*/  STS.U16 [R4+0x5e80], R61 ;  /* 0x005e803d04007388 */ /* 0x0001e80000000400 */
        /* <DEDUP_REMOVED lines=11> */
[----:B------:R0:W-:Y:S04]  /*2e530*/  STS.U16 [R60+0x4340], R45 ;  /* 0x0043402d3c007388 */ /* 0x0001e80000000400 */
[----:B------:R-:W2:Y:S04]  /*2e540*/  LDL.LU R44, [R1+0x84] ;  /* 0x00008400012c7983 */ /* 0x000ea80000300800 */
[----:B------:R1:W-:Y:S04]  /*2e550*/  STS.U16 [R60+0x4380], R46 ;  /* 0x0043802e3c007388 */ /* 0x0003e80000000400 */
[----:B0-----:R-:W2:Y:S04]  /*2e560*/  LDL.LU R45, [R1+0x80] ;  /* 0x00008000012d7983 */ /* 0x001ea80000300800 */
[----:B------:R0:W-:Y:S04]  /*2e570*/  STS.U16 [R60+0x43c0], R47 ;  /* 0x0043c02f3c007388 */ /* 0x0001e80000000400 */
[----:B-1----:R-:W2:Y:S04]  /*2e580*/  LDL.LU R46, [R1+0x4c] ;  /* 0x00004c00012e7983 */ /* 0x002ea80000300800 */
[----:B------:R1:W-:Y:S04]  /*2e590*/  STS.U16 [R60+0x4740], R48 ;  /* 0x004740303c007388 */ /* 0x0003e80000000400 */
[----:B0-----:R-:W2:Y:S04]  /*2e5a0*/  LDL.LU R47, [R1+0x48] ;  /* 0x00004800012f7983 */ /* 0x001ea80000300800 */
[----:B-1----:R-:W2:Y:S04]  /*2e5b0*/  LDL.LU R48, [R1+0x44] ;  /* 0x0000440001307983 */ /* 0x002ea80000300800 */
[----:B------:R-:W2:Y:S04]  /*2e5c0*/  LDL.LU R2, [R1+0x40] ;  /* 0x0000400001027983 */ /* 0x000ea80000300800 */
[----:B------:R0:W-:Y:S04]  /*2e5d0*/  STS.U16 [R60+0x4700], R49 ;  /* 0x004700313c007388 */ /* 0x0001e80000000400 */
[----:B------:R1:W-:Y:S04]  /*2e5e0*/  STS.U16 [R60+0x47c0], R50 ;  /* 0x0047c0323c007388 */ /* 0x0003e80000000400 */
[----:B------:R4:W-:Y:S04]  /*2e5f0*/  STS.U16 [R60+0x4780], R51 ;  /* 0x004780333c007388 */ /* 0x0009e80000000400 */
[----:B0-----:R-:W2:Y:S04]  /*2e600*/  LDL.LU R49, [R1+0x3c] ;  /* 0x00003c0001317983 */ /* 0x001ea80000300800 */
[----:B-1----:R-:W2:Y:S04]  /*2e610*/  LDL.LU R50, [R1+0x38] ;  /* 0x0000380001327983 */ /* 0x002ea80000300800 */
[----:B------:R0:W-:Y:S04]  /*2e620*/  STS.U16 [R60+0x4b00], R52 ;  /* 0x004b00343c007388 */ /* 0x0001e80000000400 */
[----:B----4-:R-:W4:Y:S04]  /*2e630*/  LDL.LU R51, [R1+0x34] ;  /* 0x0000340001337983 */ /* 0x010f280000300800 */
[----:B------:R1:W-:Y:S04]  /*2e640*/  STS.U16 [R60+0x4b40], R53 ;  /* 0x004b40353c007388 */ /* 0x0003e80000000400 */
[----:B0-----:R-:W4:Y:S04]  /*2e650*/  LDL.LU R52, [R1+0x30] ;  /* 0x0000300001347983 */ /* 0x001f280000300800 */
[----:B------:R0:W-:Y:S04]  /*2e660*/  STS.U16 [R60+0x4b80], R54 ;  /* 0x004b80363c007388 */ /* 0x0001e80000000400 */
[----:B-1----:R-:W4:Y:S04]  /*2e670*/  LDL.LU R53, [R1+0x2c] ;  /* 0x00002c0001357983 */ /* 0x002f280000300800 */
        /* <DEDUP_REMOVED lines=10> */
[----:B-1----:R-:W4:Y:S04]  /*2e720*/  LDL.LU R59, [R1+0x14] ;  /* 0x00001400013b7983 */ /* 0x002f280000300800 */
[----:B---3--:R0:W-:Y:S04]  /*2e730*/  STS.U16 [R60+0x5300], R61 ;  /* 0x0053003d3c007388 */ /* 0x0081e80000000400 */
[----:B0-----:R-:W3:Y:S04]  /*2e740*/  LDL.LU R61, [R1+0x10] ;  /* 0x00001000013d7983 */ /* 0x001ee80000300800 */
[----:B--2---:R0:W-:Y:S04]  /*2e750*/  STS.U16 [R60+0x5340], R0 ;  /* 0x005340003c007388 */ /* 0x0041e80000000400 */
[----:B0-----:R-:W2:Y:S04]  /*2e760*/  LDL.LU R0, [R1+0xc] ;  /* 0x00000c0001007983 */ /* 0x001ea80000300800 */
        /* <DEDUP_REMOVED lines=10> */
[----:B------:R-:W2:Y:S04]  /*2e810*/  LDL.LU R4, [R1+0x8] ;  /* 0x0000080001047983 */ /* 0x000ea80000300800 */
[----:B------:R-:W-:Y:S04]  /*2e820*/  STS.U16 [R60+0x5f40], R46 ;  /* 0x005f402e3c007388 */ /* 0x000fe80000000400 */
[----:B------:R-:W2:Y:S04]  /*2e830*/  LDL.LU R5, [R1+0x4] ;  /* 0x0000040001057983 */ /* 0x000ea80000300800 */
[----:B------:R-:W-:Y:S04]  /*2e840*/  STS.U16 [R60+0x5f00], R47 ;  /* 0x005f002f3c007388 */ /* 0x000fe80000000400 */
[----:B------:R-:W-:Y:S04]  /*2e850*/  STS.U16 [R60+0x5fc0], R48 ;  /* 0x005fc0303c007388 */ /* 0x000fe80000000400 */
[----:B------:R1:W-:Y:S04]  /*2e860*/  STS.U16 [R60+0x5f80], R2 ;  /* 0x005f80023c007388 */ /* 0x0003e80000000400 */
[----:B0-----:R-:W2:Y:S04]  /*2e870*/  LDL.LU R36, [R1+0x3a94] ;  /* 0x003a940001247983 */ /* 0x001ea80000300800 */
[----:B-1----:R-:W2:Y:S04]  /*2e880*/  LDL.LU R37, [R1+0x3a90] ;  /* 0x003a900001257983 */ /* 0x002ea80000300800 */
[----:B------:R-:W0:Y:S04]  /*2e890*/  S2R R2, SR_TID.X ;  /* 0x0000000000027919 */ /* 0x000e280000002100 */
[----:B------:R-:W2:Y:S04]  /*2e8a0*/  LDL.LU R38, [R1+0x3a8c] ;  /* 0x003a8c0001267983 */ /* 0x000ea80000300800 */
[----:B------:R-:W2:Y:S04]  /*2e8b0*/  LDL.LU R39, [R1+0x3a88] ;  /* 0x003a880001277983 */ /* 0x000ea80000300800 */
[----:B------:R-:W2:Y:S04]  /*2e8c0*/  LDL.LU R40, [R1+0x3a84] ;  /* 0x003a840001287983 */ /* 0x000ea80000300800 */
[----:B------:R-:W2:Y:S04]  /*2e8d0*/  LDL.LU R41, [R1+0x3a80] ;  /* 0x003a800001297983 */ /* 0x000ea80000300800 */
[----:B------:R-:W2:Y:S01]  /*2e8e0*/  LDL.LU R42, [R1+0x3a7c] ;  /* 0x003a7c00012a7983 */ /* 0x000ea20000300800 */
[----:B0-----:R-:W-:-:S03]  /*2e8f0*/  LOP3.LUT R2, R2, 0x1f, RZ, 0xc0, !PT ;  /* 0x0000001f02027812 */ /* 0x001fc600078ec0ff */
[----:B------:R-:W2:Y:S04]  /*2e900*/  LDL.LU R43, [R1+0x3a78] ;  /* 0x003a7800012b7983 */ /* 0x000ea80000300800 */
[----:B------:R-:W2:Y:S01]  /*2e910*/  LDL.LU R44, [R1+0x3a74] ;  /* 0x003a7400012c7983 */ /* 0x000ea20000300800 */
[----:B------:R-:W-:-:S03]  /*2e920*/  IMAD.SHL.U32 R2, R2, 0x2, RZ ;  /* 0x0000000202027824 */ /* 0x000fc600078e00ff */
[----:B------:R-:W2:Y:S04]  /*2e930*/  LDL.LU R45, [R1+0x3a70] ;  /* 0x003a7000012d7983 */ /* 0x000ea80000300800 */
[----:B------:R-:W2:Y:S04]  /*2e940*/  LDL.LU R46, [R1+0x3a6c] ;  /* 0x003a6c00012e7983 */ /* 0x000ea80000300800 */
[----:B------:R-:W2:Y:S04]  /*2e950*/  LDL.LU R47, [R1+0x3a68] ;  /* 0x003a6800012f7983 */ /* 0x000ea80000300800 */
[----:B------:R-:W2:Y:S04]  /*2e960*/  LDL.LU R48, [R1+0x3a64] ;  /* 0x003a640001307983 */ /* 0x000ea80000300800 */
[----:B------:R-:W-:Y:S04]  /*2e970*/  STL [R1+0x37b4], R60 ;  /* 0x0037b43c01007387 */ /* 0x000fe80000100800 */
[----:B------:R-:W-:Y:S04]  /*2e980*/  STL [R1+0x3a24], R60 ;  /* 0x003a243c01007387 */ /* 0x000fe80000100800 */
[----:B------:R0:W-:Y:S04]  /*2e990*/  STS.U16 [R2], R49 ;  /* 0x0000003102007388 */ /* 0x0001e80000000400 */
[----:B------:R1:W-:Y:S04]  /*2e9a0*/  STS.U16 [R2+0x40], R50 ;  /* 0x0000403202007388 */ /* 0x0003e80000000400 */
[----:B----4-:R4:W-:Y:S04]  /*2e9b0*/  STS.U16 [R2+0x200], R51 ;  /* 0x0002003302007388 */ /* 0x0109e80000000400 */
[----:B0-----:R-:W2:Y:S04]  /*2e9c0*/  LDL.LU R49, [R1+0x3a60] ;  /* 0x003a600001317983 */ /* 0x001ea80000300800 */
[----:B-1----:R-:W2:Y:S04]  /*2e9d0*/  LDL.LU R50, [R1+0x3a5c] ;  /* 0x003a5c0001327983 */ /* 0x002ea80000300800 */
[----:B----4-:R-:W4:Y:S04]  /*2e9e0*/  LDL.LU R51, [R1+0x3a58] ;  /* 0x003a580001337983 */ /* 0x010f280000300800 */
[----:B------:R0:W-:Y:S04]  /*2e9f0*/  STS.U16 [R2+0x240], R52 ;  /* 0x0002403402007388 */ /* 0x0001e80000000400 */
[----:B------:R1:W-:Y:S04]  /*2ea00*/  STS.U16 [R2+0x400], R53 ;  /* 0x0004003502007388 */ /* 0x0003e80000000400 */
[----:B------:R1:W-:Y:S04]  /*2ea10*/  STS.U16 [R2+0x440], R54 ;  /* 0x0004403602007388 */ /* 0x0003e80000000400 */
[----:B0-----:R-:W4:Y:S04]  /*2ea20*/  LDL.LU R52, [R1+0x3a54] ;  /* 0x003a540001347983 */ /* 0x001f280000300800 */
[----:B-1----:R-:W4:Y:S04]  /*2ea30*/  LDL.LU R53, [R1+0x3a50] ;  /* 0x003a500001357983 */ /* 0x002f280000300800 */
[----:B------:R-:W4:Y:S04]  /*2ea40*/  LDL.LU R54, [R1+0x3a4c] ;  /* 0x003a4c0001367983 */ /* 0x000f280000300800 */
[----:B------:R0:W-:Y:S04]  /*2ea50*/  STS.U16 [R2+0x600], R55 ;  /* 0x0006003702007388 */ /* 0x0001e80000000400 */
[----:B------:R1:W-:Y:S04]  /*2ea60*/  STS.U16 [R2+0x640], R56 ;  /* 0x0006403802007388 */ /* 0x0003e80000000400 */
[----:B------:R3:W-:Y:S04]  /*2ea70*/  STS.U16 [R2+0x800], R57 ;  /* 0x0008003902007388 */ /* 0x0007e80000000400 */
[----:B0-----:R-:W4:Y:S04]  /*2ea80*/  LDL.LU R55, [R1+0x3a48] ;  /* 0x003a480001377983 */ /* 0x001f280000300800 */
[----:B-1----:R-:W4:Y:S04]  /*2ea90*/  LDL.LU R56, [R1+0x3a44] ;  /* 0x003a440001387983 */ /* 0x002f280000300800 */
[----:B---3--:R-:W3:Y:S04]  /*2eaa0*/  LDL.LU R57, [R1+0x3a40] ;  /* 0x003a400001397983 */ /* 0x008ee80000300800 */
[----:B------:R0:W-:Y:S04]  /*2eab0*/  STS.U16 [R2+0x840], R58 ;  /* 0x0008403a02007388 */ /* 0x0001e80000000400 */
[----:B------:R1:W-:Y:S04]  /*2eac0*/  STS.U16 [R2+0xa00], R59 ;  /* 0x000a003b02007388 */ /* 0x0003e80000000400 */
[----:B------:R1:W-:Y:S04]  /*2ead0*/  STS.U16 [R2+0xa40], R61 ;  /* 0x000a403d02007388 */ /* 0x0003e80000000400 */
[----:B0-----:R-:W3:Y:S04]  /*2eae0*/  LDL.LU R58, [R1+0x3a3c] ;  /* 0x003a3c00013a7983 */ /* 0x001ee80000300800 */
[----:B-1----:R-:W3:Y:S04]  /*2eaf0*/  LDL.LU R59, [R1+0x3a38] ;  /* 0x003a3800013b7983 */ /* 0x002ee80000300800 */
[----:B------:R-:W3:Y:S04]  /*2eb00*/  LDL.LU R61, [R1+0x3a34] ;  /* 0x003a3400013d7983 */ /* 0x000ee80000300800 */
[----:B--2---:R0:W-:Y:S04]  /*2eb10*/  STS.U16 [R2+0xc00], R0 ;  /* 0x000c000002007388 */ /* 0x0041e80000000400 */
[----:B0-----:R-:W2:Y:S04]  /*2eb20*/  LDL.LU R0, [R1+0x3a30] ;  /* 0x003a300001007983 */ /* 0x001ea80000300800 */
[----:B------:R-:W-:Y:S04]  /*2eb30*/  STS.U16 [R2+0xc40], R4 ;  /* 0x000c400402007388 */ /* 0x000fe80000000400 */
[----:B------:R-:W-:Y:S04]  /*2eb40*/  STS.U16 [R2+0xe00], R5 ;  /* 0x000e000502007388 */ /* 0x000fe80000000400 */
[----:B--2---:R0:W-:Y:S04]  /*2eb50*/  STS.U16 [R2+0xe40], R0 ;  /* 0x000e400002007388 */ /* 0x0041e80000000400 */
[----:B0-----:R-:W2:Y:S04]  /*2eb60*/  LDL.LU R0, [R1+0x3a2c] ;  /* 0x003a2c0001007983 */ /* 0x001ea80000300800 */
[----:B------:R-:W2:Y:S04]  /*2eb70*/  LDL R5, [R1+0x1664] ;  /* 0x0016640001057983 */ /* 0x000ea80000100800 */
[----:B------:R-:W2:Y:S01]  /*2eb80*/  LDL R4, [R1+0x1dc0] ;  /* 0x001dc00001047983 */ /* 0x000ea20000100800 */
[----:B------:R-:W-:-:S03]  /*2eb90*/  PRMT R60, RZ, 0x7610, R60 ;  /* 0x00007610ff3c7816 */ /* 0x000fc6000000003c */
[----:B---3--:R-:W-:Y:S04]  /*2eba0*/  STS.U16 [R2+0x1000], R61 ;  /* 0x0010003d02007388 */ /* 0x008fe80000000400 */
[----:B------:R-:W-:Y:S04]  /*2ebb0*/  STS.U16 [R2+0x1040], R59 ;  /* 0x0010403b02007388 */ /* 0x000fe80000000400 */
[----:B--2---:R-:W2:Y:S04]  /*2ebc0*/  @!P0 LDG.E.U16 R60, [R4.64] ;  /* 0x00000006043c8981 */ /* 0x004ea8000c1e1500 */
[----:B------:R-:W-:Y:S04]  /*2ebd0*/  STS.U16 [R2+0x1200], R58 ;  /* 0x0012003a02007388 */ /* 0x000fe80000000400 */
[----:B------:R-:W-:Y:S04]  /*2ebe0*/  STS.U16 [R2+0x1240], R57 ;  /* 0x0012403902007388 */ /* 0x000fe80000000400 */
[----:B----4-:R-:W-:Y:S04]  /*2ebf0*/  STS.U16 [R2+0x1400], R56 ;  /* 0x0014003802007388 */ /* 0x010fe80000000400 */
        /* <DEDUP_REMOVED lines=42> */
[----:B------:R0:W-:Y:S04]  /*2eea0*/  STS.U16 [R2+0x3e40], R13 ;  /* 0x003e400d02007388 */ /* 0x0001e80000000400 */
[----:B------:R-:W-:Y:S04]  /*2eeb0*/  STS.U16 [R3+0x80], R12 ;  /* 0x0000800c03007388 */ /* 0x000fe80000000400 */
[----:B------:R-:W-:Y:S04]  /*2eec0*/  STS.U16 [R3+0xc0], R11 ;  /* 0x0000c00b03007388 */ /* 0x000fe80000000400 */
[----:B------:R-:W-:Y:S04]  /*2eed0*/  STS.U16 [R3+0x280], R10 ;  /* 0x0002800a03007388 */ /* 0x000fe80000000400 */
[----:B------:R-:W-:Y:S04]  /*2eee0*/  STS.U16 [R3+0x2c0], R9 ;  /* 0x0002c00903007388 */ /* 0x000fe80000000400 */
[----:B------:R-:W-:Y:S04]  /*2eef0*/  STS.U16 [R3+0x480], R8 ;  /* 0x0004800803007388 */ /* 0x000fe80000000400 */
[----:B------:R-:W-:Y:S04]  /*2ef00*/  STS.U16 [R3+0x4c0], R7 ;  /* 0x0004c00703007388 */ /* 0x000fe80000000400 */
[----:B0-----:R-:W3:Y:S04]  /*2ef10*/  LDL.LU R2, [R1+0x1e38] ;  /* 0x001e380001027983 */ /* 0x001ee80000300800 */
[----:B------:R0:W-:Y:S04]  /*2ef20*/  STS.U16 [R3+0x680], R6 ;  /* 0x0006800603007388 */ /* 0x0001e80000000400 */
[----:B0-----:R-:W4:Y:S04]  /*2ef30*/  LDL.LU R3, [R1+0x3a28] ;  /* 0x003a280001037983 */ /* 0x001f280000300800 */
[----:B--2---:R0:W-:Y:S04]  /*2ef40*/  STL [R1+0x1234], R60 ;  /* 0x0012343c01007387 */ /* 0x0041e80000100800 */
[----:B0-----:R-:W2:Y:S04]  /*2ef50*/  LDL.LU R60, [R1+0x3a24] ;  /* 0x003a2400013c7983 */ /* 0x001ea80000300800 */
[----:B------:R-:W2:Y:S04]  /*2ef60*/  LDL R4, [R1+0x1660] ;  /* 0x0016600001047983 */ /* 0x000ea80000100800 */
[----:B------:R-:W2:Y:S01]  /*2ef70*/  LDL R5, [R1+0x1dbc] ;  /* 0x001dbc0001057983 */ /* 0x000ea20000100800 */
[----:B----4-:R-:W-:-:S02]  /*2ef80*/  PRMT R3, RZ, 0x7610, R3 ;  /* 0x00007610ff037816 */ /* 0x010fc40000000003 */
[----:B--2---:R-:W-:-:S04]  /*2ef90*/  @!P0 LOP3.LUT R5, R5, R4, RZ, 0x3c, !PT ;  /* 0x0000000405058212 */ /* 0x004fc800078e3cff */
[----:B------:R-:W-:-:S04]  /*2efa0*/  @!P0 LOP3.LUT R4, R5, R4, RZ, 0x3c, !PT ;  /* 0x0000000405048212 */ /* 0x000fc800078e3cff */
[----:B------:R-:W-:-:S05]  /*2efb0*/  @!P0 LOP3.LUT R5, R5, R4, RZ, 0x3c, !PT ;  /* 0x0000000405058212 */ /* 0x000fca00078e3cff */
[----:B------:R-:W2:Y:S04]  /*2efc0*/  @!P0 LDG.E.U16 R3, [R4.64] ;  /* 0x0000000604038981 */ /* 0x000ea8000c1e1500 */
[----:B--2---:R0:W-:Y:S04]  /*2efd0*/  STL [R1+0x1230], R3 ;  /* 0x0012300301007387 */ /* 0x0041e80000100800 */
[----:B0-----:R-:W2:Y:S04]  /*2efe0*/  LDL.LU R3, [R1+0x3a20] ;  /* 0x003a200001037983 */ /* 0x001ea80000300800 */
[----:B------:R-:W4:Y:S04]  /*2eff0*/  LDL R4, [R1+0x1db4] ;  /* 0x001db40001047983 */ /* 0x000f280000100800 */
[----:B------:R-:W4:Y:S01]  /*2f000*/  LDL R5, [R1+0x1db8] ;  /* 0x001db80001057983 */ /* 0x000f220000100800 */
[----:B------:R-:W-:-:S02]  /*2f010*/  PRMT R0, RZ, 0x7610, R0 ;  /* 0x00007610ff007816 */ /* 0x000fc40000000000 */
[----:B----4-:R-:W-:-:S04]  /*2f020*/  @!P0 LOP3.LUT R5, R5, R4, RZ, 0x3c, !PT ;  /* 0x0000000405058212 */ /* 0x010fc800078e3cff */
[----:B------:R-:W-:-:S04]  /*2f030*/  @!P0 LOP3.LUT R4, R5, R4, RZ, 0x3c, !PT ;  /* 0x0000000405048212 */ /* 0x000fc800078e3cff */
[----:B------:R-:W-:-:S05]  /*2f040*/  @!P0 LOP3.LUT R5, R5, R4, RZ, 0x3c, !PT ;  /* 0x0000000405058212 */ /* 0x000fca00078e3cff */
[----:B------:R-:W4:Y:S04]  /*2f050*/  @!P0 LDG.E.U16 R0, [R4.64] ;  /* 0x0000000604008981 */ /* 0x000f28000c1e1500 */
[----:B----4-:R0:W-:Y:S04]  /*2f060*/  STL [R1+0x122c], R0 ;  /* 0x00122c0001007387 */ /* 0x0101e80000100800 */
[----:B0-----:R-:W4:Y:S01]  /*2f070*/  LDL.LU R0, [R1+0x3a1c] ;  /* 0x003a1c0001007983 */ /* 0x001f220000300800 */
[----:B------:R-:W3:Y:S02]  /*2f080*/  LDL R4, [R1+0x1dac] ;  /* 0x001dac0001047983 */ /* 0x000ee40000100800 */
[----:B------:R-:W3:Y:S01]  /*2f090*/  LDL R5, [R1+0x1db0] ;  /* 0x001db00001057983 */ /* 0x000ee20000100800 */
[----:B--2---:R-:W-:-:S02]  /*2f0a0*/  PRMT R3, RZ, 0x7610, R3 ;  /* 0x00007610ff037816 */ /* 0x004fc40000000003 */
[----:B---3--:R-:W-:-:S04]  /*2f0b0*/  @!P0 LOP3.LUT R5, R5, R4, RZ, 0x3c, !PT ;  /* 0x0000000405058212 */ /* 0x008fc800078e3cff */
[----:B------:R-:W-:-:S04]  /*2f0c0*/  @!P0 LOP3.LUT R4, R5, R4, RZ, 0x3c, !PT ;  /* 0x0000000405048212 */ /* 0x000fc800078e3cff */
[----:B------:R-:W-:-:S05]  /*2f0d0*/  @!P0 LOP3.LUT R5, R5, R4, RZ, 0x3c, !PT ;  /* 0x0000000405058212 */ /* 0x000fca00078e3cff */
[----:B------:R-:W2:Y:S04]  /*2f0e0*/  @!P0 LDG.E.U16 R3, [R4.64] ;  /* 0x0000000604038981 */ /* 0x000ea8000c1e1500 */
[----:B--2---:R0:W-:Y:S04]  /*2f0f0*/  STL [R1+0x1228], R3 ;  /* 0x0012280301007387 */ /* 0x0041e80000100800 */
[----:B0-----:R-:W2:Y:S01]  /*2f100*/  LDL.LU R3, [R1+0x3a18] ;  /* 0x003a180001037983 */ /* 0x001ea20000300800 */
[----:B------:R-:W3:Y:S02]  /*2f110*/  LDL R4, [R1+0x1d84] ;  /* 0x001d840001047983 */ /* 0x000ee40000100800 */
[----:B------:R-:W3:Y:S01]  /*2f120*/  LDL R5, [R1+0x1d88] ;  /* 0x001d880001057983 */ /* 0x000ee20000100800 */
[----:B----4-:R-:W-:-:S02]  /*2f130*/  PRMT R0, RZ, 0x7610, R0 ;  /* 0x00007610ff007816 */ /* 0x010fc40000000000 */
[----:B---3--:R-:W-:-:S04]  /*2f140*/  @!P0 LOP3.LUT R5, R5, R4, RZ, 0x3c, !PT ;  /* 0x0000000405058212 */ /* 0x008fc800078e3cff */
[----:B------:R-:W-:-:S04]  /*2f150*/  @!P0 LOP3.LUT R4, R5, R4, RZ, 0x3c, !PT ;  /* 0x0000000405048212 */ /* 0x000fc800078e3cff */
[----:B------:R-:W-:-:S05]  /*2f160*/  @!P0 LOP3.LUT R5, R5, R4, RZ, 0x3c, !PT ;  /* 0x0000000405058212 */ /* 0x000fca00078e3cff */
[----:B------:R-:W3:Y:S04]  /*2f170*/  @!P0 LDG.E.U16 R0, [R4.64] ;  /* 0x0000000604008981 */ /* 0x000ee8000c1e1500 */
[----:B---3--:R0:W-:Y:S04]  /*2f180*/  STL [R1+0x1224], R0 ;  /* 0x0012240001007387 */ /* 0x0081e80000100800 */
[----:B0-----:R-:W3:Y:S01]  /*2f190*/  LDL.LU R0, [R1+0x3a14] ;  /* 0x003a140001007983 */ /* 0x001ee20000300800 */
[----:B------:R-:W4:Y:S02]  /*2f1a0*/  LDL R4, [R1+0x1d7c] ;  /* 0x001d7c0001047983 */ /* 0x000f240000100800 */
[----:B------:R-:W4:Y:S01]  /*2f1b0*/  LDL R5, [R1+0x1d80] ;  /* 0x001d800001057983 */ /* 0x000f220000100800 */
[----:B--2---:R-:W-:-:S02]  /*2f1c0*/  PRMT R3, RZ, 0x7610, R3 ;  /* 0x00007610ff037816 */ /* 0x004fc40000000003 */
[----:B----4-:R-:W-:-:S04]  /*2f1d0*/  @!P0 LOP3.LUT R5, R5, R4, RZ, 0x3c, !PT ;  /* 0x0000000405058212 */ /* 0x010fc800078e3cff */
[----:B------:R-:W-:-:S04]  /*2f1e0*/  @!P0 LOP3.LUT R4, R5, R4, RZ, 0x3c, !PT ;  /* 0x0000000405048212 */ /* 0x000fc800078e3cff */
[----:B------:R-:W-:-:S05]  /*2f1f0*/  @!P0 LOP3.LUT R5, R5, R4, RZ, 0x3c, !PT ;  /* 0x0000000405058212 */ /* 0x000fca00078e3cff */
[----:B------:R-:W2:Y:S04]  /*2f200*/  @!P0 LDG.E.U16 R3, [R4.64] ;  /* 0x0000000604038981 */ /* 0x000ea8000c1e1500 */
[----:B--2---:R0:W-:Y:S04]  /*2f210*/  STL [R1+0x1220], R3 ;  /* 0x0012200301007387 */ /* 0x0041e80000100800 */
[----:B0-----:R-:W2:Y:S01]  /*2f220*/  LDL.LU R3, [R1+0x3a10] ;  /* 0x003a100001037983 */ /* 0x001ea20000300800 */
[----:B------:R-:W4:Y:S02]  /*2f230*/  LDL R4, [R1+0x1d74] ;  /* 0x001d740001047983 */ /* 0x000f240000100800 */
[----:B------:R-:W4:Y:S01]  /*2f240*/  LDL R5, [R1+0x1d78] ;  /* 0x001d780001057983 */ /* 0x000f220000100800 */
[----:B---3--:R-:W-:-:S02]  /*2f250*/  PRMT R0, RZ, 0x7610, R0 ;  /* 0x00007610ff007816 */ /* 0x008fc40000000000 */
[----:B----4-:R-:W-:-:S04]  /*2f260*/  @!P0 LOP3.LUT R5, R5, R4, RZ, 0x3c, !PT ;  /* 0x0000000405058212 */ /* 0x010fc800078e3cff */
        /* <DEDUP_REMOVED lines=411> */
[----:B------:R-:W4:Y:S02]  /*30c20*/  LDL R5, [R1+0x1b70] ;  /* 0x001b700001057983 */ /* 0x000f240000100800 */
[----:B----4-:R-:W-:-:S02]  /*30c30*/  @!P0 LOP3.LUT R5, R5, R4, RZ, 0x3c, !PT ;  /* 0x0000000405058212 */ /* 0x010fc400078e3cff */
[----:B--2---:R-:W-:Y:S02]  /*30c40*/  PRMT R3, RZ, 0x7610, R3 ;  /* 0x00007610ff037816 */ /* 0x004fe40000000003 */
        /* <DEDUP_REMOVED lines=650> */
[----:B------:R0:W2:Y:S04]  /*334f0*/  @!P0 LDG.E.U16 R3, [R4.64] ;  /* 0x0000000604038981 */ /* 0x0000a8000c1e1500 */
[----:B0-----:R-:W4:Y:S04]  /*33500*/  LDL R4, [R1+0x1854] ;  /* 0x0018540001047983 */ /* 0x001f280000100800 */
[----:B------:R-:W4:Y:S01]  /*33510*/  LDL R5, [R1+0x1858] ;  /* 0x0018580001057983 */ /* 0x000f220000100800 */
[----:B---3--:R-:W-:Y:S02]  /*33520*/  PRMT R0, RZ, 0x7610, R0 ;  /* 0x00007610ff007816 */ /* 0x008fe40000000000 */
[----:B----4-:R-:W-:-:S04]  /*33530*/  @!P0 LOP3.LUT R5, R5, R4, RZ, 0x3c, !PT ;  /* 0x0000000405058212 */ /* 0x010fc800078e3cff */
[----:B------:R-:W-:-:S04]  /*33540*/  @!P0 LOP3.LUT R4, R5, R4, RZ, 0x3c, !PT ;  /* 0x0000000405048212 */ /* 0x000fc800078e3cff */
[----:B------:R-:W-:-:S05]  /*33550*/  @!P0 LOP3.LUT R5, R5, R4, RZ, 0x3c, !PT ;  /* 0x0000000405058212 */ /* 0x000fca00078e3cff */
[----:B------:R-:W3:Y:S04]  /*33560*/  @!P0 LDG.E.U16 R0, [R4.64] ;  /* 0x0000000604008981 */ /* 0x000ee8000c1e1500 */
[----:B--2---:R-:W-:Y:S04]  /*33570*/  STL [R1+0x37b8], R3 ;  /* 0x0037b80301007387 */ /* 0x004fe80000100800 */
[----:B---3--:R0:W-:Y:S04]  /*33580*/  STL [R1+0x10], R0 ;  /* 0x0000100001007387 */ /* 0x0081e80000100800 */
[----:B0-----:R-:W2:Y:S01]  /*33590*/  LDL.LU R0, [R1+0x3834] ;  /* 0x0038340001007983 */ /* 0x001ea20000300800 */
[----:B------:R-:W3:Y:S02]  /*335a0*/  LDL R4, [R1+0x184c] ;  /* 0x00184c0001047983 */ /* 0x000ee40000100800 */
[----:B------:R-:W3:Y:S02]  /*335b0*/  LDL R5, [R1+0x1850] ;  /* 0x0018500001057983 */ /* 0x000ee40000100800 */
[----:B---3--:R-:W-:-:S02]  /*335c0*/  @!P0 LOP3.LUT R5, R5, R4, RZ, 0x3c, !PT ;  /* 0x0000000405058212 */ /* 0x008fc400078e3cff */
[----:B--2---:R-:W-:Y:S02]  /*335d0*/  PRMT R0, RZ, 0x7610, R0 ;  /* 0x00007610ff007816 */ /* 0x004fe40000000000 */
[----:B------:R-:W-:-:S04]  /*335e0*/  @!P0 LOP3.LUT R4, R5, R4, RZ, 0x3c, !PT ;  /* 0x0000000405048212 */ /* 0x000fc800078e3cff */
[----:B------:R-:W-:-:S05]  /*335f0*/  @!P0 LOP3.LUT R5, R5, R4, RZ, 0x3c, !PT ;  /* 0x0000000405058212 */ /* 0x000fca00078e3cff */
[----:B------:R-:W2:Y:S04]  /*33600*/  @!P0 LDG.E.U16 R0, [R4.64] ;  /* 0x0000000604008981 */ /* 0x000ea8000c1e1500 */
[----:B--2---:R0:W-:Y:S04]  /*33610*/  STL [R1+0xc], R0 ;  /* 0x00000c0001007387 */ /* 0x0041e80000100800 */
[----:B0-----:R-:W2:Y:S01]  /*33620*/  LDL.LU R0, [R1+0x3830] ;  /* 0x0038300001007983 */ /* 0x001ea20000300800 */
[----:B------:R-:W3:Y:S02]  /*33630*/  LDL R4, [R1+0x1844] ;  /* 0x0018440001047983 */ /* 0x000ee40000100800 */
[----:B------:R-:W3:Y:S01]  /*33640*/  LDL R5, [R1+0x1848] ;  /* 0x0018480001057983 */ /* 0x000ee20000100800 */
[----:B------:R-:W-:-:S02]  /*33650*/  PRMT R3, RZ, 0x7610, R3 ;  /* 0x00007610ff037816 */ /* 0x000fc40000000003 */
[----:B---3--:R-:W-:-:S04]  /*33660*/  @!P0 LOP3.LUT R5, R5, R4, RZ, 0x3c, !PT ;  /* 0x0000000405058212 */ /* 0x008fc800078e3cff */
[----:B------:R-:W-:-:S04]  /*33670*/  @!P0 LOP3.LUT R4, R5, R4, RZ, 0x3c, !PT ;  /* 0x0000000405048212 */ /* 0x000fc800078e3cff */
[----:B------:R-:W-:-:S05]  /*33680*/  @!P0 LOP3.LUT R5, R5, R4, RZ, 0x3c, !PT ;  /* 0x0000000405058212 */ /* 0x000fca00078e3cff */
[----:B------:R0:W3:Y:S04]  /*33690*/  @!P0 LDG.E.U16 R3, [R4.64] ;  /* 0x0000000604038981 */ /* 0x0000e8000c1e1500 */
[----:B0-----:R-:W4:Y:S04]  /*336a0*/  LDL R4, [R1+0x183c] ;  /* 0x00183c0001047983 */ /* 0x001f280000100800 */
[----:B------:R-:W4:Y:S01]  /*336b0*/  LDL R5, [R1+0x1840] ;  /* 0x0018400001057983 */ /* 0x000f220000100800 */
[----:B------:R-:W-:-:S03]  /*336c0*/  PRMT R60, RZ, 0x7610, R60 ;  /* 0x00007610ff3c7816 */ /* 0x000fc6000000003c */
[----:B---3--:R0:W-:Y:S04]  /*336d0*/  STL [R1+0x37bc], R3 ;  /* 0x0037bc0301007387 */ /* 0x0081e80000100800 */
[----:B0-----:R-:W3:Y:S01]  /*336e0*/  LDL R3, [R1+0x1838] ;  /* 0x0018380001037983 */ /* 0x001ee20000100800 */
[----:B----4-:R-:W-:-:S04]  /*336f0*/  @!P0 LOP3.LUT R5, R5, R4, RZ, 0x3c, !PT ;  /* 0x0000000405058212 */ /* 0x010fc800078e3cff */
[----:B------:R-:W-:-:S04]  /*33700*/  @!P0 LOP3.LUT R4, R5, R4, RZ, 0x3c, !PT ;  /* 0x0000000405048212 */ /* 0x000fc800078e3cff */
[----:B------:R-:W-:-:S05]  /*33710*/  @!P0 LOP3.LUT R5, R5, R4, RZ, 0x3c, !PT ;  /* 0x0000000405058212 */ /* 0x000fca00078e3cff */
[----:B------:R0:W4:Y:S04]  /*33720*/  @!P0 LDG.E.U16 R60, [R4.64] ;  /* 0x00000006043c8981 */ /* 0x000128000c1e1500 */
[----:B0-----:R-:W4:Y:S01]  /*33730*/  LDL R5, [R1+0x1834] ;  /* 0x0018340001057983 */ /* 0x001f220000100800 */
[----:B--2---:R-:W-:Y:S01]  /*33740*/  PRMT R0, RZ, 0x7610, R0 ;  /* 0x00007610ff007816 */ /* 0x004fe20000000000 */
[----:B---3--:R-:W-:Y:S02]  /*33750*/  @!P0 IMAD.MOV.U32 R4, RZ, RZ, R3 ;  /* 0x000000ffff048224 */ /* 0x008fe400078e0003 */
[----:B----4-:R0:W-:Y:S01]  /*33760*/  STL [R1+0x37c0], R60 ;  /* 0x0037c03c01007387 */ /* 0x0101e20000100800 */
[----:B------:R-:W-:Y:S01]  /*33770*/  PRMT R61, RZ, 0x7610, R61 ;  /* 0x00007610ff3d7816 */ /* 0x000fe2000000003d */
[----:B------:R-:W2:Y:S02]  /*33780*/  LDL R3, [R1+0x1808] ;  /* 0x0018080001037983 */ /* 0x000ea40000100800 */
[----:B------:R1:W3:Y:S04]  /*33790*/  @!P0 LDG.E.U16 R0, [R4.64] ;  /* 0x0000000604008981 */ /* 0x0002e8000c1e1500 */
[----:B0-----:R-:W4:Y:S04]  /*337a0*/  LDL R60, [R1+0x1818] ;  /* 0x00181800013c7983 */ /* 0x001f280000100800 */
[----:B-1----:R-:W2:Y:S04]  /*337b0*/  LDL R4, [R1+0x182c] ;  /* 0x00182c0001047983 */ /* 0x002ea80000100800 */
[----:B------:R-:W2:Y:S02]  /*337c0*/  LDL R5, [R1+0x1830] ;  /* 0x0018300001057983 */ /* 0x000ea40000100800 */
[----:B--2---:R-:W-:-:S04]  /*337d0*/  @!P0 LOP3.LUT R5, R5, R4, RZ, 0x3c, !PT ;  /* 0x0000000405058212 */ /* 0x004fc800078e3cff */
[----:B------:R-:W-:-:S04]  /*337e0*/  @!P0 LOP3.LUT R4, R5, R4, RZ, 0x3c, !PT ;  /* 0x0000000405048212 */ /* 0x000fc800078e3cff */
[----:B------:R-:W-:Y:S01]  /*337f0*/  @!P0 LOP3.LUT R5, R5, R4, RZ, 0x3c, !PT ;  /* 0x0000000405058212 */ /* 0x000fe200078e3cff */
[----:B---3--:R0:W-:Y:S04]  /*33800*/  STL [R1+0x37c4], R0 ;  /* 0x0037c40001007387 */ /* 0x0081e80000100800 */
[----:B------:R1:W2:Y:S01]  /*33810*/  @!P0 LDG.E.U16 R61, [R4.64] ;  /* 0x00000006043d8981 */ /* 0x0002a2000c1e1500 */
[----:B------:R-:W-:-:S03]  /*33820*/  PRMT R59, RZ, 0x7610, R59 ;  /* 0x00007610ff3b7816 */ /* 0x000fc6000000003b */
[----:B0-----:R-:W3:Y:S04]  /*33830*/  LDL R0, [R1+0x1810] ;  /* 0x0018100001007983 */ /* 0x001ee80000100800 */
[----:B-1----:R-:W3:Y:S01]  /*33840*/  LDL R5, [R1+0x1814] ;  /* 0x0018140001057983 */ /* 0x002ee20000100800 */
[----:B----4-:R-:W-:-:S03]  /*33850*/  @!P0 IMAD.MOV.U32 R4, RZ, RZ, R60 ;  /* 0x000000ffff048224 */ /* 0x010fc600078e003c */
[----:B--2---:R0:W-:Y:S01]  /*33860*/  STL [R1+0x37c8], R61 ;  /* 0x0037c83d01007387 */ /* 0x0041e20000100800 */
[----:B------:R-:W-:Y:S02]  /*33870*/  PRMT R58, RZ, 0x7610, R58 ;  /* 0x00007610ff3a7816 */ /* 0x000fe4000000003a */
[----:B------:R-:W-:Y:S01]  /*33880*/  PRMT R57, RZ, 0x7610, R57 ;  /* 0x00007610ff397816 */ /* 0x000fe20000000039 */
[----:B------:R-:W2:Y:S01]  /*33890*/  LDL R60, [R1+0x1800] ;  /* 0x00180000013c7983 */ /* 0x000ea20000100800 */
[----:B---3--:R1:W3:Y:S04]  /*338a0*/  @!P0 LDG.E.U16 R59, [R4.64] ;  /* 0x00000006043b8981 */ /* 0x0082e8000c1e1500 */
[----:B0-----:R-:W4:Y:S04]  /*338b0*/  LDL R61, [R1+0x1804] ;  /* 0x00180400013d7983 */ /* 0x001f280000100800 */
[----:B-1----:R-:W2:Y:S01]  /*338c0*/  LDL R5, [R1+0x180c] ;  /* 0x00180c0001057983 */ /* 0x002ea20000100800 */
[----:B------:R-:W-:-:S05]  /*338d0*/  @!P0 IMAD.MOV.U32 R4, RZ, RZ, R0 ;  /* 0x000000ffff048224 */ /* 0x000fca00078e0000 */
[----:B--2---:R0:W2:Y:S04]  /*338e0*/  @!P0 LDG.E.U16 R58, [R4.64] ;  /* 0x00000006043a8981 */ /* 0x0040a8000c1e1500 */
[----:B---3--:R1:W-:Y:S01]  /*338f0*/  STL [R1+0x37e8], R59 ;  /* 0x0037e83b01007387 */ /* 0x0083e20000100800 */
[----:B------:R-:W3:Y:S02]  /*33900*/  LDL R0, [R1+0x17f8] ;  /* 0x0017f80001007983 */ /* 0x000ee40000100800 */
[----:B0-----:R-:W-:Y:S02]  /*33910*/  @!P0 IMAD.MOV.U32 R4, RZ, RZ, R3 ;  /* 0x000000ffff048224 */ /* 0x001fe400078e0003 */
[----:B----4-:R-:W-:Y:S01]  /*33920*/  @!P0 IMAD.MOV.U32 R5, RZ, RZ, R61 ;  /* 0x000000ffff058224 */ /* 0x010fe200078e003d */
[----:B-1----:R-:W4:Y:S04]  /*33930*/  LDL R59, [R1+0x17f4] ;  /* 0x0017f400013b7983 */ /* 0x002f280000100800 */
[----:B------:R0:W3:Y:S04]  /*33940*/  @!P0 LDG.E.U16 R57, [R4.64] ;  /* 0x0000000604398981 */ /* 0x0000e8000c1e1500 */
[----:B--2---:R1:W-:Y:S01]  /*33950*/  STL [R1+0x37ec], R58 ;  /* 0x0037ec3a01007387 */ /* 0x0043e20000100800 */
[----:B0-----:R-:W2:Y:S01]  /*33960*/  LDL R5, [R1+0x17fc] ;  /* 0x0017fc0001057983 */ /* 0x001ea20000100800 */
[----:B------:R-:W-:Y:S01]  /*33970*/  PRMT R56, RZ, 0x7610, R56 ;  /* 0x00007610ff387816 */ /* 0x000fe20000000038 */
[----:B------:R-:W-:Y:S01]  /*33980*/  @!P0 IMAD.MOV.U32 R4, RZ, RZ, R60 ;  /* 0x000000ffff048224 */ /* 0x000fe200078e003c */
[----:B------:R-:W4:Y:S04]  /*33990*/  LDL R61, [R1+0x17f0] ;  /* 0x0017f000013d7983 */ /* 0x000f280000100800 */
[----:B------:R-:W4:Y:S04]  /*339a0*/  LDL R3, [R1+0x17d8] ;  /* 0x0017d80001037983 */ /* 0x000f280000100800 */
[----:B-1----:R-:W4:Y:S04]  /*339b0*/  LDL R58, [R1+0x17d4] ;  /* 0x0017d400013a7983 */ /* 0x002f280000100800 */
[----:B--2---:R-:W2:Y:S04]  /*339c0*/  @!P0 LDG.E.U16 R56, [R4.64] ;  /* 0x0000000604388981 */ /* 0x004ea8000c1e1500 */
[----:B---3--:R0:W-:Y:S01]  /*339d0*/  STL [R1+0x37cc], R57 ;  /* 0x0037cc3901007387 */ /* 0x0081e20000100800 */
[----:B------:R-:W3:Y:S03]  /*339e0*/  LDL R60, [R1+0x17cc] ;  /* 0x0017cc00013c7983 */ /* 0x000ee60000100800 */
[----:B0-----:R-:W3:Y:S04]  /*339f0*/  LDL R57, [R1+0x17d0] ;  /* 0x0017d00001397983 */ /* 0x001ee80000100800 */
[----:B--2---:R0:W-:Y:S04]  /*33a00*/  STL [R1+0x37d0], R56 ;  /* 0x0037d03801007387 */ /* 0x0041e80000100800 */
[----:B0-----:R-:W2:Y:S01]  /*33a10*/  LDL R56, [R1+0x17ec] ;  /* 0x0017ec0001387983 */ /* 0x001ea20000100800 */
[----:B------:R-:W-:Y:S01]  /*33a20*/  PRMT R55, RZ, 0x7610, R55 ;  /* 0x00007610ff377816 */ /* 0x000fe20000000037 */
[----:B------:R-:W-:-:S02]  /*33a30*/  @!P0 IMAD.MOV.U32 R4, RZ, RZ, R0 ;  /* 0x000000ffff048224 */ /* 0x000fc400078e0000 */
[----:B----4-:R-:W-:Y:S01]  /*33a40*/  @!P0 IMAD.MOV.U32 R5, RZ, RZ, R59 ;  /* 0x000000ffff058224 */ /* 0x010fe200078e003b */
[----:B------:R-:W-:Y:S01]  /*33a50*/  PRMT R54, RZ, 0x7610, R54 ;  /* 0x00007610ff367816 */ /* 0x000fe20000000036 */
[----:B------:R-:W4:Y:S04]  /*33a60*/  LDL R59, [R1+0x17c4] ;  /* 0x0017c400013b7983 */ /* 0x000f280000100800 */
[----:B------:R0:W3:Y:S04]  /*33a70*/  @!P0 LDG.E.U16 R55, [R4.64] ;  /* 0x0000000604378981 */ /* 0x0000e8000c1e1500 */
[----:B------:R-:W3:Y:S01]  /*33a80*/  LDL R0, [R1+0x17c8] ;  /* 0x0017c80001007983 */ /* 0x000ee20000100800 */
[----:B0-----:R-:W-:Y:S01]  /*33a90*/  @!P0 IMAD.MOV.U32 R4, RZ, RZ, R61 ;  /* 0x000000ffff048224 */ /* 0x001fe200078e003d */
[----:B------:R-:W-:-:S02]  /*33aa0*/  PRMT R53, RZ, 0x7610, R53 ;  /* 0x00007610ff357816 */ /* 0x000fc40000000035 */
[----:B------:R-:W-:Y:S01]  /*33ab0*/  PRMT R52, RZ, 0x7610, R52 ;  /* 0x00007610ff347816 */ /* 0x000fe20000000034 */
[----:B--2---:R-:W-:-:S05]  /*33ac0*/  @!P0 IMAD.MOV.U32 R5, RZ, RZ, R56 ;  /* 0x000000ffff058224 */ /* 0x004fca00078e0038 */
[----:B------:R0:W2:Y:S02]  /*33ad0*/  @!P0 LDG.E.U16 R54, [R4.64] ;  /* 0x0000000604368981 */ /* 0x0000a4000c1e1500 */
[----:B0-----:R-:W-:Y:S02]  /*33ae0*/  @!P0 IMAD.MOV.U32 R4, RZ, RZ, R3 ;  /* 0x000000ffff048224 */ /* 0x001fe400078e0003 */
[----:B------:R-:W-:-:S05]  /*33af0*/  @!P0 IMAD.MOV.U32 R5, RZ, RZ, R58 ;  /* 0x000000ffff058224 */ /* 0x000fca00078e003a */
[----:B------:R3:W2:Y:S02]  /*33b00*/  @!P0 LDG.E.U16 R53, [R4.64] ;  /* 0x0000000604358981 */ /* 0x0006a4000c1e1500 */
[----:B---3--:R-:W-:Y:S02]  /*33b10*/  @!P0 IMAD.MOV.U32 R4, RZ, RZ, R57 ;  /* 0x000000ffff048224 */ /* 0x008fe400078e0039 */
[----:B------:R-:W-:-:S05]  /*33b20*/  @!P0 IMAD.MOV.U32 R5, RZ, RZ, R60 ;  /* 0x000000ffff058224 */ /* 0x000fca00078e003c */
[----:B------:R0:W3:Y:S01]  /*33b30*/  @!P0 LDG.E.U16 R52, [R4.64] ;  /* 0x0000000604348981 */ /* 0x0000e2000c1e1500 */
[----:B------:R-:W-:-:S03]  /*33b40*/  PRMT R51, RZ, 0x7610, R51 ;  /* 0x00007610ff337816 */ /* 0x000fc60000000033 */
[----:B------:R1:W-:Y:S01]  /*33b50*/  STL [R1+0x37d4], R55 ;  /* 0x0037d43701007387 */ /* 0x0003e20000100800 */
[----:B0-----:R-:W-:Y:S02]  /*33b60*/  @!P0 IMAD.MOV.U32 R4, RZ, RZ, R0 ;  /* 0x000000ffff048224 */ /* 0x001fe400078e0000 */
[----:B----4-:R-:W-:-:S05]  /*33b70*/  @!P0 IMAD.MOV.U32 R5, RZ, RZ, R59 ;  /* 0x000000ffff058224 */ /* 0x010fca00078e003b */
[----:B------:R-:W4:Y:S04]  /*33b80*/  @!P0 LDG.E.U16 R51, [R4.64] ;  /* 0x0000000604338981 */ /* 0x000f28000c1e1500 */
[----:B--2---:R0:W-:Y:S01]  /*33b90*/  STL [R1+0x37d8], R54 ;  /* 0x0037d83601007387 */ /* 0x0041e20000100800 */
[----:B------:R-:W2:Y:S02]  /*33ba0*/  LDL R58, [R1+0x17bc] ;  /* 0x0017bc00013a7983 */ /* 0x000ea40000100800 */
[----:B------:R-:W2:Y:S01]  /*33bb0*/  LDL R3, [R1+0x17c0] ;  /* 0x0017c00001037983 */ /* 0x000ea20000100800 */
[----:B------:R-:W-:Y:S01]  /*33bc0*/  STL [R1+0x37f0], R53 ;  /* 0x0037f03501007387 */ /* 0x000fe20000100800 */
[----:B------:R-:W2:Y:S02]  /*33bd0*/  LDL R57, [R1+0x17b4] ;  /* 0x0017b40001397983 */ /* 0x000ea40000100800 */
[----:B------:R-:W2:Y:S01]  /*33be0*/  LDL R56, [R1+0x17b8] ;  /* 0x0017b80001387983 */ /* 0x000ea20000100800 */
[----:B---3--:R3:W-:Y:S01]  /*33bf0*/  STL [R1+0x37f4], R52 ;  /* 0x0037f43401007387 */ /* 0x0087e20000100800 */
[----:B-1----:R-:W2:Y:S02]  /*33c00*/  LDL R55, [R1+0x17ac] ;  /* 0x0017ac0001377983 */ /* 0x002ea40000100800 */
[----:B0-----:R-:W2:Y:S02]  /*33c10*/  LDL R54, [R1+0x17b0] ;  /* 0x0017b00001367983 */ /* 0x001ea40000100800 */
[----:B------:R-:W2:Y:S01]  /*33c20*/  LDL R0, [R1+0x1798] ;  /* 0x0017980001007983 */ /* 0x000ea20000100800 */
[----:B---3--:R-:W3:Y:S01]  /*33c30*/  LDL R52, [R1+0x1794] ;  /* 0x0017940001347983 */ /* 0x008ee20000100800 */
[----:B------:R-:W-:-:S03]  /*33c40*/  PRMT R50, RZ, 0x7610, R50 ;  /* 0x00007610ff327816 */ /* 0x000fc60000000032 */
[----:B----4-:R0:W-:Y:S01]  /*33c50*/  STL [R1+0x37dc], R51 ;  /* 0x0037dc3301007387 */ /* 0x0101e20000100800 */
[----:B------:R-:W4:Y:S01]  /*33c60*/  LDL R53, [R1+0x178c] ;  /* 0x00178c0001357983 */ /* 0x000f220000100800 */
[----:B------:R-:W-:Y:S02]  /*33c70*/  PRMT R49, RZ, 0x7610, R49 ;  /* 0x00007610ff317816 */ /* 0x000fe40000000031 */
[----:B------:R-:W-:Y:S02]  /*33c80*/  PRMT R48, RZ, 0x7610, R48 ;  /* 0x00007610ff307816 */ /* 0x000fe40000000030 */
[----:B------:R-:W-:Y:S01]  /*33c90*/  PRMT R47, RZ, 0x7610, R47 ;  /* 0x00007610ff2f7816 */ /* 0x000fe2000000002f */
[----:B--2---:R-:W-:Y:S02]  /*33ca0*/  @!P0 IMAD.MOV.U32 R5, RZ, RZ, R58 ;  /* 0x000000ffff058224 */ /* 0x004fe400078e003a */
[----:B------:R-:W-:Y:S02]  /*33cb0*/  @!P0 IMAD.MOV.U32 R4, RZ, RZ, R3 ;  /* 0x000000ffff048224 */ /* 0x000fe400078e0003 */
[----:B------:R-:W2:Y:S04]  /*33cc0*/  LDL R3, [R1+0x1790] ;  /* 0x0017900001037983 */ /* 0x000ea80000100800 */
[----:B------:R1:W2:Y:S02]  /*33cd0*/  @!P0 LDG.E.U16 R50, [R4.64] ;  /* 0x0000000604328981 */ /* 0x0002a4000c1e1500 */
[----:B-1----:R-:W-:-:S02]  /*33ce0*/  @!P0 IMAD.MOV.U32 R5, RZ, RZ, R57 ;  /* 0x000000ffff058224 */ /* 0x002fc400078e0039 */
[----:B------:R-:W-:-:S05]  /*33cf0*/  @!P0 IMAD.MOV.U32 R4, RZ, RZ, R56 ;  /* 0x000000ffff048224 */ /* 0x000fca00078e0038 */
[----:B------:R1:W2:Y:S02]  /*33d00*/  @!P0 LDG.E.U16 R49, [R4.64] ;  /* 0x0000000604318981 */ /* 0x0002a4000c1e1500 */
[----:B-1----:R-:W-:Y:S02]  /*33d10*/  @!P0 IMAD.MOV.U32 R5, RZ, RZ, R55 ;  /* 0x000000ffff058224 */ /* 0x002fe400078e0037 */
[----:B------:R-:W-:-:S05]  /*33d20*/  @!P0 IMAD.MOV.U32 R4, RZ, RZ, R54 ;  /* 0x000000ffff048224 */ /* 0x000fca00078e0036 */
[----:B------:R1:W2:Y:S02]  /*33d30*/  @!P0 LDG.E.U16 R48, [R4.64] ;  /* 0x0000000604308981 */ /* 0x0002a4000c1e1500 */
[----:B-1----:R-:W-:Y:S02]  /*33d40*/  @!P0 IMAD.MOV.U32 R4, RZ, RZ, R0 ;  /* 0x000000ffff048224 */ /* 0x002fe400078e0000 */
[----:B---3--:R-:W-:-:S05]  /*33d50*/  @!P0 IMAD.MOV.U32 R5, RZ, RZ, R52 ;  /* 0x000000ffff058224 */ /* 0x008fca00078e0034 */
[----:B------:R4:W3:Y:S01]  /*33d60*/  @!P0 LDG.E.U16 R47, [R4.64] ;  /* 0x00000006042f8981 */ /* 0x0008e2000c1e1500 */
[----:B------:R-:W-:Y:S01]  /*33d70*/  PRMT R46, RZ, 0x7610, R46 ;  /* 0x00007610ff2e7816 */ /* 0x000fe2000000002e */
[----:B----4-:R-:W-:Y:S02]  /*33d80*/  @!P0 IMAD.MOV.U32 R5, RZ, RZ, R53 ;  /* 0x000000ffff058224 */ /* 0x010fe400078e0035 */
[----:B--2---:R-:W-:Y:S01]  /*33d90*/  @!P0 IMAD.MOV.U32 R4, RZ, RZ, R3 ;  /* 0x000000ffff048224 */ /* 0x004fe200078e0003 */
[----:B------:R1:W-:Y:S01]  /*33da0*/  STL [R1+0x37e0], R50 ;  /* 0x0037e03201007387 */ /* 0x0003e20000100800 */
[----:B0-----:R-:W2:Y:S03]  /*33db0*/  LDL R51, [R1+0x1784] ;  /* 0x0017840001337983 */ /* 0x001ea60000100800 */
[----:B------:R2:W4:Y:S04]  /*33dc0*/  @!P0 LDG.E.U16 R46, [R4.64] ;  /* 0x00000006042e8981 */ /* 0x000528000c1e1500 */
[----:B-1----:R-:W4:Y:S04]  /*33dd0*/  LDL R50, [R1+0x1788] ;  /* 0x0017880001327983 */ /* 0x002f280000100800 */
[----:B------:R0:W-:Y:S04]  /*33de0*/  STL [R1+0x37e4], R49 ;  /* 0x0037e43101007387 */ /* 0x0001e80000100800 */
[----:B------:R1:W-:Y:S01]  /*33df0*/  STL [R1+0x37f8], R48 ;  /* 0x0037f83001007387 */ /* 0x0003e20000100800 */
[----:B------:R-:W4:Y:S02]  /*33e00*/  LDL R52, [R1+0x177c] ;  /* 0x00177c0001347983 */ /* 0x000f240000100800 */
[----:B------:R-:W4:Y:S01]  /*33e10*/  LDL R0, [R1+0x1780] ;  /* 0x0017800001007983 */ /* 0x000f220000100800 */
[----:B---3--:R3:W-:Y:S04]  /*33e20*/  STL [R1+0x37fc], R47 ;  /* 0x0037fc2f01007387 */ /* 0x0087e80000100800 */
[----:B0-----:R-:W4:Y:S01]  /*33e30*/  LDL R49, [R1+0x1774] ;  /* 0x0017740001317983 */ /* 0x001f220000100800 */
[----:B------:R-:W4:Y:S01]  /*33e40*/  LDL R3, [R1+0x1778] ;  /* 0x0017780001037983 */ /* 0x000f220000100800 */
[----:B------:R-:W-:-:S02]  /*33e50*/  PRMT R45, RZ, 0x7610, R45 ;  /* 0x00007610ff2d7816 */ /* 0x000fc4000000002d */
[----:B------:R-:W-:Y:S02]  /*33e60*/  PRMT R44, RZ, 0x7610, R44 ;  /* 0x00007610ff2c7816 */ /* 0x000fe4000000002c */
[----:B------:R-:W-:Y:S01]  /*33e70*/  PRMT R43, RZ, 0x7610, R43 ;  /* 0x00007610ff2b7816 */ /* 0x000fe2000000002b */
[----:B--2---:R-:W-:Y:S01]  /*33e80*/  @!P0 IMAD.MOV.U32 R5, RZ, RZ, R51 ;  /* 0x000000ffff058224 */ /* 0x004fe200078e0033 */
[----:B----4-:R0:W-:Y:S01]  /*33e90*/  STL [R1+0x3800], R46 ;  /* 0x0038002e01007387 */ /* 0x0101e20000100800 */
[----:B------:R-:W2:Y:S02]  /*33ea0*/  LDL R51, [R1+0x176c] ;  /* 0x00176c0001337983 */ /* 0x000ea40000100800 */
[----:B-1----:R-:W4:Y:S02]  /*33eb0*/  LDL R48, [R1+0x1770] ;  /* 0x0017700001307983 */ /* 0x002f240000100800 */
[----:B---3--:R-:W3:Y:S02]  /*33ec0*/  LDL R47, [R1+0x1758] ;  /* 0x00175800012f7983 */ /* 0x008ee40000100800 */
[----:B------:R-:W-:-:S02]  /*33ed0*/  @!P0 IMAD.MOV.U32 R4, RZ, RZ, R50 ;  /* 0x000000ffff048224 */ /* 0x000fc400078e0032 */
[----:B------:R-:W3:Y:S04]  /*33ee0*/  LDL R50, [R1+0x1754] ;  /* 0x0017540001327983 */ /* 0x000ee80000100800 */
[----:B------:R1:W3:Y:S02]  /*33ef0*/  @!P0 LDG.E.U16 R45, [R4.64] ;  /* 0x00000006042d8981 */ /* 0x0002e4000c1e1500 */
[----:B-1----:R-:W-:Y:S02]  /*33f00*/  @!P0 IMAD.MOV.U32 R5, RZ, RZ, R52 ;  /* 0x000000ffff058224 */ /* 0x002fe400078e0034 */
[----:B------:R-:W-:-:S05]  /*33f10*/  @!P0 IMAD.MOV.U32 R4, RZ, RZ, R0 ;  /* 0x000000ffff048224 */ /* 0x000fca00078e0000 */
[----:B------:R1:W3:Y:S02]  /*33f20*/  @!P0 LDG.E.U16 R44, [R4.64] ;  /* 0x00000006042c8981 */ /* 0x0002e4000c1e1500 */
[----:B-1----:R-:W-:Y:S02]  /*33f30*/  @!P0 IMAD.MOV.U32 R5, RZ, RZ, R49 ;  /* 0x000000ffff058224 */ /* 0x002fe400078e0031 */
[----:B------:R-:W-:-:S05]  /*33f40*/  @!P0 IMAD.MOV.U32 R4, RZ, RZ, R3 ;  /* 0x000000ffff048224 */ /* 0x000fca00078e0003 */
[----:B------:R2:W3:Y:S01]  /*33f50*/  @!P0 LDG.E.U16 R43, [R4.64] ;  /* 0x00000006042b8981 */ /* 0x0004e2000c1e1500 */
[----:B------:R-:W-:Y:S02]  /*33f60*/  PRMT R42, RZ, 0x7610, R42 ;  /* 0x00007610ff2a7816 */ /* 0x000fe4000000002a */
[----:B------:R-:W-:Y:S01]  /*33f70*/  PRMT R41, RZ, 0x7610, R41 ;  /* 0x00007610ff297816 */ /* 0x000fe20000000029 */
[----:B--2---:R-:W-:Y:S02]  /*33f80*/  @!P0 IMAD.MOV.U32 R5, RZ, RZ, R51 ;  /* 0x000000ffff058224 */ /* 0x004fe400078e0033 */
[----:B----4-:R-:W-:-:S05]  /*33f90*/  @!P0 IMAD.MOV.U32 R4, RZ, RZ, R48 ;  /* 0x000000ffff048224 */ /* 0x010fca00078e0030 */
[----:B------:R1:W2:Y:S04]  /*33fa0*/  @!P0 LDG.E.U16 R42, [R4.64] ;  /* 0x00000006042a8981 */ /* 0x0002a8000c1e1500 */
[----:B---3--:R-:W-:Y:S01]  /*33fb0*/  STL [R1+0x3804], R45 ;  /* 0x0038042d01007387 */ /* 0x008fe20000100800 */
[----:B0-----:R-:W3:Y:S02]  /*33fc0*/  LDL R46, [R1+0x174c] ;  /* 0x00174c00012e7983 */ /* 0x001ee40000100800 */
[----:B------:R-:W4:Y:S02]  /*33fd0*/  LDL R0, [R1+0x1750] ;  /* 0x0017500001007983 */ /* 0x000f240000100800 */
[----:B-1----:R-:W-:Y:S02]  /*33fe0*/  @!P0 IMAD.MOV.U32 R4, RZ, RZ, R47 ;  /* 0x000000ffff048224 */ /* 0x002fe400078e002f */
[----:B------:R-:W-:-:S05]  /*33ff0*/  @!P0 IMAD.MOV.U32 R5, RZ, RZ, R50 ;  /* 0x000000ffff058224 */ /* 0x000fca00078e0032 */
[----:B------:R3:W4:Y:S04]  /*34000*/  @!P0 LDG.E.U16 R41, [R4.64] ;  /* 0x0000000604298981 */ /* 0x000728000c1e1500 */
[----:B------:R-:W-:Y:S01]  /*34010*/  STL [R1+0x3808], R44 ;  /* 0x0038082c01007387 */ /* 0x000fe20000100800 */
[----:B------:R-:W4:Y:S02]  /*34020*/  LDL R49, [R1+0x1744] ;  /* 0x0017440001317983 */ /* 0x000f240000100800 */
[----:B------:R-:W4:Y:S01]  /*34030*/  LDL R3, [R1+0x1748] ;  /* 0x0017480001037983 */ /* 0x000f220000100800 */
[----:B------:R0:W-:Y:S01]  /*34040*/  STL [R1+0x380c], R43 ;  /* 0x00380c2b01007387 */ /* 0x0001e20000100800 */
[----:B------:R-:W4:Y:S03]  /*34050*/  LDL R48, [R1+0x173c] ;  /* 0x00173c0001307983 */ /* 0x000f260000100800 */
[----:B0-----:R-:W4:Y:S01]  /*34060*/  LDL R43, [R1+0x1740] ;  /* 0x00174000012b7983 */ /* 0x001f220000100800 */
[----:B------:R-:W-:-:S02]  /*34070*/  PRMT R40, RZ, 0x7610, R40 ;  /* 0x00007610ff287816 */ /* 0x000fc40000000028 */
[----:B------:R-:W-:Y:S02]  /*34080*/  PRMT R39, RZ, 0x7610, R39 ;  /* 0x00007610ff277816 */ /* 0x000fe40000000027 */
[----:B------:R-:W-:Y:S01]  /*34090*/  PRMT R38, RZ, 0x7610, R38 ;  /* 0x00007610ff267816 */ /* 0x000fe20000000026 */
[----:B--2---:R0:W-:Y:S01]  /*340a0*/  STL [R1+0x3810], R42 ;  /* 0x0038102a01007387 */ /* 0x0041e20000100800 */
[----:B------:R-:W2:Y:S02]  /*340b0*/  LDL R47, [R1+0x1714] ;  /* 0x00171400012f7983 */ /* 0x000ea40000100800 */
[----:B------:R-:W2:Y:S02]  /*340c0*/  LDL R44, [R1+0x1718] ;  /* 0x00171800012c7983 */ /* 0x000ea40000100800 */
[----:B------:R-:W2:Y:S02]  /*340d0*/  LDL R45, [R1+0x1710] ;  /* 0x00171000012d7983 */ /* 0x000ea40000100800 */
[----:B---3--:R-:W-:-:S02]  /*340e0*/  @!P0 IMAD.MOV.U32 R5, RZ, RZ, R46 ;  /* 0x000000ffff058224 */ /* 0x008fc400078e002e */
[----:B----4-:R-:W-:-:S05]  /*340f0*/  @!P0 IMAD.MOV.U32 R4, RZ, RZ, R0 ;  /* 0x000000ffff048224 */ /* 0x010fca00078e0000 */
[----:B------:R1:W3:Y:S04]  /*34100*/  @!P0 LDG.E.U16 R40, [R4.64] ;  /* 0x0000000604288981 */ /* 0x0002e8000c1e1500 */
[----:B------:R-:W-:Y:S01]  /*34110*/  STL [R1+0x3814], R41 ;  /* 0x0038142901007387 */ /* 0x000fe20000100800 */
[----:B------:R-:W4:Y:S02]  /*34120*/  LDL R46, [R1+0x170c] ;  /* 0x00170c00012e7983 */ /* 0x000f240000100800 */
[----:B0-----:R-:W3:Y:S02]  /*34130*/  LDL R42, [R1+0x16d4] ;  /* 0x0016d400012a7983 */ /* 0x001ee40000100800 */
[----:B------:R-:W3:Y:S02]  /*34140*/  LDL R0, [R1+0x16d8] ;  /* 0x0016d80001007983 */ /* 0x000ee40000100800 */
[----:B-1----:R-:W-:-:S02]  /*34150*/  @!P0 IMAD.MOV.U32 R5, RZ, RZ, R49 ;  /* 0x000000ffff058224 */ /* 0x002fc400078e0031 */
[----:B------:R-:W-:-:S05]  /*34160*/  @!P0 IMAD.MOV.U32 R4, RZ, RZ, R3 ;  /* 0x000000ffff048224 */ /* 0x000fca00078e0003 */
[----:B------:R0:W3:Y:S02]  /*34170*/  @!P0 LDG.E.U16 R39, [R4.64] ;  /* 0x0000000604278981 */ /* 0x0000e4000c1e1500 */
[----:B0-----:R-:W-:Y:S02]  /*34180*/  @!P0 IMAD.MOV.U32 R5, RZ, RZ, R48 ;  /* 0x000000ffff058224 */ /* 0x001fe400078e0030 */
[----:B------:R-:W-:-:S05]  /*34190*/  @!P0 IMAD.MOV.U32 R4, RZ, RZ, R43 ;  /* 0x000000ffff048224 */ /* 0x000fca00078e002b */
[----:B------:R2:W3:Y:S01]  /*341a0*/  @!P0 LDG.E.U16 R38, [R4.64] ;  /* 0x0000000604268981 */ /* 0x0004e2000c1e1500 */
[----:B------:R-:W-:Y:S02]  /*341b0*/  PRMT R37, RZ, 0x7610, R37 ;  /* 0x00007610ff257816 */ /* 0x000fe40000000025 */
[----:B------:R-:W-:Y:S02]  /*341c0*/  PRMT R36, RZ, 0x7610, R36 ;  /* 0x00007610ff247816 */ /* 0x000fe40000000024 */
[----:B------:R-:W-:Y:S01]  /*341d0*/  PRMT R35, RZ, 0x7610, R35 ;  /* 0x00007610ff237816 */ /* 0x000fe20000000023 */
[----:B--2---:R-:W-:Y:S02]  /*341e0*/  @!P0 IMAD.MOV.U32 R5, RZ, RZ, R47 ;  /* 0x000000ffff058224 */ /* 0x004fe400078e002f */
[----:B------:R-:W-:-:S05]  /*341f0*/  @!P0 IMAD.MOV.U32 R4, RZ, RZ, R44 ;  /* 0x000000ffff048224 */ /* 0x000fca00078e002c */
[----:B------:R0:W2:Y:S02]  /*34200*/  @!P0 LDG.E.U16 R37, [R4.64] ;  /* 0x0000000604258981 */ /* 0x0000a4000c1e1500 */
[----:B0-----:R-:W-:Y:S02]  /*34210*/  @!P0 IMAD.MOV.U32 R4, RZ, RZ, R45 ;  /* 0x000000ffff048224 */ /* 0x001fe400078e002d */
[----:B----4-:R-:W-:-:S05]  /*34220*/  @!P0 IMAD.MOV.U32 R5, RZ, RZ, R46 ;  /* 0x000000ffff058224 */ /* 0x010fca00078e002e */
[----:B------:R0:W4:Y:S04]  /*34230*/  @!P0 LDG.E.U16 R36, [R4.64] ;  /* 0x0000000604248981 */ /* 0x000128000c1e1500 */
[----:B---3--:R1:W-:Y:S01]  /*34240*/  STL [R1+0x3818], R40 ;  /* 0x0038182801007387 */ /* 0x0083e20000100800 */
[----:B------:R-:W3:Y:S02]  /*34250*/  LDL R3, [R1+0x16d0] ;  /* 0x0016d00001037983 */ /* 0x000ee40000100800 */
[----:B0-----:R-:W-:Y:S02]  /*34260*/  @!P0 IMAD.MOV.U32 R4, RZ, RZ, R0 ;  /* 0x000000ffff048224 */ /* 0x001fe400078e0000 */
[----:B------:R-:W-:Y:S01]  /*34270*/  @!P0 IMAD.MOV.U32 R5, RZ, RZ, R42 ;  /* 0x000000ffff058224 */ /* 0x000fe200078e002a */
[----:B-1----:R-:W3:Y:S04]  /*34280*/  LDL R40, [R1+0x16cc] ;  /* 0x0016cc0001287983 */ /* 0x002ee80000100800 */
[----:B------:R3:W3:Y:S01]  /*34290*/  @!P0 LDG.E.U16 R35, [R4.64] ;  /* 0x0000000604238981 */ /* 0x0006e2000c1e1500 */
[----:B------:R0:W-:Y:S02]  /*342a0*/  STL [R1+0x381c], R39 ;  /* 0x00381c2701007387 */ /* 0x0001e40000100800 */
[----:B------:R-:W3:Y:S02]  /*342b0*/  LDL R43, [R1+0x1694] ;  /* 0x00169400012b7983 */ /* 0x000ee40000100800 */
[----:B------:R-:W3:Y:S01]  /*342c0*/  LDL R41, [R1+0x1698] ;  /* 0x0016980001297983 */ /* 0x000ee20000100800 */
[----:B------:R1:W-:Y:S04]  /*342d0*/  STL [R1+0x3820], R38 ;  /* 0x0038202601007387 */ /* 0x0003e80000100800 */
[----:B0-----:R-:W3:Y:S01]  /*342e0*/  LDL R39, [R1+0x1dd4] ;  /* 0x001dd40001277983 */ /* 0x001ee20000100800 */
[----:B------:R-:W3:Y:S01]  /*342f0*/  LDL R44, [R1+0x1690] ;  /* 0x00169000012c7983 */ /* 0x000ee20000100800 */
[----:B------:R-:W-:-:S02]  /*34300*/  PRMT R34, RZ, 0x7610, R34 ;  /* 0x00007610ff227816 */ /* 0x000fc40000000022 */
[----:B------:R-:W-:Y:S01]  /*34310*/  PRMT R33, RZ, 0x7610, R33 ;  /* 0x00007610ff217816 */ /* 0x000fe20000000021 */
[----:B--2---:R0:W-:Y:S01]  /*34320*/  STL [R1+0x3824], R37 ;  /* 0x0038242501007387 */ /* 0x0041e20000100800 */
[----:B-1----:R-:W2:Y:S03]  /*34330*/  LDL R38, [R1+0x1dd0] ;  /* 0x001dd00001267983 */ /* 0x002ea60000100800 */
[----:B0-----:R-:W2:Y:S04]  /*34340*/  LDL R37, [R1+0x1e0c] ;  /* 0x001e0c0001257983 */ /* 0x001ea80000100800 */
[----:B----4-:R0:W-:Y:S01]  /*34350*/  STL [R1+0x3828], R36 ;  /* 0x0038282401007387 */ /* 0x0101e20000100800 */
[----:B------:R-:W4:Y:S02]  /*34360*/  LDL R42, [R1+0x1dd8] ;  /* 0x001dd800012a7983 */ /* 0x000f240000100800 */
[----:B------:R-:W4:Y:S02]  /*34370*/  LDL R0, [R1+0x1e14] ;  /* 0x001e140001007983 */ /* 0x000f240000100800 */
[----:B---3--:R-:W-:Y:S01]  /*34380*/  @!P0 IMAD.MOV.U32 R4, RZ, RZ, R3 ;  /* 0x000000ffff048224 */ /* 0x008fe200078e0003 */
[----:B------:R1:W-:Y:S01]  /*34390*/  STL [R1+0x382c], R35 ;  /* 0x00382c2301007387 */ /* 0x0003e20000100800 */
[----:B------:R-:W3:Y:S02]  /*343a0*/  LDL R3, [R1+0x1e54] ;  /* 0x001e540001037983 */ /* 0x000ee40000100800 */
[----:B------:R-:W-:-:S02]  /*343b0*/  @!P0 IMAD.MOV.U32 R5, RZ, RZ, R40 ;  /* 0x000000ffff058224 */ /* 0x000fc400078e0028 */
[----:B0-----:R-:W3:Y:S01]  /*343c0*/  LDL R36, [R1+0x1708] ;  /* 0x0017080001247983 */ /* 0x001ee20000100800 */
[----:B------:R-:W3:Y:S04]  /*343d0*/  LDL R40, [R1+0x1e10] ;  /* 0x001e100001287983 */ /* 0x000ee80000100800 */
[----:B------:R0:W3:Y:S01]  /*343e0*/  @!P0 LDG.E.U16 R34, [R4.64] ;  /* 0x0000000604228981 */ /* 0x0000e2000c1e1500 */
[----:B------:R-:W-:Y:S02]  /*343f0*/  PRMT R32, RZ, 0x7610, R32 ;  /* 0x00007610ff207816 */ /* 0x000fe40000000020 */
[----:B------:R-:W-:Y:S02]  /*34400*/  PRMT R31, RZ, 0x7610, R31 ;  /* 0x00007610ff1f7816 */ /* 0x000fe4000000001f */
[----:B------:R-:W-:-:S02]  /*34410*/  PRMT R30, RZ, 0x7610, R30 ;  /* 0x00007610ff1e7816 */ /* 0x000fc4000000001e */
[----:B------:R-:W-:Y:S01]  /*34420*/  PRMT R29, RZ, 0x7610, R29 ;  /* 0x00007610ff1d7816 */ /* 0x000fe2000000001d */
[----:B-1----:R-:W3:Y:S01]  /*34430*/  LDL R35, [R1+0x1738] ;  /* 0x0017380001237983 */ /* 0x002ee20000100800 */
[----:B------:R-:W-:Y:S02]  /*34440*/  PRMT R28, RZ, 0x7610, R28 ;  /* 0x00007610ff1c7816 */ /* 0x000fe4000000001c */
[----:B------:R-:W-:Y:S02]  /*34450*/  PRMT R27, RZ, 0x7610, R27 ;  /* 0x00007610ff1b7816 */ /* 0x000fe4000000001b */
[----:B------:R-:W-:Y:S02]  /*34460*/  PRMT R26, RZ, 0x7610, R26 ;  /* 0x00007610ff1a7816 */ /* 0x000fe4000000001a */
[----:B------:R-:W-:Y:S01]  /*34470*/  PRMT R25, RZ, 0x7610, R25 ;  /* 0x00007610ff197816 */ /* 0x000fe20000000019 */
[----:B0-----:R-:W-:Y:S02]  /*34480*/  @!P0 IMAD.MOV.U32 R4, RZ, RZ, R41 ;  /* 0x000000ffff048224 */ /* 0x001fe400078e0029 */
[----:B------:R-:W-:Y:S01]  /*34490*/  @!P0 IMAD.MOV.U32 R5, RZ, RZ, R43 ;  /* 0x000000ffff058224 */ /* 0x000fe200078e002b */
[----:B------:R-:W3:Y:S04]  /*344a0*/  LDL R41, [R1+0x1e50] ;  /* 0x001e500001297983 */ /* 0x000ee80000100800 */
[----:B------:R-:W3:Y:S04]  /*344b0*/  LDL R43, [R1+0x1e18] ;  /* 0x001e1800012b7983 */ /* 0x000ee80000100800 */
[----:B------:R0:W3:Y:S04]  /*344c0*/  @!P0 LDG.E.U16 R33, [R4.64] ;  /* 0x0000000604218981 */ /* 0x0000e8000c1e1500 */
[----:B------:R-:W3:Y:S01]  /*344d0*/  LDL R45, [R1+0x1de0] ;  /* 0x001de000012d7983 */ /* 0x000ee20000100800 */
[----:B0-----:R-:W-:-:S03]  /*344e0*/  @!P0 IMAD.MOV.U32 R4, RZ, RZ, R39 ;  /* 0x000000ffff048224 */ /* 0x001fc600078e0027 */
[----:B------:R-:W3:Y:S01]  /*344f0*/  LDL R39, [R1+0x1734] ;  /* 0x0017340001277983 */ /* 0x000ee20000100800 */
[----:B------:R-:W-:Y:S01]  /*34500*/  @!P0 IMAD.MOV.U32 R5, RZ, RZ, R44 ;  /* 0x000000ffff058224 */ /* 0x000fe200078e002c */
[----:B------:R-:W-:Y:S01]  /*34510*/  PRMT R24, RZ, 0x7610, R24 ;  /* 0x00007610ff187816 */ /* 0x000fe20000000018 */
[----:B------:R-:W3:Y:S03]  /*34520*/  LDL R44, [R1+0x1e20] ;  /* 0x001e2000012c7983 */ /* 0x000ee60000100800 */
[----:B------:R2:W3:Y:S02]  /*34530*/  @!P0 LDG.E.U16 R32, [R4.64] ;  /* 0x0000000604208981 */ /* 0x0004e4000c1e1500 */
[----:B--2---:R-:W-:Y:S02]  /*34540*/  @!P0 IMAD.MOV.U32 R5, RZ, RZ, R38 ;  /* 0x000000ffff058224 */ /* 0x004fe400078e0026 */
[----:B------:R-:W2:Y:S01]  /*34550*/  LDL R38, [R1+0x1700] ;  /* 0x0017000001267983 */ /* 0x000ea20000100800 */
[----:B------:R-:W-:-:S03]  /*34560*/  @!P0 IMAD.MOV.U32 R4, RZ, RZ, R37 ;  /* 0x000000ffff048224 */ /* 0x000fc600078e0025 */
[----:B------:R-:W2:Y:S04]  /*34570*/  LDL R37, [R1+0x1704] ;  /* 0x0017040001257983 */ /* 0x000ea80000100800 */
[----:B------:R4:W2:Y:S02]  /*34580*/  @!P0 LDG.E.U16 R31, [R4.64] ;  /* 0x00000006041f8981 */ /* 0x0008a4000c1e1500 */
[----:B----4-:R-:W-:Y:S02]  /*34590*/  @!P0 IMAD.MOV.U32 R4, RZ, RZ, R0 ;  /* 0x000000ffff048224 */ /* 0x010fe400078e0000 */
[----:B------:R-:W-:Y:S01]  /*345a0*/  @!P0 IMAD.MOV.U32 R5, RZ, RZ, R42 ;  /* 0x000000ffff058224 */ /* 0x000fe200078e002a */
[----:B------:R-:W4:Y:S04]  /*345b0*/  LDL R0, [R1+0x16c8] ;  /* 0x0016c80001007983 */ /* 0x000f280000100800 */
[----:B------:R-:W4:Y:S04]  /*345c0*/  LDL R42, [R1+0x16fc] ;  /* 0x0016fc00012a7983 */ /* 0x000f280000100800 */
[----:B------:R3:W4:Y:S02]  /*345d0*/  @!P0 LDG.E.U16 R30, [R4.64] ;  /* 0x00000006041e8981 */ /* 0x000724000c1e1500 */
[----:B---3--:R-:W-:-:S02]  /*345e0*/  @!P0 IMAD.MOV.U32 R4, RZ, RZ, R3 ;  /* 0x000000ffff048224 */ /* 0x008fc400078e0003 */
[----:B------:R-:W3:Y:S01]  /*345f0*/  LDL R3, [R1+0x16c4] ;  /* 0x0016c40001037983 */ /* 0x000ee20000100800 */
[----:B------:R-:W-:Y:S02]  /*34600*/  @!P0 IMAD.MOV.U32 R5, RZ, RZ, R40 ;  /* 0x000000ffff058224 */ /* 0x000fe400078e0028 */
[----:B------:R-:W3:Y:S03]  /*34610*/  LDL R40, [R1+0x16c0] ;  /* 0x0016c00001287983 */ /* 0x000ee60000100800 */
[----:B------:R0:W3:Y:S02]  /*34620*/  @!P0 LDG.E.U16 R29, [R4.64] ;  /* 0x00000006041d8981 */ /* 0x0000e4000c1e1500 */
[----:B0-----:R-:W-:Y:S02]  /*34630*/  @!P0 IMAD.MOV.U32 R4, RZ, RZ, R41 ;  /* 0x000000ffff048224 */ /* 0x001fe400078e0029 */
[----:B------:R-:W-:Y:S01]  /*34640*/  @!P0 IMAD.MOV.U32 R5, RZ, RZ, R43 ;  /* 0x000000ffff058224 */ /* 0x000fe200078e002b */
[----:B------:R-:W3:Y:S04]  /*34650*/  LDL R41, [R1+0x16bc] ;  /* 0x0016bc0001297983 */ /* 0x000ee80000100800 */
[----:B------:R-:W3:Y:S04]  /*34660*/  LDL R43, [R1+0x1e4c] ;  /* 0x001e4c00012b7983 */ /* 0x000ee80000100800 */
[----:B------:R0:W3:Y:S02]  /*34670*/  @!P0 LDG.E.U16 R28, [R4.64] ;  /* 0x00000006041c8981 */ /* 0x0000e4000c1e1500 */
[----:B0-----:R-:W-:-:S02]  /*34680*/  @!P0 IMAD.MOV.U32 R4, RZ, RZ, R35 ;  /* 0x000000ffff048224 */ /* 0x001fc400078e0023 */
[----:B------:R-:W-:Y:S01]  /*34690*/  @!P0 IMAD.MOV.U32 R5, RZ, RZ, R39 ;  /* 0x000000ffff058224 */ /* 0x000fe200078e0027 */
[----:B------:R-:W3:Y:S04]  /*346a0*/  LDL R35, [R1+0x1ddc] ;  /* 0x001ddc0001237983 */ /* 0x000ee80000100800 */
[----:B------:R-:W3:Y:S04]  /*346b0*/  LDL R39, [R1+0x168c] ;  /* 0x00168c0001277983 */ /* 0x000ee80000100800 */
[----:B------:R0:W3:Y:S02]  /*346c0*/  @!P0 LDG.E.U16 R27, [R4.64] ;  /* 0x00000006041b8981 */ /* 0x0000e4000c1e1500 */
[----:B0-----:R-:W-:-:S02]  /*346d0*/  @!P0 IMAD.MOV.U32 R4, RZ, RZ, R36 ;  /* 0x000000ffff048224 */ /* 0x001fc400078e0024 */
[----:B------:R-:W3:Y:S01]  /*346e0*/  LDL R36, [R1+0x1de4] ;  /* 0x001de40001247983 */ /* 0x000ee20000100800 */
[----:B------:R-:W-:Y:S02]  /*346f0*/  PRMT R23, RZ, 0x7610, R23 ;  /* 0x00007610ff177816 */ /* 0x000fe40000000017 */
[----:B------:R-:W-:Y:S01]  /*34700*/  PRMT R22, RZ, 0x7610, R22 ;  /* 0x00007610ff167816 */ /* 0x000fe20000000016 */
[----:B--2---:R-:W-:Y:S02]  /*34710*/  @!P0 IMAD.MOV.U32 R5, RZ, RZ, R37 ;  /* 0x000000ffff058224 */ /* 0x004fe400078e0025 */
[----:B------:R-:W2:Y:S04]  /*34720*/  LDL R37, [R1+0x1688] ;  /* 0x0016880001257983 */ /* 0x000ea80000100800 */
[----:B------:R0:W2:Y:S02]  /*34730*/  @!P0 LDG.E.U16 R26, [R4.64] ;  /* 0x00000006041a8981 */ /* 0x0000a4000c1e1500 */
[----:B0-----:R-:W-:-:S02]  /*34740*/  @!P0 IMAD.MOV.U32 R4, RZ, RZ, R38 ;  /* 0x000000ffff048224 */ /* 0x001fc400078e0026 */
[----:B----4-:R-:W-:Y:S01]  /*34750*/  @!P0 IMAD.MOV.U32 R5, RZ, RZ, R42 ;  /* 0x000000ffff058224 */ /* 0x010fe200078e002a */
[----:B------:R-:W4:Y:S04]  /*34760*/  LDL R38, [R1+0x1e1c] ;  /* 0x001e1c0001267983 */ /* 0x000f280000100800 */
[----:B------:R-:W4:Y:S04]  /*34770*/  LDL R42, [R1+0x1e28] ;  /* 0x001e2800012a7983 */ /* 0x000f280000100800 */
[----:B------:R0:W4:Y:S02]  /*34780*/  @!P0 LDG.E.U16 R25, [R4.64] ;  /* 0x0000000604198981 */ /* 0x000124000c1e1500 */
[----:B0-----:R-:W-:-:S02]  /*34790*/  @!P0 IMAD.MOV.U32 R4, RZ, RZ, R0 ;  /* 0x000000ffff048224 */ /* 0x001fc400078e0000 */
[----:B---3--:R-:W-:Y:S01]  /*347a0*/  @!P0 IMAD.MOV.U32 R5, RZ, RZ, R3 ;  /* 0x000000ffff058224 */ /* 0x008fe200078e0003 */
[----:B------:R-:W3:Y:S04]  /*347b0*/  LDL R0, [R1+0x1e24] ;  /* 0x001e240001007983 */ /* 0x000ee80000100800 */
[----:B------:R-:W3:Y:S04]  /*347c0*/  LDL R3, [R1+0x1de8] ;  /* 0x001de80001037983 */ /* 0x000ee80000100800 */
[----:B------:R0:W3:Y:S02]  /*347d0*/  @!P0 LDG.E.U16 R24, [R4.64] ;  /* 0x0000000604188981 */ /* 0x0000e4000c1e1500 */
[----:B0-----:R-:W-:-:S02]  /*347e0*/  @!P0 IMAD.MOV.U32 R4, RZ, RZ, R40 ;  /* 0x000000ffff048224 */ /* 0x001fc400078e0028 */
[----:B------:R-:W3:Y:S01]  /*347f0*/  LDL R40, [R1+0x172c] ;  /* 0x00172c0001287983 */ /* 0x000ee20000100800 */
[----:B------:R-:W-:-:S03]  /*34800*/  @!P0 IMAD.MOV.U32 R5, RZ, RZ, R41 ;  /* 0x000000ffff058224 */ /* 0x000fc600078e0029 */
[----:B------:R-:W3:Y:S04]  /*34810*/  LDL R41, [R1+0x1e48] ;  /* 0x001e480001297983 */ /* 0x000ee80000100800 */
[----:B------:R0:W3:Y:S02]  /*34820*/  @!P0 LDG.E.U16 R23, [R4.64] ;  /* 0x0000000604178981 */ /* 0x0000e4000c1e1500 */
[----:B0-----:R-:W-:Y:S02]  /*34830*/  @!P0 IMAD.MOV.U32 R4, RZ, RZ, R35 ;  /* 0x000000ffff048224 */ /* 0x001fe400078e0023 */
[----:B------:R-:W-:Y:S01]  /*34840*/  @!P0 IMAD.MOV.U32 R5, RZ, RZ, R39 ;  /* 0x000000ffff058224 */ /* 0x000fe200078e0027 */
[----:B------:R-:W3:Y:S01]  /*34850*/  LDL R35, [R1+0x1730] ;  /* 0x0017300001237983 */ /* 0x000ee20000100800 */
[----:B------:R-:W-:-:S02]  /*34860*/  PRMT R21, RZ, 0x7610, R21 ;  /* 0x00007610ff157816 */ /* 0x000fc40000000015 */
[----:B------:R-:W-:Y:S02]  /*34870*/  PRMT R20, RZ, 0x7610, R20 ;  /* 0x00007610ff147816 */ /* 0x000fe40000000014 */
[----:B------:R-:W-:Y:S01]  /*34880*/  PRMT R19, RZ, 0x7610, R19 ;  /* 0x00007610ff137816 */ /* 0x000fe20000000013 */
[----:B------:R0:W3:Y:S01]  /*34890*/  @!P0 LDG.E.U16 R22, [R4.64] ;  /* 0x0000000604168981 */ /* 0x0000e2000c1e1500 */
[----:B------:R-:W-:-:S03]  /*348a0*/  PRMT R18, RZ, 0x7610, R18 ;  /* 0x00007610ff127816 */ /* 0x000fc60000000012 */
[----:B------:R-:W3:Y:S01]  /*348b0*/  LDL R39, [R1+0x16f4] ;  /* 0x0016f40001277983 */ /* 0x000ee20000100800 */
[----:B0-----:R-:W-:-:S03]  /*348c0*/  @!P0 IMAD.MOV.U32 R4, RZ, RZ, R36 ;  /* 0x000000ffff048224 */ /* 0x001fc600078e0024 */
[----:B------:R-:W3:Y:S01]  /*348d0*/  LDL R36, [R1+0x16f8] ;  /* 0x0016f80001247983 */ /* 0x000ee20000100800 */
[----:B------:R-:W-:Y:S02]  /*348e0*/  PRMT R17, RZ, 0x7610, R17 ;  /* 0x00007610ff117816 */ /* 0x000fe40000000011 */
[----:B------:R-:W-:Y:S01]  /*348f0*/  PRMT R16, RZ, 0x7610, R16 ;  /* 0x00007610ff107816 */ /* 0x000fe20000000010 */
[----:B--2---:R-:W-:Y:S02]  /*34900*/  @!P0 IMAD.MOV.U32 R5, RZ, RZ, R37 ;  /* 0x000000ffff058224 */ /* 0x004fe400078e0025 */
[----:B------:R-:W2:Y:S04]  /*34910*/  LDL R37, [R1+0x16f0] ;  /* 0x0016f00001257983 */ /* 0x000ea80000100800 */
[----:B------:R4:W2:Y:S02]  /*34920*/  @!P0 LDG.E.U16 R21, [R4.64] ;  /* 0x0000000604158981 */ /* 0x0008a4000c1e1500 */
[----:B----4-:R-:W-:-:S02]  /*34930*/  @!P0 IMAD.MOV.U32 R4, RZ, RZ, R38 ;  /* 0x000000ffff048224 */ /* 0x010fc400078e0026 */
[----:B------:R-:W-:Y:S01]  /*34940*/  @!P0 IMAD.MOV.U32 R5, RZ, RZ, R45 ;  /* 0x000000ffff058224 */ /* 0x000fe200078e002d */
[----:B------:R-:W4:Y:S04]  /*34950*/  LDL R38, [R1+0x16ec] ;  /* 0x0016ec0001267983 */ /* 0x000f280000100800 */
[----:B------:R-:W4:Y:S04]  /*34960*/  LDL R45, [R1+0x1684] ;  /* 0x00168400012d7983 */ /* 0x000f280000100800 */
[----:B------:R3:W4:Y:S02]  /*34970*/  @!P0 LDG.E.U16 R20, [R4.64] ;  /* 0x0000000604148981 */ /* 0x000724000c1e1500 */
[----:B---3--:R-:W-:-:S02]  /*34980*/  @!P0 IMAD.MOV.U32 R4, RZ, RZ, R0 ;  /* 0x000000ffff048224 */ /* 0x008fc400078e0000 */
[----:B------:R-:W-:Y:S01]  /*34990*/  @!P0 IMAD.MOV.U32 R5, RZ, RZ, R3 ;  /* 0x000000ffff058224 */ /* 0x000fe200078e0003 */
[----:B------:R-:W3:Y:S04]  /*349a0*/  LDL R0, [R1+0x16b8] ;  /* 0x0016b80001007983 */ /* 0x000ee80000100800 */
[----:B------:R-:W3:Y:S04]  /*349b0*/  LDL R3, [R1+0x16b4] ;  /* 0x0016b40001037983 */ /* 0x000ee80000100800 */
[----:B------:R0:W3:Y:S02]  /*349c0*/  @!P0 LDG.E.U16 R19, [R4.64] ;  /* 0x0000000604138981 */ /* 0x0000e4000c1e1500 */
[----:B0-----:R-:W-:-:S02]  /*349d0*/  @!P0 IMAD.MOV.U32 R4, RZ, RZ, R43 ;  /* 0x000000ffff048224 */ /* 0x001fc400078e002b */
[----:B------:R-:W-:Y:S01]  /*349e0*/  @!P0 IMAD.MOV.U32 R5, RZ, RZ, R44 ;  /* 0x000000ffff058224 */ /* 0x000fe200078e002c */
[----:B------:R-:W-:Y:S01]  /*349f0*/  PRMT R15, RZ, 0x7610, R15 ;  /* 0x00007610ff0f7816 */ /* 0x000fe2000000000f */
[----:B------:R-:W3:Y:S04]  /*34a00*/  LDL R44, [R1+0x1dec] ;  /* 0x001dec00012c7983 */ /* 0x000ee80000100800 */
[----:B------:R0:W3:Y:S04]  /*34a10*/  @!P0 LDG.E.U16 R18, [R4.64] ;  /* 0x0000000604128981 */ /* 0x0000e8000c1e1500 */
[----:B------:R-:W3:Y:S01]  /*34a20*/  LDL R43, [R1+0x1680] ;  /* 0x00168000012b7983 */ /* 0x000ee20000100800 */
        /* <DEDUP_REMOVED lines=8> */
[----:B------:R-:W3:Y:S04]  /*34ab0*/  LDL R35, [R1+0x16b0] ;  /* 0x0016b00001237983 */ /* 0x000ee80000100800 */
[----:B------:R-:W3:Y:S04]  /*34ac0*/  LDL R40, [R1+0x1e2c] ;  /* 0x001e2c0001287983 */ /* 0x000ee80000100800 */
[----:B------:R0:W3:Y:S02]  /*34ad0*/  @!P0 LDG.E.U16 R16, [R4.64] ;  /* 0x0000000604108981 */ /* 0x0000e4000c1e1500 */
[----:B0-----:R-:W-:-:S02]  /*34ae0*/  @!P0 IMAD.MOV.U32 R4, RZ, RZ, R36 ;  /* 0x000000ffff048224 */ /* 0x001fc400078e0024 */
[----:B------:R-:W3:Y:S01]  /*34af0*/  LDL R36, [R1+0x16ac] ;  /* 0x0016ac0001247983 */ /* 0x000ee20000100800 */
[----:B------:R-:W-:Y:S02]  /*34b00*/  @!P0 IMAD.MOV.U32 R5, RZ, RZ, R39 ;  /* 0x000000ffff058224 */ /* 0x000fe400078e0027 */
[----:B------:R-:W3:Y:S03]  /*34b10*/  LDL R39, [R1+0x1df8] ;  /* 0x001df80001277983 */ /* 0x000ee60000100800 */
[----:B------:R2:W3:Y:S01]  /*34b20*/  @!P0 LDG.E.U16 R15, [R4.64] ;  /* 0x00000006040f8981 */ /* 0x0004e2000c1e1500 */
[----:B------:R-:W-:Y:S01]  /*34b30*/  PRMT R13, RZ, 0x7610, R13 ;  /* 0x00007610ff0d7816 */ /* 0x000fe2000000000d */
[----:B--2---:R-:W-:Y:S02]  /*34b40*/  @!P0 IMAD.MOV.U32 R4, RZ, RZ, R37 ;  /* 0x000000ffff048224 */ /* 0x004fe400078e0025 */
[----:B----4-:R-:W-:-:S02]  /*34b50*/  @!P0 IMAD.MOV.U32 R5, RZ, RZ, R38 ;  /* 0x000000ffff058224 */ /* 0x010fc400078e0026 */
[----:B------:R-:W2:Y:S04]  /*34b60*/  LDL R38, [R1+0x1e34] ;  /* 0x001e340001267983 */ /* 0x000ea80000100800 */
[----:B------:R3:W4:Y:S01]  /*34b70*/  @!P0 LDG.E.U16 R14, [R4.64] ;  /* 0x00000006040e8981 */ /* 0x000722000c1e1500 */
[----:B------:R-:W4:Y:S02]  /*34b80*/  LDL.LU R56, [R1+0x1204] ;  /* 0x0012040001387983 */ /* 0x000f240000300800 */
[----:B------:R-:W4:Y:S02]  /*34b90*/  LDL.LU R57, [R1+0x11f0] ;  /* 0x0011f00001397983 */ /* 0x000f240000300800 */
[----:B------:R-:W4:Y:S01]  /*34ba0*/  LDL.LU R58, [R1+0x11ec] ;  /* 0x0011ec00013a7983 */ /* 0x000f220000300800 */
[----:B------:R-:W4:Y:S01]  /*34bb0*/  LDL.LU R59, [R1+0x11d8] ;  /* 0x0011d800013b7983 */ /* 0x000f220000300800 */
[----:B------:R-:W4:Y:S02]  /*34bc0*/  LDL.LU R61, [R1+0x11d4] ;  /* 0x0011d400013d7983 */ /* 0x000f240000300800 */
[----:B---3--:R-:W-:-:S02]  /*34bd0*/  @!P0 IMAD.MOV.U32 R4, RZ, RZ, R0 ;  /* 0x000000ffff048224 */ /* 0x008fc400078e0000 */
[----:B------:R-:W-:Y:S01]  /*34be0*/  @!P0 IMAD.MOV.U32 R5, RZ, RZ, R3 ;  /* 0x000000ffff058224 */ /* 0x000fe200078e0003 */
[----:B------:R-:W3:Y:S01]  /*34bf0*/  LDL.LU R0, [R1+0x11c0] ;  /* 0x0011c00001007983 */ /* 0x000ee20000300800 */
[----:B------:R-:W3:Y:S02]  /*34c00*/  LDL.LU R60, [R1+0x11bc] ;  /* 0x0011bc00013c7983 */ /* 0x000ee40000300800 */
[----:B------:R-:W3:Y:S02]  /*34c10*/  LDL.LU R3, [R1+0x11a8] ;  /* 0x0011a80001037983 */ /* 0x000ee40000300800 */
[----:B------:R-:W3:Y:S01]  /*34c20*/  LDL R37, [R1+0x1e30] ;  /* 0x001e300001257983 */ /* 0x000ee20000100800 */
[----:B------:R0:W4:Y:S02]  /*34c30*/  @!P0 LDG.E.U16 R13, [R4.64] ;  /* 0x00000006040d8981 */ /* 0x000124000c1e1500 */
[----:B0-----:R-:W-:Y:S02]  /*34c40*/  @!P0 IMAD.MOV.U32 R4, RZ, RZ, R35 ;  /* 0x000000ffff048224 */ /* 0x001fe400078e0023 */
[----:B------:R-:W4:Y:S01]  /*34c50*/  LDL R35, [R1+0x1e40] ;  /* 0x001e400001237983 */ /* 0x000f220000100800 */
[----:B------:R-:W-:-:S03]  /*34c60*/  @!P0 IMAD.MOV.U32 R5, RZ, RZ, R36 ;  /* 0x000000ffff058224 */ /* 0x000fc600078e0024 */
[----:B------:R-:W4:Y:S01]  /*34c70*/  LDL R36, [R1+0x1e44] ;  /* 0x001e440001247983 */ /* 0x000f220000100800 */
[----:B------:R-:W-:Y:S02]  /*34c80*/  PRMT R12, RZ, 0x7610, R12 ;  /* 0x00007610ff0c7816 */ /* 0x000fe4000000000c */
[----:B------:R-:W-:-:S04]  /*34c90*/  PRMT R11, RZ, 0x7610, R11 ;  /* 0x00007610ff0b7816 */ /* 0x000fc8000000000b */
[----:B------:R0:W4:Y:S01]  /*34ca0*/  @!P0 LDG.E.U16 R12, [R4.64] ;  /* 0x00000006040c8981 */ /* 0x000122000c1e1500 */
[----:B------:R-:W-:-:S03]  /*34cb0*/  PRMT R10, RZ, 0x7610, R10 ;  /* 0x00007610ff0a7816 */ /* 0x000fc6000000000a */
[----:B------:R-:W1:Y:S01]  /*34cc0*/  S2R R55, SR_TID.X ;  /* 0x0000000000377919 */ /* 0x000e620000002100 */
[----:B0-----:R-:W-:Y:S02]  /*34cd0*/  @!P0 IMAD.MOV.U32 R4, RZ, RZ, R44 ;  /* 0x000000ffff048224 */ /* 0x001fe400078e002c */
[----:B------:R-:W-:-:S05]  /*34ce0*/  @!P0 IMAD.MOV.U32 R5, RZ, RZ, R45 ;  /* 0x000000ffff058224 */ /* 0x000fca00078e002d */
[----:B------:R0:W4:Y:S01]  /*34cf0*/  @!P0 LDG.E.U16 R11, [R4.64] ;  /* 0x00000006040b8981 */ /* 0x000122000c1e1500 */
[----:B------:R-:W-:Y:S01]  /*34d00*/  PRMT R9, RZ, 0x7610, R9 ;  /* 0x00007610ff097816 */ /* 0x000fe20000000009 */
        /* <DEDUP_REMOVED lines=8> */
[----:B0-----:R-:W-:Y:S01]  /*34d90*/  @!P0 IMAD.MOV.U32 R5, RZ, RZ, R39 ;  /* 0x000000ffff058224 */ /* 0x001fe200078e0027 */
[----:B------:R-:W-:Y:S02]  /*34da0*/  PRMT R6, RZ, 0x7610, R6 ;  /* 0x00007610ff067816 */ /* 0x000fe40000000006 */
[----:B-1----:R-:W-:Y:S01]  /*34db0*/  LOP3.LUT R55, R55, 0x1f, RZ, 0xc0, !PT ;  /* 0x0000001f37377812 */ /* 0x002fe200078ec0ff */
[----:B------:R-:W-:Y:S01]  /*34dc0*/  STL [R1+0x2268], R2 ;  /* 0x0022680201007387 */ /* 0x000fe20000100800 */
[----:B--2---:R-:W-:-:S05]  /*34dd0*/  @!P0 IMAD.MOV.U32 R4, RZ, RZ, R38 ;  /* 0x000000ffff048224 */ /* 0x004fca00078e0026 */
[----:B------:R3:W2:Y:S02]  /*34de0*/  @!P0 LDG.E.U16 R8, [R4.64] ;  /* 0x0000000604088981 */ /* 0x0006a4000c1e1500 */
[----:B---3--:R-:W-:Y:S02]  /*34df0*/  @!P0 IMAD.MOV.U32 R5, RZ, RZ, R37 ;  /* 0x000000ffff058224 */ /* 0x008fe400078e0025 */
[----:B----4-:R-:W-:-:S05]  /*34e00*/  @!P0 IMAD.MOV.U32 R4, RZ, RZ, R36 ;  /* 0x000000ffff048224 */ /* 0x010fca00078e0024 */
[----:B------:R0:W3:Y:S02]  /*34e10*/  @!P0 LDG.E.U16 R7, [R4.64] ;  /* 0x0000000604078981 */ /* 0x0000e4000c1e1500 */
[----:B0-----:R-:W-:Y:S02]  /*34e20*/  @!P0 IMAD.MOV.U32 R4, RZ, RZ, R35 ;  /* 0x000000ffff048224 */ /* 0x001fe400078e0023 */
[----:B------:R-:W-:Y:S01]  /*34e30*/  @!P0 IMAD.MOV.U32 R5, RZ, RZ, R2 ;  /* 0x000000ffff058224 */ /* 0x000fe200078e0002 */
[----:B------:R-:W4:Y:S01]  /*34e40*/  LDL.LU R35, [R1+0x11a4] ;  /* 0x0011a40001237983 */ /* 0x000f220000300800 */
[----:B------:R-:W2:Y:S02]  /*34e50*/  LDL.LU R36, [R1+0x1190] ;  /* 0x0011900001247983 */ /* 0x000ea40000300800 */
[----:B------:R-:W3:Y:S02]  /*34e60*/  LDL.LU R37, [R1+0x118c] ;  /* 0x00118c0001257983 */ /* 0x000ee40000300800 */
[----:B------:R-:W3:Y:S01]  /*34e70*/  LDL.LU R38, [R1+0x1178] ;  /* 0x0011780001267983 */ /* 0x000ee20000300800 */
[----:B------:R0:W3:Y:S04]  /*34e80*/  @!P0 LDG.E.U16 R6, [R4.64] ;  /* 0x0000000604068981 */ /* 0x0000e8000c1e1500 */
[----:B------:R-:W3:Y:S01]  /*34e90*/  LDL.LU R39, [R1+0x1174] ;  /* 0x0011740001277983 */ /* 0x000ee20000300800 */
[----:B------:R-:W3:Y:S02]  /*34ea0*/  LDL.LU R40, [R1+0x130] ;  /* 0x0001300001287983 */ /* 0x000ee40000300800 */
[----:B------:R-:W3:Y:S02]  /*34eb0*/  LDL.LU R41, [R1+0x12c] ;  /* 0x00012c0001297983 */ /* 0x000ee40000300800 */
[----:B------:R-:W3:Y:S01]  /*34ec0*/  LDL.LU R42, [R1+0x118] ;  /* 0x00011800012a7983 */ /* 0x000ee20000300800 */
[----:B------:R-:W3:Y:S01]  /*34ed0*/  LDL.LU R43, [R1+0x114] ;  /* 0x00011400012b7983 */ /* 0x000ee20000300800 */
[----:B------:R-:W3:Y:S02]  /*34ee0*/  LDL.LU R44, [R1+0x100] ;  /* 0x00010000012c7983 */ /* 0x000ee40000300800 */
[----:B------:R-:W3:Y:S02]  /*34ef0*/  LDL.LU R45, [R1+0xfc] ;  /* 0x0000fc00012d7983 */ /* 0x000ee40000300800 */
[----:B------:R-:W3:Y:S01]  /*34f00*/  LDL.LU R46, [R1+0xe8] ;  /* 0x0000e800012e7983 */ /* 0x000ee20000300800 */
[----:B------:R-:W3:Y:S01]  /*34f10*/  LDL.LU R47, [R1+0xe4] ;  /* 0x0000e400012f7983 */ /* 0x000ee20000300800 */
[----:B0-----:R-:W-:-:S02]  /*34f20*/  IMAD.SHL.U32 R4, R55, 0x2, RZ ;  /* 0x0000000237047824 */ /* 0x001fc400078e00ff */
[----:B------:R-:W3:Y:S02]  /*34f30*/  LDL.LU R48, [R1+0xd0] ;  /* 0x0000d00001307983 */ /* 0x000ee40000300800 */
[----:B------:R-:W3:Y:S01]  /*34f40*/  LDL.LU R52, [R1+0xcc] ;  /* 0x0000cc0001347983 */ /* 0x000ee20000300800 */
[----:B------:R-:W3:Y:S01]  /*34f50*/  LDL.LU R53, [R1+0xb8] ;  /* 0x0000b80001357983 */ /* 0x000ee20000300800 */
[----:B------:R-:W-:-:S05]  /*34f60*/  LOP3.LUT R4, R4, 0x10, RZ, 0x3c, !PT ;  /* 0x0000001004047812 */ /* 0x000fca00078e3cff */
[----:B------:R-:W-:Y:S01]  /*34f70*/  STS.U16 [R4+0x6c0], R56 ;  /* 0x0006c03804007388 */ /* 0x000fe20000000400 */
[----:B------:R-:W-:Y:S02]  /*34f80*/  STS.U16 [R4+0x880], R57 ;  /* 0x0008803904007388 */ /* 0x000fe40000000400 */
[----:B------:R0:W-:Y:S02]  /*34f90*/  STS.U16 [R4+0x8c0], R58 ;  /* 0x0008c03a04007388 */ /* 0x0001e40000000400 */
[----:B------:R1:W-:Y:S01]  /*34fa0*/  STS.U16 [R4+0xa80], R59 ;  /* 0x000a803b04007388 */ /* 0x0003e20000000400 */
[----:B0-----:R-:W3:Y:S01]  /*34fb0*/  LDL.LU R58, [R1+0xb4] ;  /* 0x0000b400013a7983 */ /* 0x001ee20000300800 */
[----:B-1----:R-:W3:Y:S02]  /*34fc0*/  LDL.LU R59, [R1+0xa0] ;  /* 0x0000a000013b7983 */ /* 0x002ee40000300800 */
[----:B------:R-:W3:Y:S02]  /*34fd0*/  LDL.LU R5, [R1+0x9c] ;  /* 0x00009c0001057983 */ /* 0x000ee40000300800 */
[----:B------:R-:W3:Y:S01]  /*34fe0*/  LDL.LU R2, [R1+0x88] ;  /* 0x0000880001027983 */ /* 0x000ee20000300800 */
[----:B------:R-:W3:Y:S01]  /*34ff0*/  LDL.LU R49, [R1+0x84] ;  /* 0x0000840001317983 */ /* 0x000ee20000300800 */
[----:B------:R-:W3:Y:S02]  /*35000*/  LDL.LU R50, [R1+0x70] ;  /* 0x0000700001327983 */ /* 0x000ee40000300800 */
[----:B------:R-:W3:Y:S02]  /*35010*/  LDL.LU R51, [R1+0x6c] ;  /* 0x00006c0001337983 */ /* 0x000ee40000300800 */
[----:B------:R-:W3:Y:S01]  /*35020*/  LDL.LU R54, [R1+0x58] ;  /* 0x0000580001367983 */ /* 0x000ee20000300800 */
[----:B------:R-:W3:Y:S01]  /*35030*/  LDL.LU R55, [R1+0x54] ;  /* 0x0000540001377983 */ /* 0x000ee20000300800 */
[----:B------:R-:W3:Y:S03]  /*35040*/  LDL.LU R56, [R1+0x40] ;  /* 0x0000400001387983 */ /* 0x000ee60000300800 */
[----:B------:R0:W-:Y:S01]  /*35050*/  STS.U16 [R4+0xac0], R61 ;  /* 0x000ac03d04007388 */ /* 0x0001e20000000400 */
[----:B------:R-:W3:Y:S02]  /*35060*/  LDL.LU R57, [R1+0x3c] ;  /* 0x00003c0001397983 */ /* 0x000ee40000300800 */
[----:B------:R1:W-:Y:S02]  /*35070*/  STS.U16 [R4+0xc80], R0 ;  /* 0x000c800004007388 */ /* 0x0003e40000000400 */
[----:B------:R1:W-:Y:S01]  /*35080*/  STS.U16 [R4+0xcc0], R60 ;  /* 0x000cc03c04007388 */ /* 0x0003e20000000400 */
[----:B------:R1:W-:Y:S04]  /*35090*/  STS.U16 [R4+0xe80], R3 ;  /* 0x000e800304007388 */ /* 0x0003e80000000400 */
[----:B0-----:R-:W3:Y:S01]  /*350a0*/  LDL.LU R61, [R1+0x28] ;  /* 0x00002800013d7983 */ /* 0x001ee20000300800 */
[----:B-1----:R-:W3:Y:S03]  /*350b0*/  LDL.LU R0, [R1+0x24] ;  /* 0x0000240001007983 */ /* 0x002ee60000300800 */
[----:B------:R-:W3:Y:S04]  /*350c0*/  LDL.LU R60, [R1+0x10] ;  /* 0x00001000013c7983 */ /* 0x000ee80000300800 */
[----:B------:R-:W3:Y:S04]  /*350d0*/  LDL.LU R3, [R1+0xc] ;  /* 0x00000c0001037983 */ /* 0x000ee80000300800 */
[----:B----4-:R0:W-:Y:S01]  /*350e0*/  STS.U16 [R4+0xec0], R35 ;  /* 0x000ec02304007388 */ /* 0x0101e20000000400 */
[----:B--2---:R1:W-:Y:S02]  /*350f0*/  STS.U16 [R4+0x1080], R36 ;  /* 0x0010802404007388 */ /* 0x0043e40000000400 */
[----:B---3--:R2:W-:Y:S01]  /*35100*/  STS.U16 [R4+0x10c0], R37 ;  /* 0x0010c02504007388 */ /* 0x0085e20000000400 */
[----:B------:R4:W-:Y:S04]  /*35110*/  STS.U16 [R4+0x1280], R38 ;  /* 0x0012802604007388 */ /* 0x0009e80000000400 */
[----:B------:R4:W-:Y:S01]  /*35120*/  STS.U16 [R4+0x12c0], R39 ;  /* 0x0012c02704007388 */ /* 0x0009e20000000400 */
[----:B------:R4:W-:Y:S03]  /*35130*/  STS.U16 [R4+0x1480], R40 ;  /* 0x0014802804007388 */ /* 0x0009e60000000400 */
[----:B0-----:R-:W3:Y:S01]  /*35140*/  LDL.LU R35, [R1+0x382c] ;  /* 0x00382c0001237983 */ /* 0x001ee20000300800 */
[----:B-1----:R-:W3:Y:S03]  /*35150*/  LDL.LU R36, [R1+0x3828] ;  /* 0x0038280001247983 */ /* 0x002ee60000300800 */
[----:B--2---:R-:W2:Y:S01]  /*35160*/  LDL.LU R37, [R1+0x3824] ;  /* 0x0038240001257983 */ /* 0x004ea20000300800 */
[----:B----4-:R-:W4:Y:S03]  /*35170*/  LDL.LU R38, [R1+0x3820] ;  /* 0x0038200001267983 */ /* 0x010f260000300800 */
[----:B------:R0:W-:Y:S04]  /*35180*/  STS.U16 [R4+0x14c0], R41 ;  /* 0x0014c02904007388 */ /* 0x0001e80000000400 */
[----:B------:R-:W2:Y:S01]  /*35190*/  LDL.LU R39, [R1+0x381c] ;  /* 0x00381c0001277983 */ /* 0x000ea20000300800 */
[----:B------:R-:W2:Y:S02]  /*351a0*/  LDL.LU R40, [R1+0x3818] ;  /* 0x0038180001287983 */ /* 0x000ea40000300800 */
[----:B------:R1:W-:Y:S02]  /*351b0*/  STS.U16 [R4+0x1680], R42 ;  /* 0x0016802a04007388 */ /* 0x0003e40000000400 */
[----:B------:R1:W-:Y:S01]  /*351c0*/  STS.U16 [R4+0x16c0], R43 ;  /* 0x0016c02b04007388 */ /* 0x0003e20000000400 */
[----:B------:R1:W-:Y:S01]  /*351d0*/  STS.U16 [R4+0x1880], R44 ;  /* 0x0018802c04007388 */ /* 0x0003e20000000400 */
[----:B------:R1:W-:Y:S03]  /*351e0*/  STS.U16 [R4+0x18c0], R45 ;  /* 0x0018c02d04007388 */ /* 0x0003e60000000400 */
[----:B0-----:R-:W2:Y:S01]  /*351f0*/  LDL.LU R41, [R1+0x3814] ;  /* 0x0038140001297983 */ /* 0x001ea20000300800 */
[----:B-1----:R-:W2:Y:S03]  /*35200*/  LDL.LU R42, [R1+0x3810] ;  /* 0x00381000012a7983 */ /* 0x002ea60000300800 */
[----:B------:R0:W-:Y:S04]  /*35210*/  STS.U16 [R4+0x1a80], R46 ;  /* 0x001a802e04007388 */ /* 0x0001e80000000400 */
[----:B------:R-:W2:Y:S01]  /*35220*/  LDL.LU R43, [R1+0x380c] ;  /* 0x00380c00012b7983 */ /* 0x000ea20000300800 */
[----:B------:R-:W2:Y:S02]  /*35230*/  LDL.LU R44, [R1+0x3808] ;  /* 0x00380800012c7983 */ /* 0x000ea40000300800 */
[----:B------:R-:W2:Y:S02]  /*35240*/  LDL.LU R45, [R1+0x3804] ;  /* 0x00380400012d7983 */ /* 0x000ea40000300800 */
[----:B------:R1:W-:Y:S01]  /*35250*/  STS.U16 [R4+0x1ac0], R47 ;  /* 0x001ac02f04007388 */ /* 0x0003e20000000400 */
[----:B------:R1:W-:Y:S01]  /*35260*/  STS.U16 [R4+0x1c80], R48 ;  /* 0x001c803004007388 */ /* 0x0003e20000000400 */
[----:B------:R1:W-:Y:S03]  /*35270*/  STS.U16 [R4+0x1cc0], R52 ;  /* 0x001cc03404007388 */ /* 0x0003e60000000400 */
[----:B0-----:R-:W2:Y:S01]  /*35280*/  LDL.LU R46, [R1+0x3800] ;  /* 0x00380000012e7983 */ /* 0x001ea20000300800 */
[----:B------:R0:W-:Y:S02]  /*35290*/  STS.U16 [R4+0x1e80], R53 ;  /* 0x001e803504007388 */ /* 0x0001e40000000400 */
[----:B------:R0:W-:Y:S01]  /*352a0*/  STS.U16 [R4+0x1ec0], R58 ;  /* 0x001ec03a04007388 */ /* 0x0001e20000000400 */
[----:B-1----:R-:W2:Y:S01]  /*352b0*/  LDL.LU R47, [R1+0x37fc] ;  /* 0x0037fc00012f7983 */ /* 0x002ea20000300800 */
[----:B------:R-:W2:Y:S02]  /*352c0*/  LDL.LU R48, [R1+0x37f8] ;  /* 0x0037f80001307983 */ /* 0x000ea40000300800 */
[----:B------:R-:W2:Y:S02]  /*352d0*/  LDL.LU R52, [R1+0x37f4] ;  /* 0x0037f40001347983 */ /* 0x000ea40000300800 */
[----:B------:R1:W-:Y:S01]  /*352e0*/  STS.U16 [R4+0x2080], R59 ;  /* 0x0020803b04007388 */ /* 0x0003e20000000400 */
[----:B0-----:R-:W2:Y:S01]  /*352f0*/  LDL.LU R53, [R1+0x37f0] ;  /* 0x0037f00001357983 */ /* 0x001ea20000300800 */
[----:B------:R-:W2:Y:S03]  /*35300*/  LDL.LU R58, [R1+0x37ec] ;  /* 0x0037ec00013a7983 */ /* 0x000ea60000300800 */
[----:B-1----:R-:W2:Y:S04]  /*35310*/  LDL.LU R59, [R1+0x37e8] ;  /* 0x0037e800013b7983 */ /* 0x002ea80000300800 */
[----:B------:R0:W-:Y:S01]  /*35320*/  STS.U16 [R4+0x20c0], R5 ;  /* 0x0020c00504007388 */ /* 0x0001e20000000400 */
[----:B------:R1:W-:Y:S02]  /*35330*/  STS.U16 [R4+0x2280], R2 ;  /* 0x0022800204007388 */ /* 0x0003e40000000400 */
[----:B------:R1:W-:Y:S02]  /*35340*/  STS.U16 [R4+0x22c0], R49 ;  /* 0x0022c03104007388 */ /* 0x0003e40000000400 */
[----:B------:R1:W-:Y:S01]  /*35350*/  STS.U16 [R4+0x2480], R50 ;  /* 0x0024803204007388 */ /* 0x0003e20000000400 */
[----:B------:R1:W-:Y:S01]  /*35360*/  STS.U16 [R4+0x24c0], R51 ;  /* 0x0024c03304007388 */ /* 0x0003e20000000400 */
[----:B------:R1:W-:Y:S03]  /*35370*/  STS.U16 [R4+0x2680], R54 ;  /* 0x0026803604007388 */ /* 0x0003e60000000400 */
[----:B0-----:R-:W3:Y:S01]  /*35380*/  LDL.LU R5, [R1+0x1234] ;  /* 0x0012340001057983 */ /* 0x001ee20000300800 */
[----:B-1----:R-:W3:Y:S03]  /*35390*/  LDL.LU R2, [R1+0x1230] ;  /* 0x0012300001027983 */ /* 0x002ee60000300800 */
[----:B------:R-:W3:Y:S01]  /*353a0*/  LDL.LU R49, [R1+0x1224] ;  /* 0x0012240001317983 */ /* 0x000ee20000300800 */
[----:B------:R-:W3:Y:S03]  /*353b0*/  LDL.LU R50, [R1+0x1220] ;  /* 0x0012200001327983 */ /* 0x000ee60000300800 */
[----:B------:R-:W3:Y:S04]  /*353c0*/  LDL.LU R51, [R1+0x1214] ;  /* 0x0012140001337983 */ /* 0x000ee80000300800 */
[----:B------:R0:W-:Y:S01]  /*353d0*/  STS.U16 [R4+0x26c0], R55 ;  /* 0x0026c03704007388 */ /* 0x0001e20000000400 */
[----:B------:R-:W3:Y:S02]  /*353e0*/  LDL.LU R54, [R1+0x1210] ;  /* 0x0012100001367983 */ /* 0x000ee40000300800 */
[----:B------:R1:W-:Y:S02]  /*353f0*/  STS.U16 [R4+0x2880], R56 ;  /* 0x0028803804007388 */ /* 0x0003e40000000400 */
[----:B------:R1:W-:Y:S01]  /*35400*/  STS.U16 [R4+0x28c0], R57 ;  /* 0x0028c03904007388 */ /* 0x0003e20000000400 */
[----:B------:R1:W-:Y:S01]  /*35410*/  STS.U16 [R4+0x2a80], R61 ;  /* 0x002a803d04007388 */ /* 0x0003e20000000400 */
[----:B------:R1:W-:Y:S02]  /*35420*/  STS.U16 [R4+0x2ac0], R0 ;  /* 0x002ac00004007388 */ /* 0x0003e40000000400 */
[----:B------:R1:W-:Y:S01]  /*35430*/  STS.U16 [R4+0x2c80], R60 ;  /* 0x002c803c04007388 */ /* 0x0003e20000000400 */
[----:B0-----:R-:W4:Y:S01]  /*35440*/  LDL.LU R55, [R1+0x1200] ;  /* 0x0012000001377983 */ /* 0x001f220000300800 */
[----:B-1----:R-:W4:Y:S03]  /*35450*/  LDL.LU R56, [R1+0x11fc] ;  /* 0x0011fc0001387983 */ /* 0x002f260000300800 */
[----:B------:R-:W4:Y:S04]  /*35460*/  LDL.LU R57, [R1+0x11e8] ;  /* 0x0011e80001397983 */ /* 0x000f280000300800 */
[----:B------:R-:W4:Y:S01]  /*35470*/  LDL.LU R61, [R1+0x11e4] ;  /* 0x0011e400013d7983 */ /* 0x000f220000300800 */
[----:B------:R-:W4:Y:S02]  /*35480*/  LDL.LU R0, [R1+0x11d0] ;  /* 0x0011d00001007983 */ /* 0x000f240000300800 */
[----:B------:R0:W-:Y:S02]  /*35490*/  STS.U16 [R4+0x2cc0], R3 ;  /* 0x002cc00304007388 */ /* 0x0001e40000000400 */
[----:B------:R-:W4:Y:S01]  /*354a0*/  LDL.LU R60, [R1+0x11cc] ;  /* 0x0011cc00013c7983 */ /* 0x000f220000300800 */
[----:B0-----:R-:W4:Y:S04]  /*354b0*/  LDL.LU R3, [R1+0x11b8] ;  /* 0x0011b80001037983 */ /* 0x001f280000300800 */
[----:B--2---:R0:W-:Y:S04]  /*354c0*/  STS.U16 [R4+0x2e80], R59 ;  /* 0x002e803b04007388 */ /* 0x0041e80000000400 */
[----:B0-----:R-:W0:Y:S01]  /*354d0*/  S2R R59, SR_TID.X ;  /* 0x00000000003b7919 */ /* 0x001e220000002100 */
[----:B------:R-:W-:Y:S02]  /*354e0*/  STS.U16 [R4+0x2ec0], R58 ;  /* 0x002ec03a04007388 */ /* 0x000fe40000000400 */
[----:B------:R-:W-:Y:S02]  /*354f0*/  STS.U16 [R4+0x3080], R53 ;  /* 0x0030803504007388 */ /* 0x000fe40000000400 */
[----:B------:R-:W-:Y:S01]  /*35500*/  STS.U16 [R4+0x30c0], R52 ;  /* 0x0030c03404007388 */ /* 0x000fe20000000400 */
[----:B------:R-:W-:Y:S01]  /*35510*/  STS.U16 [R4+0x3280], R47 ;  /* 0x0032802f04007388 */ /* 0x000fe20000000400 */
[----:B------:R-:W-:Y:S02]  /*35520*/  STS.U16 [R4+0x32c0], R46 ;  /* 0x0032c02e04007388 */ /* 0x000fe40000000400 */
[----:B------:R-:W-:Y:S02]  /*35530*/  STS.U16 [R4+0x3480], R41 ;  /* 0x0034802904007388 */ /* 0x000fe40000000400 */
[----:B------:R-:W-:Y:S01]  /*35540*/  STS.U16 [R4+0x34c0], R40 ;  /* 0x0034c02804007388 */ /* 0x000fe20000000400 */
[----:B------:R-:W-:Y:S01]  /*35550*/  STS.U16 [R4+0x3680], R37 ;  /* 0x0036802504007388 */ /* 0x000fe20000000400 */
[----:B---3--:R1:W-:Y:S02]  /*35560*/  STS.U16 [R4+0x36c0], R36 ;  /* 0x0036c02404007388 */ /* 0x0083e40000000400 */
[----:B------:R-:W-:Y:S02]  /*35570*/  STS.U16 [R4+0x3880], R35 ;  /* 0x0038802304007388 */ /* 0x000fe40000000400 */
[----:B------:R-:W-:Y:S01]  /*35580*/  STS.U16 [R4+0x38c0], R34 ;  /* 0x0038c02204007388 */ /* 0x000fe20000000400 */
[----:B------:R-:W-:Y:S01]  /*35590*/  STS.U16 [R4+0x3a80], R33 ;  /* 0x003a802104007388 */ /* 0x000fe20000000400 */
[----:B------:R-:W-:Y:S01]  /*355a0*/  STS.U16 [R4+0x3ac0], R32 ;  /* 0x003ac02004007388 */ /* 0x000fe20000000400 */
[----:B0-----:R-:W-:-:S05]  /*355b0*/  LOP3.LUT R59, R59, 0x1f, RZ, 0xc0, !PT ;  /* 0x0000001f3b3b7812 */ /* 0x001fca00078ec0ff */
[----:B-1----:R-:W-:Y:S01]  /*355c0*/  IMAD.SHL.U32 R36, R59, 0x2, RZ ;  /* 0x000000023b247824 */ /* 0x002fe200078e00ff */
[----:B------:R-:W-:Y:S01]  /*355d0*/  STS.U16 [R4+0x3c80], R31 ;  /* 0x003c801f04007388 */ /* 0x000fe20000000400 */
[----:B------:R-:W-:Y:S03]  /*355e0*/  STS.U16 [R4+0x3cc0], R30 ;  /* 0x003cc01e04007388 */ /* 0x000fe60000000400 */
[----:B------:R-:W-:Y:S01]  /*355f0*/  LOP3.LUT R36, R36, 0x20, RZ, 0x3c, !PT ;  /* 0x0000002024247812 */ /* 0x000fe200078e3cff */
[----:B------:R-:W-:Y:S01]  /*35600*/  STS.U16 [R4+0x3e80], R29 ;  /* 0x003e801d04007388 */ /* 0x000fe20000000400 */
[----:B------:R-:W-:Y:S03]  /*35610*/  STS.U16 [R4+0x3ec0], R28 ;  /* 0x003ec01c04007388 */ /* 0x000fe60000000400 */
[----:B------:R-:W-:Y:S01]  /*35620*/  STS.U16 [R36+0x100], R5 ;  /* 0x0001000524007388 */ /* 0x000fe20000000400 */
[----:B------:R-:W-:Y:S02]  /*35630*/  STS.U16 [R36+0x140], R2 ;  /* 0x0001400224007388 */ /* 0x000fe40000000400 */
[----:B------:R0:W-:Y:S02]  /*35640*/  STS.U16 [R36+0x300], R49 ;  /* 0x0003003124007388 */ /* 0x0001e40000000400 */
[----:B------:R1:W-:Y:S01]  /*35650*/  STS.U16 [R36+0x340], R50 ;  /* 0x0003403224007388 */ /* 0x0003e20000000400 */
[----:B------:R2:W-:Y:S01]  /*35660*/  STS.U16 [R36+0x500], R51 ;  /* 0x0005003324007388 */ /* 0x0005e20000000400 */
[----:B------:R3:W-:Y:S02]  /*35670*/  STS.U16 [R36+0x540], R54 ;  /* 0x0005403624007388 */ /* 0x0007e40000000400 */
[----:B----4-:R3:W-:Y:S02]  /*35680*/  STS.U16 [R36+0x700], R55 ;  /* 0x0007003724007388 */ /* 0x0107e40000000400 */
[----:B------:R3:W-:Y:S01]  /*35690*/  STS.U16 [R36+0x740], R56 ;  /* 0x0007403824007388 */ /* 0x0007e20000000400 */
[----:B0-----:R-:W4:Y:S01]  /*356a0*/  LDL.LU R49, [R1+0x11b4] ;  /* 0x0011b40001317983 */ /* 0x001f220000300800 */
[----:B-1----:R-:W4:Y:S02]  /*356b0*/  LDL.LU R50, [R1+0x11a0] ;  /* 0x0011a00001327983 */ /* 0x002f240000300800 */
[----:B--2---:R-:W2:Y:S02]  /*356c0*/  LDL.LU R51, [R1+0x119c] ;  /* 0x00119c0001337983 */ /* 0x004ea40000300800 */
[----:B---3--:R-:W3:Y:S01]  /*356d0*/  LDL.LU R54, [R1+0x1188] ;  /* 0x0011880001367983 */ /* 0x008ee20000300800 */
[----:B------:R-:W3:Y:S04]  /*356e0*/  LDL.LU R55, [R1+0x1184] ;  /* 0x0011840001377983 */ /* 0x000ee80000300800 */
[----:B------:R0:W-:Y:S01]  /*356f0*/  STS.U16 [R36+0x900], R57 ;  /* 0x0009003924007388 */ /* 0x0001e20000000400 */
[----:B------:R-:W3:Y:S02]  /*35700*/  LDL.LU R56, [R1+0x1170] ;  /* 0x0011700001387983 */ /* 0x000ee40000300800 */
[----:B------:R1:W-:Y:S02]  /*35710*/  STS.U16 [R36+0x940], R61 ;  /* 0x0009403d24007388 */ /* 0x0003e40000000400 */
[----:B------:R1:W-:Y:S01]  /*35720*/  STS.U16 [R36+0xb00], R0 ;  /* 0x000b000024007388 */ /* 0x0003e20000000400 */
[----:B------:R1:W-:Y:S01]  /*35730*/  STS.U16 [R36+0xb40], R60 ;  /* 0x000b403c24007388 */ /* 0x0003e20000000400 */
[----:B------:R1:W-:Y:S03]  /*35740*/  STS.U16 [R36+0xd00], R3 ;  /* 0x000d000324007388 */ /* 0x0003e60000000400 */
[----:B0-----:R-:W3:Y:S01]  /*35750*/  LDL.LU R57, [R1+0x13c] ;  /* 0x00013c0001397983 */ /* 0x001ee20000300800 */
[----:B-1----:R-:W3:Y:S03]  /*35760*/  LDL.LU R61, [R1+0x128] ;  /* 0x00012800013d7983 */ /* 0x002ee60000300800 */
[----:B------:R-:W3:Y:S04]  /*35770*/  LDL.LU R0, [R1+0x124] ;  /* 0x0001240001007983 */ /* 0x000ee80000300800 */
        /* <DEDUP_REMOVED lines=22> */
[----:B----4-:R0:W-:Y:S01]  /*358e0*/  STS.U16 [R36+0xd40], R49 ;  /* 0x000d403124007388 */ /* 0x0101e20000000400 */
[----:B------:R1:W-:Y:S02]  /*358f0*/  STS.U16 [R36+0xf00], R50 ;  /* 0x000f003224007388 */ /* 0x0003e40000000400 */
[----:B--2---:R2:W-:Y:S02]  /*35900*/  STS.U16 [R36+0xf40], R51 ;  /* 0x000f403324007388 */ /* 0x0045e40000000400 */
[----:B---3--:R4:W-:Y:S01]  /*35910*/  STS.U16 [R36+0x1100], R54 ;  /* 0x0011003624007388 */ /* 0x0089e20000000400 */
[----:B------:R4:W-:Y:S01]  /*35920*/  STS.U16 [R36+0x1140], R55 ;  /* 0x0011403724007388 */ /* 0x0009e20000000400 */
[----:B------:R4:W-:Y:S03]  /*35930*/  STS.U16 [R36+0x1300], R56 ;  /* 0x0013003824007388 */ /* 0x0009e60000000400 */
[----:B0-----:R-:W3:Y:S01]  /*35940*/  LDL.LU R49, [R1+0x37e4] ;  /* 0x0037e40001317983 */ /* 0x001ee20000300800 */
[----:B-1----:R-:W3:Y:S02]  /*35950*/  LDL.LU R50, [R1+0x37e0] ;  /* 0x0037e00001327983 */ /* 0x002ee40000300800 */
[----:B--2---:R-:W2:Y:S01]  /*35960*/  LDL.LU R51, [R1+0x37dc] ;  /* 0x0037dc0001337983 */ /* 0x004ea20000300800 */
[----:B----4-:R-:W3:Y:S04]  /*35970*/  LDL.LU R54, [R1+0x37d8] ;  /* 0x0037d80001367983 */ /* 0x010ee80000300800 */
[----:B------:R-:W2:Y:S01]  /*35980*/  LDL.LU R55, [R1+0x37d4] ;  /* 0x0037d40001377983 */ /* 0x000ea20000300800 */
[----:B------:R-:W2:Y:S03]  /*35990*/  LDL.LU R56, [R1+0x37d0] ;  /* 0x0037d00001387983 */ /* 0x000ea60000300800 */
[----:B------:R0:W-:Y:S01]  /*359a0*/  STS.U16 [R36+0x1340], R57 ;  /* 0x0013403924007388 */ /* 0x0001e20000000400 */
[----:B------:R1:W-:Y:S02]  /*359b0*/  STS.U16 [R36+0x1500], R61 ;  /* 0x0015003d24007388 */ /* 0x0003e40000000400 */
[----:B------:R1:W-:Y:S02]  /*359c0*/  STS.U16 [R36+0x1540], R0 ;  /* 0x0015400024007388 */ /* 0x0003e40000000400 */
[----:B------:R1:W-:Y:S01]  /*359d0*/  STS.U16 [R36+0x1700], R60 ;  /* 0x0017003c24007388 */ /* 0x0003e20000000400 */
[----:B------:R1:W-:Y:S04]  /*359e0*/  STS.U16 [R36+0x1740], R3 ;  /* 0x0017400324007388 */ /* 0x0003e80000000400 */
[----:B0-----:R-:W2:Y:S01]  /*359f0*/  LDL.LU R57, [R1+0x37cc] ;  /* 0x0037cc0001397983 */ /* 0x001ea20000300800 */
[----:B-1----:R-:W2:Y:S03]  /*35a00*/  LDL.LU R61, [R1+0x37c8] ;  /* 0x0037c800013d7983 */ /* 0x002ea60000300800 */
[----:B------:R-:W2:Y:S01]  /*35a10*/  LDL.LU R0, [R1+0x37c4] ;  /* 0x0037c40001007983 */ /* 0x000ea20000300800 */
[----:B------:R-:W2:Y:S03]  /*35a20*/  LDL.LU R60, [R1+0x37c0] ;  /* 0x0037c000013c7983 */ /* 0x000ea60000300800 */
[----:B------:R-:W2:Y:S04]  /*35a30*/  LDL.LU R3, [R1+0x37bc] ;  /* 0x0037bc0001037983 */ /* 0x000ea80000300800 */
[----:B------:R-:W-:Y:S01]  /*35a40*/  STS.U16 [R36+0x1900], R28 ;  /* 0x0019001c24007388 */ /* 0x000fe20000000400 */
        /* <DEDUP_REMOVED lines=19> */
[----:B--2---:R0:W-:Y:S04]  /*35b80*/  STS.U16 [R36+0x2d00], R3 ;  /* 0x002d000324007388 */ /* 0x0041e80000000400 */
[----:B0-----:R-:W2:Y:S01]  /*35b90*/  LDL.LU R3, [R1+0x37b8] ;  /* 0x0037b80001037983 */ /* 0x001ea20000300800 */
[----:B------:R-:W2:Y:S02]  /*35ba0*/  LDL.LU R37, [R1+0x122c] ;  /* 0x00122c0001257983 */ /* 0x000ea40000300800 */
[----:B------:R-:W2:Y:S02]  /*35bb0*/  LDL.LU R40, [R1+0x1228] ;  /* 0x0012280001287983 */ /* 0x000ea40000300800 */
[----:B------:R-:W2:Y:S01]  /*35bc0*/  LDL.LU R41, [R1+0x121c] ;  /* 0x00121c0001297983 */ /* 0x000ea20000300800 */
[----:B------:R-:W2:Y:S01]  /*35bd0*/  LDL.LU R46, [R1+0x1218] ;  /* 0x00121800012e7983 */ /* 0x000ea20000300800 */
[----:B------:R-:W2:Y:S02]  /*35be0*/  LDL.LU R47, [R1+0x120c] ;  /* 0x00120c00012f7983 */ /* 0x000ea40000300800 */
[----:B------:R-:W2:Y:S02]  /*35bf0*/  LDL.LU R52, [R1+0x1208] ;  /* 0x0012080001347983 */ /* 0x000ea40000300800 */
[----:B------:R-:W2:Y:S01]  /*35c00*/  LDL.LU R53, [R1+0x11f8] ;  /* 0x0011f80001357983 */ /* 0x000ea20000300800 */
[----:B------:R-:W2:Y:S01]  /*35c10*/  LDL.LU R58, [R1+0x11f4] ;  /* 0x0011f400013a7983 */ /* 0x000ea20000300800 */
[----:B------:R-:W2:Y:S02]  /*35c20*/  LDL.LU R59, [R1+0x11e0] ;  /* 0x0011e000013b7983 */ /* 0x000ea40000300800 */
[----:B------:R-:W2:Y:S02]  /*35c30*/  LDL.LU R4, [R1+0x11dc] ;  /* 0x0011dc0001047983 */ /* 0x000ea40000300800 */
[----:B------:R-:W2:Y:S01]  /*35c40*/  LDL.LU R5, [R1+0x11c8] ;  /* 0x0011c80001057983 */ /* 0x000ea20000300800 */
[----:B------:R-:W2:Y:S04]  /*35c50*/  LDL.LU R2, [R1+0x11c4] ;  /* 0x0011c40001027983 */ /* 0x000ea80000300800 */
[----:B------:R0:W-:Y:S04]  /*35c60*/  STS.U16 [R36+0x2d40], R60 ;  /* 0x002d403c24007388 */ /* 0x0001e80000000400 */
[----:B0-----:R-:W2:Y:S01]  /*35c70*/  LDL.LU R60, [R1+0x37b4] ;  /* 0x0037b400013c7983 */ /* 0x001ea20000300800 */
[----:B------:R-:W-:Y:S02]  /*35c80*/  STS.U16 [R36+0x2f00], R57 ;  /* 0x002f003924007388 */ /* 0x000fe40000000400 */
[----:B------:R-:W-:Y:S02]  /*35c90*/  STS.U16 [R36+0x2f40], R56 ;  /* 0x002f403824007388 */ /* 0x000fe40000000400 */
[----:B------:R-:W-:Y:S01]  /*35ca0*/  STS.U16 [R36+0x3100], R51 ;  /* 0x0031003324007388 */ /* 0x000fe20000000400 */
[----:B---3--:R-:W-:Y:S01]  /*35cb0*/  STS.U16 [R36+0x3140], R50 ;  /* 0x0031403224007388 */ /* 0x008fe20000000400 */
[----:B------:R-:W-:Y:S02]  /*35cc0*/  STS.U16 [R36+0x3300], R45 ;  /* 0x0033002d24007388 */ /* 0x000fe40000000400 */
[----:B------:R-:W-:Y:S02]  /*35cd0*/  STS.U16 [R36+0x3340], R44 ;  /* 0x0033402c24007388 */ /* 0x000fe40000000400 */
[----:B------:R-:W-:Y:S01]  /*35ce0*/  STS.U16 [R36+0x3500], R39 ;  /* 0x0035002724007388 */ /* 0x000fe20000000400 */
[----:B------:R-:W-:Y:S01]  /*35cf0*/  STS.U16 [R36+0x3540], R38 ;  /* 0x0035402624007388 */ /* 0x000fe20000000400 */
[----:B------:R-:W-:Y:S02]  /*35d00*/  STS.U16 [R36+0x3700], R26 ;  /* 0x0037001a24007388 */ /* 0x000fe40000000400 */
[----:B------:R0:W-:Y:S02]  /*35d10*/  STS.U16 [R36+0x3740], R25 ;  /* 0x0037401924007388 */ /* 0x0001e40000000400 */
[----:B0-----:R-:W3:Y:S01]  /*35d20*/  LDL.LU R25, [R1+0x11b0] ;  /* 0x0011b00001197983 */ /* 0x001ee20000300800 */
        /* <DEDUP_REMOVED lines=9> */
[----:B------:R-:W-:Y:S01]  /*35dc0*/  STS.U16 [R36+0x3900], R24 ;  /* 0x0039001824007388 */ /* 0x000fe20000000400 */
[----:B------:R-:W3:Y:S02]  /*35dd0*/  LDL.LU R28, [R1+0x108] ;  /* 0x00010800011c7983 */ /* 0x000ee40000300800 */
[----:B------:R-:W-:Y:S02]  /*35de0*/  STS.U16 [R36+0x3940], R23 ;  /* 0x0039401724007388 */ /* 0x000fe40000000400 */
[----:B------:R-:W3:Y:S01]  /*35df0*/  LDL.LU R29, [R1+0x104] ;  /* 0x00010400011d7983 */ /* 0x000ee20000300800 */
[----:B------:R-:W-:Y:S04]  /*35e00*/  STS.U16 [R36+0x3b00], R22 ;  /* 0x003b001624007388 */ /* 0x000fe80000000400 */
[----:B------:R-:W3:Y:S01]  /*35e10*/  LDL.LU R30, [R1+0xf0] ;  /* 0x0000f000011e7983 */ /* 0x000ee20000300800 */
[----:B------:R-:W-:Y:S02]  /*35e20*/  STS.U16 [R36+0x3b40], R21 ;  /* 0x003b401524007388 */ /* 0x000fe40000000400 */
[----:B------:R-:W3:Y:S02]  /*35e30*/  LDL.LU R31, [R1+0xec] ;  /* 0x0000ec00011f7983 */ /* 0x000ee40000300800 */
[----:B------:R-:W-:Y:S01]  /*35e40*/  STS.U16 [R36+0x3d00], R20 ;  /* 0x003d001424007388 */ /* 0x000fe20000000400 */
[----:B------:R-:W3:Y:S04]  /*35e50*/  LDL.LU R32, [R1+0xd8] ;  /* 0x0000d80001207983 */ /* 0x000ee80000300800 */
[----:B------:R-:W-:Y:S01]  /*35e60*/  STS.U16 [R36+0x3d40], R19 ;  /* 0x003d401324007388 */ /* 0x000fe20000000400 */
[----:B------:R-:W3:Y:S02]  /*35e70*/  LDL.LU R33, [R1+0xd4] ;  /* 0x0000d40001217983 */ /* 0x000ee40000300800 */
[----:B------:R-:W-:Y:S02]  /*35e80*/  STS.U16 [R36+0x3f00], R18 ;  /* 0x003f001224007388 */ /* 0x000fe40000000400 */
[----:B------:R-:W3:Y:S01]  /*35e90*/  LDL.LU R34, [R1+0xc0] ;  /* 0x0000c00001227983 */ /* 0x000ee20000300800 */
[----:B------:R0:W-:Y:S04]  /*35ea0*/  STS.U16 [R36+0x3f40], R17 ;  /* 0x003f401124007388 */ /* 0x0001e80000000400 */
[----:B------:R-:W3:Y:S04]  /*35eb0*/  LDL.LU R35, [R1+0xbc] ;  /* 0x0000bc0001237983 */ /* 0x000ee80000300800 */
[----:B0-----:R-:W3:Y:S04]  /*35ec0*/  LDL.LU R36, [R1+0xa8] ;  /* 0x0000a80001247983 */ /* 0x001ee80000300800 */
[----:B--2---:R0:W-:Y:S01]  /*35ed0*/  STS.U16 [R60+0x180], R37 ;  /* 0x000180253c007388 */ /* 0x0041e20000000400 */
[----:B------:R1:W-:Y:S02]  /*35ee0*/  STS.U16 [R60+0x1c0], R40 ;  /* 0x0001c0283c007388 */ /* 0x0003e40000000400 */
[----:B------:R2:W-:Y:S02]  /*35ef0*/  STS.U16 [R60+0x380], R41 ;  /* 0x000380293c007388 */ /* 0x0005e40000000400 */
[----:B------:R2:W-:Y:S01]  /*35f00*/  STS.U16 [R60+0x3c0], R46 ;  /* 0x0003c02e3c007388 */ /* 0x0005e20000000400 */
[----:B------:R2:W-:Y:S01]  /*35f10*/  STS.U16 [R60+0x580], R47 ;  /* 0x0005802f3c007388 */ /* 0x0005e20000000400 */
[----:B------:R2:W-:Y:S03]  /*35f20*/  STS.U16 [R60+0x5c0], R52 ;  /* 0x0005c0343c007388 */ /* 0x0005e60000000400 */
[----:B0-----:R-:W4:Y:S01]  /*35f30*/  LDL.LU R37, [R1+0xa4] ;  /* 0x0000a40001257983 */ /* 0x001f220000300800 */
[----:B-1----:R-:W4:Y:S02]  /*35f40*/  LDL.LU R40, [R1+0x90] ;  /* 0x0000900001287983 */ /* 0x002f240000300800 */
[----:B--2---:R-:W2:Y:S01]  /*35f50*/  LDL.LU R41, [R1+0x8c] ;  /* 0x00008c0001297983 */ /* 0x004ea20000300800 */
[----:B------:R-:W2:Y:S04]  /*35f60*/  LDL.LU R46, [R1+0x78] ;  /* 0x00007800012e7983 */ /* 0x000ea80000300800 */
[----:B------:R-:W2:Y:S04]  /*35f70*/  LDL.LU R47, [R1+0x74] ;  /* 0x00007400012f7983 */ /* 0x000ea80000300800 */
[----:B------:R0:W-:Y:S01]  /*35f80*/  STS.U16 [R60+0x780], R53 ;  /* 0x000780353c007388 */ /* 0x0001e20000000400 */
[----:B------:R-:W2:Y:S02]  /*35f90*/  LDL.LU R52, [R1+0x60] ;  /* 0x0000600001347983 */ /* 0x000ea40000300800 */
[----:B------:R1:W-:Y:S02]  /*35fa0*/  STS.U16 [R60+0x7c0], R58 ;  /* 0x0007c03a3c007388 */ /* 0x0003e40000000400 */
[----:B------:R1:W-:Y:S01]  /*35fb0*/  STS.U16 [R60+0x980], R59 ;  /* 0x0009803b3c007388 */ /* 0x0003e20000000400 */
[----:B------:R1:W-:Y:S01]  /*35fc0*/  STS.U16 [R60+0x9c0], R4 ;  /* 0x0009c0043c007388 */ /* 0x0003e20000000400 */
[----:B------:R1:W-:Y:S02]  /*35fd0*/  STS.U16 [R60+0xb80], R5 ;  /* 0x000b80053c007388 */ /* 0x0003e40000000400 */
[----:B------:R1:W-:Y:S01]  /*35fe0*/  STS.U16 [R60+0xbc0], R2 ;  /* 0x000bc0023c007388 */ /* 0x0003e20000000400 */
[----:B0-----:R-:W2:Y:S01]  /*35ff0*/  LDL.LU R53, [R1+0x5c] ;  /* 0x00005c0001357983 */ /* 0x001ea20000300800 */
[----:B-1----:R-:W2:Y:S03]  /*36000*/  LDL.LU R58, [R1+0x48] ;  /* 0x00004800013a7983 */ /* 0x002ea60000300800 */
[----:B------:R-:W2:Y:S04]  /*36010*/  LDL.LU R59, [R1+0x44] ;  /* 0x00004400013b7983 */ /* 0x000ea80000300800 */
[----:B------:R-:W2:Y:S01]  /*36020*/  LDL.LU R4, [R1+0x30] ;  /* 0x0000300001047983 */ /* 0x000ea20000300800 */
[----:B------:R-:W2:Y:S02]  /*36030*/  LDL.LU R5, [R1+0x2c] ;  /* 0x00002c0001057983 */ /* 0x000ea40000300800 */
[----:B------:R-:W2:Y:S02]  /*36040*/  LDL.LU R2, [R1+0x18] ;  /* 0x0000180001027983 */ /* 0x000ea40000300800 */
[----:B---3--:R-:W-:Y:S01]  /*36050*/  STS.U16 [R60+0xd80], R25 ;  /* 0x000d80193c007388 */ /* 0x008fe20000000400 */
        /* <DEDUP_REMOVED lines=16> */
[----:B------:R-:W-:Y:S04]  /*36160*/  STS.U16 [R60+0x1dc0], R35 ;  /* 0x001dc0233c007388 */ /* 0x000fe80000000400 */
[----:B------:R-:W-:Y:S04]  /*36170*/  STS.U16 [R60+0x1f80], R36 ;  /* 0x001f80243c007388 */ /* 0x000fe80000000400 */
[----:B----4-:R-:W-:Y:S01]  /*36180*/  STS.U16 [R60+0x1fc0], R37 ;  /* 0x001fc0253c007388 */ /* 0x010fe20000000400 */
[----:B------:R-:W-:Y:S03]  /*36190*/  STS.U16 [R60+0x2180], R40 ;  /* 0x002180283c007388 */ /* 0x000fe60000000400 */
[----:B--2---:R-:W-:Y:S01]  /*361a0*/  STS.U16 [R60+0x21c0], R41 ;  /* 0x0021c0293c007388 */ /* 0x004fe20000000400 */
[----:B------:R-:W-:Y:S03]  /*361b0*/  STS.U16 [R60+0x2380], R46 ;  /* 0x0023802e3c007388 */ /* 0x000fe60000000400 */
[----:B------:R-:W-:Y:S01]  /*361c0*/  STS.U16 [R60+0x23c0], R47 ;  /* 0x0023c02f3c007388 */ /* 0x000fe20000000400 */
[----:B------:R-:W-:Y:S03]  /*361d0*/  STS.U16 [R60+0x2580], R52 ;  /* 0x002580343c007388 */ /* 0x000fe60000000400 */
[----:B------:R-:W-:Y:S01]  /*361e0*/  STS.U16 [R60+0x25c0], R53 ;  /* 0x0025c0353c007388 */ /* 0x000fe20000000400 */
[----:B------:R-:W-:Y:S02]  /*361f0*/  STS.U16 [R60+0x2780], R58 ;  /* 0x0027803a3c007388 */ /* 0x000fe40000000400 */
[----:B------:R-:W-:Y:S01]  /*36200*/  STS.U16 [R60+0x27c0], R59 ;  /* 0x0027c03b3c007388 */ /* 0x000fe20000000400 */
[----:B------:R-:W-:Y:S01]  /*36210*/  STS.U16 [R60+0x2980], R4 ;  /* 0x002980043c007388 */ /* 0x000fe20000000400 */
[----:B------:R-:W-:Y:S02]  /*36220*/  STS.U16 [R60+0x29c0], R5 ;  /* 0x0029c0053c007388 */ /* 0x000fe40000000400 */
[----:B------:R-:W-:Y:S02]  /*36230*/  STS.U16 [R60+0x2b80], R2 ;  /* 0x002b80023c007388 */ /* 0x000fe40000000400 */
[----:B------:R0:W-:Y:S02]  /*36240*/  STS.U16 [R60+0x2bc0], R3 ;  /* 0x002bc0033c007388 */ /* 0x0001e40000000400 */
[----:B0-----:R-:W2:Y:S01]  /*36250*/  LDL.LU R3, [R1+0x37b0] ;  /* 0x0037b00001037983 */ /* 0x001ea20000300800 */
[----:B------:R-:W3:Y:S02]  /*36260*/  LDL.LU.64 R32, [R1+0x1130] ;  /* 0x0011300001207983 */ /* 0x000ee40000300a00 */
[----:B------:R-:W3:Y:S01]  /*36270*/  LDL.LU.64 R34, [R1+0x1138] ;  /* 0x0011380001227983 */ /* 0x000ee20000300a00 */
[----:B------:R0:W-:Y:S01]  /*36280*/  STS.U16 [R60+0x2d80], R0 ;  /* 0x002d80003c007388 */ /* 0x0001e20000000400 */
        /* <DEDUP_REMOVED lines=11> */
[----:B0-----:R-:W0:Y:S04]  /*36340*/  S2R R0, SR_TID.X ;  /* 0x0000000000007919 */ /* 0x001e280000002100 */
[----:B------:R-:W-:Y:S01]  /*36350*/  STS.U16 [R60+0x3980], R13 ;  /* 0x0039800d3c007388 */ /* 0x000fe20000000400 */
[----:B------:R-:W-:Y:S02]  /*36360*/  STS.U16 [R60+0x39c0], R12 ;  /* 0x0039c00c3c007388 */ /* 0x000fe40000000400 */
[----:B------:R-:W-:Y:S02]  /*36370*/  STS.U16 [R60+0x3b80], R11 ;  /* 0x003b800b3c007388 */ /* 0x000fe40000000400 */
[----:B------:R-:W-:Y:S01]  /*36380*/  STS.U16 [R60+0x3bc0], R10 ;  /* 0x003bc00a3c007388 */ /* 0x000fe20000000400 */
[----:B------:R-:W-:Y:S04]  /*36390*/  STS.U16 [R60+0x3d80], R9 ;  /* 0x003d80093c007388 */ /* 0x000fe80000000400 */
[----:B------:R-:W1:Y:S01]  /*363a0*/  S2R R2, SR_TID.X ;  /* 0x0000000000027919 */ /* 0x000e620000002100 */
[----:B------:R-:W-:Y:S02]  /*363b0*/  STS.U16 [R60+0x3dc0], R8 ;  /* 0x003dc0083c007388 */ /* 0x000fe40000000400 */
[----:B------:R-:W-:Y:S02]  /*363c0*/  STS.U16 [R60+0x3f80], R7 ;  /* 0x003f80073c007388 */ /* 0x000fe40000000400 */
[----:B------:R-:W-:Y:S01]  /*363d0*/  STS.U16 [R60+0x3fc0], R6 ;  /* 0x003fc0063c007388 */ /* 0x000fe20000000400 */
[----:B------:R-:W-:Y:S01]  /*363e0*/  BAR.SYNC.DEFER_BLOCKING 0x0 ;  /* 0x0000000000007b1d */ /* 0x000fe20000010000 */
[----:B0-----:R-:W-:-:S05]  /*363f0*/  LOP3.LUT R0, R0, 0x7, RZ, 0xc0, !PT ;  /* 0x0000000700007812 */ /* 0x001fca00078ec0ff */
[----:B------:R-:W-:Y:S02]  /*36400*/  IMAD R0, R0, 0x110, RZ ;  /* 0x0000011000007824 */ /* 0x000fe400078e02ff */
[C---:B-1----:R-:W-:Y:S02]  /*36410*/  IMAD.SHL.U32 R5, R2.reuse, 0x2, RZ ;  /* 0x0000000202057824 */ /* 0x042fe400078e00ff */
[----:B------:R-:W-:-:S03]  /*36420*/  IMAD.SHL.U32 R2, R2, 0x80, RZ ;  /* 0x0000008002027824 */ /* 0x000fc600078e00ff */
[----:B------:R-:W-:-:S04]  /*36430*/  LOP3.LUT R0, R0, 0x10, R5, 0x78, !PT ;  /* 0x0000001000007812 */ /* 0x000fc800078e7805 */
[----:B------:R-:W-:-:S05]  /*36440*/  LOP3.LUT R0, R0, 0x800, R2, 0xf8, !PT ;  /* 0x0000080000007812 */ /* 0x000fca00078ef802 */
[----:B------:R-:W-:Y:S04]  /*36450*/  LDSM.16.MT88.4 R48, [R0+0x4000] ;  /* 0x004000000030783b */ /* 0x000fe80000004200 */
[----:B--2---:R-:W0:Y:S04]  /*36460*/  LDSM.16.M88.4 R12, [R3] ;  /* 0x00000000030c783b */ /* 0x004e280000000200 */
[----:B------:R-:W1:Y:S04]  /*36470*/  LDSM.16.M88.4 R44, [R3+0x200] ;  /* 0x00020000032c783b */ /* 0x000e680000000200 */
[----:B------:R-:W2:Y:S04]  /*36480*/  LDSM.16.M88.4 R36, [R3+0x400] ;  /* 0x000400000324783b */ /* 0x000ea80000000200 */
[----:B------:R-:W4:Y:S04]  /*36490*/  LDSM.16.M88.4 R28, [R3+0x600] ;  /* 0x00060000031c783b */ /* 0x000f280000000200 */
[----:B------:R-:W2:Y:S04]  /*364a0*/  LDSM.16.M88.4 R20, [R3+0x800] ;  /* 0x000800000314783b */ /* 0x000ea80000000200 */
[----:B------:R-:W3:Y:S04]  /*364b0*/  LDSM.16.M88.4 R4, [R3+0xa00] ;  /* 0x000a00000304783b */ /* 0x000ee80000000200 */
[----:B------:R-:W3:Y:S04]  /*364c0*/  LDSM.16.M88.4 R8, [R3+0xc00] ;  /* 0x000c00000308783b */ /* 0x000ee80000000200 */
[----:B------:R-:W-:Y:S04]  /*364d0*/  LDSM.16.M88.4 R56, [R3+0x2800] ;  /* 0x002800000338783b */ /* 0x000fe80000000200 */
[----:B0-----:R-:W-:Y:S01]  /*364e0*/  STL.64 [R1+0x130], R12 ;  /* 0x0001300c01007387 */ /* 0x001fe20000100a00 */
[----:B------:R3:W-:Y:S02]  /*364f0*/  STL.64 [R1+0x138], R14 ;  /* 0x0001380e01007387 */ /* 0x0007e40000100a00 */
[----:B-1----:R-:W-:Y:S02]  /*36500*/  STL.64 [R1+0x120], R44 ;  /* 0x0001202c01007387 */ /* 0x002fe40000100a00 */
[----:B------:R0:W-:Y:S01]  /*36510*/  STL.64 [R1+0x128], R46 ;  /* 0x0001282e01007387 */ /* 0x0001e20000100a00 */
[----:B--2---:R-:W-:Y:S01]  /*36520*/  STL.64 [R1+0x110], R36 ;  /* 0x0001102401007387 */ /* 0x004fe20000100a00 */
[----:B------:R1:W-:Y:S02]  /*36530*/  STL.64 [R1+0x118], R38 ;  /* 0x0001182601007387 */ /* 0x0003e40000100a00 */
[----:B----4-:R-:W-:Y:S02]  /*36540*/  STL.64 [R1+0x100], R28 ;  /* 0x0001001c01007387 */ /* 0x010fe40000100a00 */
[----:B------:R2:W-:Y:S01]  /*36550*/  STL.64 [R1+0x108], R30 ;  /* 0x0001081e01007387 */ /* 0x0005e20000100a00 */
[----:B------:R-:W0:Y:S01]  /*36560*/  LDL.LU.64 R52, [R1+0x1120] ;  /* 0x0011200001347983 */ /* 0x000e220000300a00 */
[----:B------:R-:W0:Y:S02]  /*36570*/  LDL.LU.64 R54, [R1+0x1128] ;  /* 0x0011280001367983 */ /* 0x000e240000300a00 */
[----:B------:R-:W1:Y:S02]  /*36580*/  LDL.LU.64 R40, [R1+0x1110] ;  /* 0x0011100001287983 */ /* 0x000e640000300a00 */
[----:B------:R-:W1:Y:S01]  /*36590*/  LDL.LU.64 R42, [R1+0x1118] ;  /* 0x00111800012a7983 */ /* 0x000e620000300a00 */
[----:B---3--:R-:W-:Y:S01]  /*365a0*/  HMMA.16816.F32 R12, R48, R12, R32 ;  /* 0x0000000c300c723c */ /* 0x008fe20000001820 */
[----:B------:R-:W2:Y:S01]  /*365b0*/  LDL.LU.64 R32, [R1+0x1100] ;  /* 0x0011000001207983 */ /* 0x000ea20000300a00 */
[----:B------:R-:W2:Y:S02]  /*365c0*/  LDL.LU.64 R34, [R1+0x1108] ;  /* 0x0011080001227983 */ /* 0x000ea40000300a00 */
[----:B------:R-:W3:Y:S02]  /*365d0*/  LDL.LU.64 R24, [R1+0x4c0] ;  /* 0x0004c00001187983 */ /* 0x000ee40000300a00 */
[----:B------:R-:W3:Y:S01]  /*365e0*/  LDL.LU.64 R26, [R1+0x4c8] ;  /* 0x0004c800011a7983 */ /* 0x000ee20000300a00 */
[----:B------:R-:W-:Y:S01]  /*365f0*/  STL.64 [R1+0xf0], R20 ;  /* 0x0000f01401007387 */ /* 0x000fe20000100a00 */
[----:B------:R3:W-:Y:S02]  /*36600*/  STL.64 [R1+0xf8], R22 ;  /* 0x0000f81601007387 */ /* 0x0007e40000100a00 */
[----:B------:R-:W4:Y:S02]  /*36610*/  LDL.LU.64 R16, [R1+0x4b0] ;  /* 0x0004b00001107983 */ /* 0x000f240000300a00 */
[----:B------:R-:W4:Y:S01]  /*36620*/  LDL.LU.64 R18, [R1+0x4b8] ;  /* 0x0004b80001127983 */ /* 0x000f220000300a00 */
[----:B------:R-:W-:Y:S01]  /*36630*/  STL.64 [R1+0xe0], R4 ;  /* 0x0000e00401007387 */ /* 0x000fe20000100a00 */
[----:B------:R-:W-:Y:S10]  /*36640*/  STL.64 [R1+0xe8], R6 ;  /* 0x0000e80601007387 */ /* 0x000ff40000100a00 */
[----:B------:R-:W-:-:S02]  /*36650*/  IMAD.MOV.U32 R61, RZ, RZ, R12 ;  /* 0x000000ffff3d7224 */ /* 0x000fc400078e000c */
[----:B------:R-:W-:Y:S02]  /*36660*/  IMAD.MOV.U32 R60, RZ, RZ, R13 ;  /* 0x000000ffff3c7224 */ /* 0x000fe400078e000d */
[----:B------:R-:W-:Y:S02]  /*36670*/  IMAD.MOV.U32 R2, RZ, RZ, R14 ;  /* 0x000000ffff027224 */ /* 0x000fe400078e000e */
[----:B------:R-:W-:Y:S01]  /*36680*/  IMAD.MOV.U32 R0, RZ, RZ, R15 ;  /* 0x000000ffff007224 */ /* 0x000fe200078e000f */
[----:B------:R-:W4:Y:S01]  /*36690*/  LDL.LU.64 R12, [R1+0x4a0] ;  /* 0x0004a000010c7983 */ /* 0x000f220000300a00 */
[----:B------:R-:W4:Y:S02]  /*366a0*/  LDL.LU.64 R14, [R1+0x4a8] ;  /* 0x0004a800010e7983 */ /* 0x000f240000300a00 */
[----:B------:R-:W-:Y:S02]  /*366b0*/  STL.64 [R1+0xd0], R8 ;  /* 0x0000d00801007387 */ /* 0x000fe40000100a00 */
[----:B------:R-:W-:Y:S01]  /*366c0*/  STL.64 [R1+0xd8], R10 ;  /* 0x0000d80a01007387 */ /* 0x000fe20000100a00 */
[----:B------:R-:W-:Y:S01]  /*366d0*/  STL [R1+0x301c], R0 ;  /* 0x00301c0001007387 */ /* 0x000fe20000100800 */
[----:B------:R-:W-:Y:S02]  /*366e0*/  STL [R1+0x3018], R2 ;  /* 0x0030180201007387 */ /* 0x000fe40000100800 */
[----:B------:R-:W-:Y:S02]  /*366f0*/  STL [R1+0x300c], R60 ;  /* 0x00300c3c01007387 */ /* 0x000fe40000100800 */
[----:B------:R-:W-:Y:S01]  /*36700*/  STL [R1+0x3008], R61 ;  /* 0x0030083d01007387 */ /* 0x000fe20000100800 */
[C---:B0-----:R-:W-:Y:S08]  /*36710*/  HMMA.16816.F32 R44, R48.reuse, R44, R52 ;  /* 0x0000002c302c723c */ /* 0x041ff00000001834 */
[C---:B-1----:R-:W-:Y:S08]  /*36720*/  HMMA.16816.F32 R36, R48.reuse, R36, R40 ;  /* 0x000000243024723c */ /* 0x042ff00000001828 */
[C---:B--2---:R-:W-:Y:S08]  /*36730*/  HMMA.16816.F32 R28, R48.reuse, R28, R32 ;  /* 0x0000001c301c723c */ /* 0x044ff00000001820 */
[C---:B---3--:R-:W-:Y:S01]  /*36740*/  HMMA.16816.F32 R20, R48.reuse, R20, R24 ;  /* 0x000000143014723c */ /* 0x048fe20000001818 */
[----:B------:R-:W-:Y:S04]  /*36750*/  LDSM.16.M88.4 R40, [R3+0x2c00] ;  /* 0x002c00000328783b */ /* 0x000fe80000000200 */
[----:B------:R-:W-:Y:S04]  /*36760*/  LDSM.16.M88.4 R32, [R3+0x3000] ;  /* 0x003000000320783b */ /* 0x000fe80000000200 */
[----:B------:R-:W-:Y:S01]  /*36770*/  LDSM.16.M88.4 R24, [R3+0x1400] ;  /* 0x001400000318783b */ /* 0x000fe20000000200 */
[----:B----4-:R-:W-:Y:S03]  /*36780*/  HMMA.16816.F32 R16, R48, R4, R16 ;  /* 0x000000043010723c */ /* 0x010fe60000001810 */
[----:B------:R-:W0:Y:S04]  /*36790*/  LDSM.16.M88.4 R4, [R3+0xe00] ;  /* 0x000e00000304783b */ /* 0x000e280000000200 */
[----:B------:R-:W-:Y:S01]  /*367a0*/  STL.64 [R1+0x1120], R44 ;  /* 0x0011202c01007387 */ /* 0x000fe20000100a00 */
[----:B------:R-:W-:Y:S02]  /*367b0*/  STL.64 [R1+0x1128], R46 ;  /* 0x0011282e01007387 */ /* 0x000fe40000100a00 */
[----:B------:R-:W-:Y:S02]  /*367c0*/  STL.64 [R1+0x1110], R36 ;  /* 0x0011102401007387 */ /* 0x000fe40000100a00 */
[----:B------:R-:W-:Y:S01]  /*367d0*/  STL.64 [R1+0x1118], R38 ;  /* 0x0011182601007387 */ /* 0x000fe20000100a00 */
[----:B------:R-:W-:Y:S01]  /*367e0*/  STL.64 [R1+0x1100], R28 ;  /* 0x0011001c01007387 */ /* 0x000fe20000100a00 */
[----:B------:R-:W-:Y:S02]  /*367f0*/  STL.64 [R1+0x1108], R30 ;  /* 0x0011081e01007387 */ /* 0x000fe40000100a00 */
[----:B------:R-:W-:Y:S02]  /*36800*/  STL.64 [R1+0x4c0], R20 ;  /* 0x0004c01401007387 */ /* 0x000fe40000100a00 */
[----:B------:R-:W-:Y:S02]  /*36810*/  STL.64 [R1+0x4c8], R22 ;  /* 0x0004c81601007387 */ /* 0x000fe40000100a00 */
[----:B------:R-:W-:Y:S04]  /*36820*/  LDSM.16.M88.4 R20, [R3+0x1600] ;  /* 0x001600000314783b */ /* 0x000fe80000000200 */
[----:B------:R-:W-:Y:S04]  /*36830*/  LDSM.16.M88.4 R44, [R3+0x2a00] ;  /* 0x002a0000032c783b */ /* 0x000fe80000000200 */
[----:B------:R-:W-:Y:S01]  /*36840*/  STL.64 [R1+0x4b0], R16 ;  /* 0x0004b01001007387 */ /* 0x000fe20000100a00 */
[----:B------:R-:W-:Y:S02]  /*36850*/  STL.64 [R1+0x4b8], R18 ;  /* 0x0004b81201007387 */ /* 0x000fe40000100a00 */
[----:B------:R-:W1:Y:S01]  /*36860*/  LDSM.16.M88.4 R16, [R3+0x1000] ;  /* 0x001000000310783b */ /* 0x000e620000000200 */
[----:B------:R-:W-:Y:S04]  /*36870*/  LDSM.16.M88.4 R36, [R3+0x2e00] ;  /* 0x002e00000324783b */ /* 0x000fe80000000200 */
[----:B------:R-:W-:Y:S04]  /*36880*/  LDSM.16.M88.4 R28, [R3+0x3200] ;  /* 0x00320000031c783b */ /* 0x000fe80000000200 */
[----:B0-----:R0:W-:Y:S01]  /*36890*/  STL.64 [R1+0xc0], R4 ;  /* 0x0000c00401007387 */ /* 0x0011e20000100a00 */
[----:B------:R-:W-:Y:S02]  /*368a0*/  STL.64 [R1+0xc8], R6 ;  /* 0x0000c80601007387 */ /* 0x000fe40000100a00 */
[----:B------:R-:W-:-:S02]  /*368b0*/  IMAD.MOV.U32 R2, RZ, RZ, R4 ;  /* 0x000000ffff027224 */ /* 0x000fc400078e0004 */
[----:B------:R-:W-:Y:S01]  /*368c0*/  IMAD.MOV.U32 R0, RZ, RZ, R5 ;  /* 0x000000ffff007224 */ /* 0x000fe200078e0005 */
[----:B-1----:R-:W-:Y:S01]  /*368d0*/  STL.64 [R1+0xb0], R16 ;  /* 0x0000b01001007387 */ /* 0x002fe20000100a00 */
[----:B0-----:R-:W-:Y:S02]  /*368e0*/  IMAD.MOV.U32 R5, RZ, RZ, R16 ;  /* 0x000000ffff057224 */ /* 0x001fe400078e0010 */
[----:B------:R-:W-:Y:S02]  /*368f0*/  STL.64 [R1+0xb8], R18 ;  /* 0x0000b81201007387 */ /* 0x000fe40000100a00 */
[----:B------:R-:W-:Y:S02]  /*36900*/  IMAD.MOV.U32 R4, RZ, RZ, R17 ;  /* 0x000000ffff047224 */ /* 0x000fe400078e0011 */
[----:B------:R-:W0:Y:S04]  /*36910*/  LDSM.16.M88.4 R16, [R3+0x1200] ;  /* 0x001200000310783b */ /* 0x000e280000000200 */
[----:B0-----:R-:W-:Y:S01]  /*36920*/  STL.64 [R1+0xa0], R16 ;  /* 0x0000a01001007387 */ /* 0x001fe20000100a00 */
[----:B------:R-:W-:-:S02]  /*36930*/  IMAD.MOV.U32 R7, RZ, RZ, R16 ;  /* 0x000000ffff077224 */ /* 0x000fc400078e0010 */
[----:B------:R0:W-:Y:S02]  /*36940*/  STL.64 [R1+0xa8], R18 ;  /* 0x0000a81201007387 */ /* 0x0001e40000100a00 */
[----:B------:R-:W-:Y:S02]  /*36950*/  IMAD.MOV.U32 R6, RZ, RZ, R17 ;  /* 0x000000ffff067224 */ /* 0x000fe400078e0011 */
[----:B0-----:R-:W-:Y:S01]  /*36960*/  HMMA.16816.F32 R16, R48, R8, R12 ;  /* 0x000000083010723c */ /* 0x001fe2000000180c */
[----:B------:R-:W0:Y:S04]  /*36970*/  LDSM.16.M88.4 R12, [R3+0x1800] ;  /* 0x00180000030c783b */ /* 0x000e280000000200 */
[----:B------:R-:W1:Y:S04]  /*36980*/  LDSM.16.M88.4 R8, [R3+0x1a00] ;  /* 0x001a00000308783b */ /* 0x000e680000000200 */
[----:B------:R-:W-:Y:S01]  /*36990*/  STL.64 [R1+0x90], R24 ;  /* 0x0000901801007387 */ /* 0x000fe20000100a00 */
[----:B------:R-:W-:Y:S02]  /*369a0*/  STL.64 [R1+0x98], R26 ;  /* 0x0000981a01007387 */ /* 0x000fe40000100a00 */
[----:B------:R-:W-:Y:S02]  /*369b0*/  STL.64 [R1+0x80], R20 ;  /* 0x0000801401007387 */ /* 0x000fe40000100a00 */
[----:B------:R-:W-:Y:S01]  /*369c0*/  STL.64 [R1+0x88], R22 ;  /* 0x0000881601007387 */ /* 0x000fe20000100a00 */
[----:B------:R-:W-:Y:S04]  /*369d0*/  LDSM.16.M88.4 R24, [R3+0x3400] ;  /* 0x003400000318783b */ /* 0x000fe80000000200 */
[----:B------:R-:W-:Y:S04]  /*369e0*/  LDSM.16.M88.4 R20, [R3+0x3600] ;  /* 0x003600000314783b */ /* 0x000fe80000000200 */
[----:B------:R-:W-:Y:S01]  /*369f0*/  STL.64 [R1+0x4a0], R16 ;  /* 0x0004a01001007387 */ /* 0x000fe20000100a00 */
[----:B------:R-:W-:Y:S02]  /*36a00*/  STL.64 [R1+0x4a8], R18 ;  /* 0x0004a81201007387 */ /* 0x000fe40000100a00 */
[----:B------:R-:W2:Y:S01]  /*36a10*/  LDSM.16.M88.4 R16, [R3+0x1c00] ;  /* 0x001c00000310783b */ /* 0x000ea20000000200 */
[----:B0-----:R-:W-:Y:S03]  /*36a20*/  STL.64 [R1+0x70], R12 ;  /* 0x0000700c01007387 */ /* 0x001fe60000100a00 */
[----:B------:R-:W-:Y:S02]  /*36a30*/  STL.64 [R1+0x78], R14 ;  /* 0x0000780e01007387 */ /* 0x000fe40000100a00 */
[----:B------:R-:W0:Y:S04]  /*36a40*/  LDSM.16.M88.4 R12, [R3+0x1e00] ;  /* 0x001e0000030c783b */ /* 0x000e280000000200 */
[----:B-1----:R-:W-:Y:S01]  /*36a50*/  STL.64 [R1+0x60], R8 ;  /* 0x0000600801007387 */ /* 0x002fe20000100a00 */
[----:B------:R-:W-:Y:S02]  /*36a60*/  STL.64 [R1+0x68], R10 ;  /* 0x0000680a01007387 */ /* 0x000fe40000100a00 */
[----:B------:R-:W1:Y:S02]  /*36a70*/  LDSM.16.M88.4 R8, [R3+0x2000] ;  /* 0x002000000308783b */ /* 0x000e640000000200 */
[----:B--2---:R-:W-:Y:S02]  /*36a80*/  STL.64 [R1+0x50], R16 ;  /* 0x0000501001007387 */ /* 0x004fe40000100a00 */
        /* <DEDUP_REMOVED lines=13> */
[----:B------:R-:W-:Y:S02]  /*36b60*/  STL [R1+0x2ea4], R58 ;  /* 0x002ea43a01007387 */ /* 0x000fe40000100800 */
[----:B-1----:R-:W-:Y:S01]  /*36b70*/  STL.64 [R1], R8 ;  /* 0x0000000801007387 */ /* 0x002fe20000100a00 */
[----:B------:R-:W-:Y:S01]  /*36b80*/  STL.64 [R1+0x8], R10 ;  /* 0x0000080a01007387 */ /* 0x000fe20000100a00 */
[----:B------:R-:W-:Y:S02]  /*36b90*/  STL [R1+0x2ea0], R59 ;  /* 0x002ea03b01007387 */ /* 0x000fe40000100800 */
[----:B------:R0:W-:Y:S01]  /*36ba0*/  STL.64 [R1+0x3778], R56 ;  /* 0x0037783801007387 */ /* 0x0001e20000100a00 */
[----:B------:R-:W1:Y:S01]  /*36bb0*/  LDSM.16.M88.4 R12, [R3+0x3a00] ;  /* 0x003a0000030c783b */ /* 0x000e620000000200 */
[----:B------:R-:W3:Y:S04]  /*36bc0*/  LDSM.16.M88.4 R8, [R3+0x3c00] ;  /* 0x003c00000308783b */ /* 0x000ee80000000200 */
[----:B0-----:R-:W-:-:S02]  /*36bd0*/  IMAD.MOV.U32 R56, RZ, RZ, R7 ;  /* 0x000000ffff387224 */ /* 0x001fc400078e0007 */
[----:B------:R-:W-:-:S05]  /*36be0*/  IMAD.MOV.U32 R57, RZ, RZ, R6 ;  /* 0x000000ffff397224 */ /* 0x000fca00078e0006 */
[----:B------:R0:W-:Y:S02]  /*36bf0*/  STL.64 [R1+0x3790], R56 ;  /* 0x0037903801007387 */ /* 0x0001e40000100a00 */
[----:B0-----:R-:W-:Y:S02]  /*36c00*/  IMAD.MOV.U32 R56, RZ, RZ, R5 ;  /* 0x000000ffff387224 */ /* 0x001fe400078e0005 */
[----:B------:R-:W-:Y:S02]  /*36c10*/  IMAD.MOV.U32 R57, RZ, RZ, R4 ;  /* 0x000000ffff397224 */ /* 0x000fe400078e0004 */
[----:B------:R-:W0:Y:S04]  /*36c20*/  LDSM.16.M88.4 R4, [R3+0x3e00] ;  /* 0x003e00000304783b */ /* 0x000e280000000200 */
[----:B------:R-:W-:Y:S01]  /*36c30*/  STL.64 [R1+0x37a0], R56 ;  /* 0x0037a03801007387 */ /* 0x000fe20000100a00 */
[----:B------:R-:W-:Y:S02]  /*36c40*/  STL [R1+0x2e34], R46 ;  /* 0x002e342e01007387 */ /* 0x000fe40000100800 */
[----:B------:R-:W-:Y:S02]  /*36c50*/  STL [R1+0x2e30], R47 ;  /* 0x002e302f01007387 */ /* 0x000fe40000100800 */
[----:B------:R-:W-:Y:S01]  /*36c60*/  STL.64 [R1+0x3780], R44 ;  /* 0x0037802c01007387 */ /* 0x000fe20000100a00 */
[----:B------:R-:W-:Y:S01]  /*36c70*/  STL [R1+0x2e0c], R42 ;  /* 0x002e0c2a01007387 */ /* 0x000fe20000100800 */
[----:B------:R-:W-:Y:S02]  /*36c80*/  STL [R1+0x2e08], R43 ;  /* 0x002e082b01007387 */ /* 0x000fe40000100800 */
[----:B------:R-:W-:Y:S02]  /*36c90*/  STL.64 [R1+0x3788], R40 ;  /* 0x0037882801007387 */ /* 0x000fe40000100a00 */
[----:B------:R-:W-:Y:S01]  /*36ca0*/  STL [R1+0x2e94], R38 ;  /* 0x002e942601007387 */ /* 0x000fe20000100800 */
[----:B------:R-:W-:Y:S01]  /*36cb0*/  STL [R1+0x2e90], R39 ;  /* 0x002e902701007387 */ /* 0x000fe20000100800 */
[----:B------:R-:W-:Y:S02]  /*36cc0*/  STL.64 [R1+0x3798], R36 ;  /* 0x0037982401007387 */ /* 0x000fe40000100a00 */
[----:B------:R-:W-:Y:S02]  /*36cd0*/  STL [R1+0x3700], R34 ;  /* 0x0037002201007387 */ /* 0x000fe40000100800 */
[----:B------:R-:W-:Y:S01]  /*36ce0*/  STL [R1+0x353c], R35 ;  /* 0x00353c2301007387 */ /* 0x000fe20000100800 */
[----:B------:R4:W-:Y:S04]  /*36cf0*/  STL.64 [R1+0x37a8], R32 ;  /* 0x0037a82001007387 */ /* 0x0009e80000100a00 */
[----:B----4-:R-:W4:Y:S01]  /*36d00*/  LDL.LU.64 R32, [R1+0x1070] ;  /* 0x0010700001207983 */ /* 0x010f220000300a00 */
[----:B------:R-:W4:Y:S03]  /*36d10*/  LDL.LU.64 R34, [R1+0x1078] ;  /* 0x0010780001227983 */ /* 0x000f260000300a00 */
[----:B------:R-:W0:Y:S01]  /*36d20*/  S2R R53, SR_TID.X ;  /* 0x0000000000357919 */ /* 0x000e220000002100 */
[----:B------:R-:W-:Y:S02]  /*36d30*/  STL.64 [R1+0x3768], R30 ;  /* 0x0037681e01007387 */ /* 0x000fe40000100a00 */
[----:B------:R-:W-:Y:S02]  /*36d40*/  STL.64 [R1+0x3760], R28 ;  /* 0x0037601c01007387 */ /* 0x000fe40000100a00 */
[----:B------:R-:W-:Y:S01]  /*36d50*/  STL [R1+0x2de4], R26 ;  /* 0x002de41a01007387 */ /* 0x000fe20000100800 */
[----:B------:R-:W-:Y:S01]  /*36d60*/  STL [R1+0x2de0], R27 ;  /* 0x002de01b01007387 */ /* 0x000fe20000100800 */
[----:B------:R1:W-:Y:S02]  /*36d70*/  STL.64 [R1+0x3770], R24 ;  /* 0x0037701801007387 */ /* 0x0003e40000100a00 */
[----:B------:R-:W-:Y:S01]  /*36d80*/  IMAD.MOV.U32 R57, RZ, RZ, R0 ;  /* 0x000000ffff397224 */ /* 0x000fe200078e0000 */
[----:B-1----:R-:W4:Y:S01]  /*36d90*/  LDL.64 R24, [R1+0x80] ;  /* 0x0000800001187983 */ /* 0x002f220000100a00 */
[----:B------:R-:W-:Y:S02]  /*36da0*/  STL [R1+0x308c], R22 ;  /* 0x00308c1601007387 */ /* 0x000fe40000100800 */
[----:B------:R-:W-:Y:S02]  /*36db0*/  STL [R1+0x3088], R23 ;  /* 0x0030881701007387 */ /* 0x000fe40000100800 */
[----:B--2---:R1:W-:Y:S01]  /*36dc0*/  STL [R1+0x3090], R18 ;  /* 0x0030901201007387 */ /* 0x0043e20000100800 */
[----:B------:R2:W-:Y:S01]  /*36dd0*/  STL [R1+0x3084], R19 ;  /* 0x0030841301007387 */ /* 0x0005e20000100800 */
[----:B------:R-:W-:Y:S02]  /*36de0*/  STL [R1+0x2e3c], R14 ;  /* 0x002e3c0e01007387 */ /* 0x000fe40000100800 */
[----:B------:R-:W-:Y:S02]  /*36df0*/  STL [R1+0x2e38], R15 ;  /* 0x002e380f01007387 */ /* 0x000fe40000100800 */
[----:B---3--:R-:W-:Y:S01]  /*36e00*/  STL [R1+0x3064], R10 ;  /* 0x0030640a01007387 */ /* 0x008fe20000100800 */
[----:B------:R-:W-:Y:S01]  /*36e10*/  STL [R1+0x3060], R11 ;  /* 0x0030600b01007387 */ /* 0x000fe20000100800 */
[----:B------:R3:W-:Y:S02]  /*36e20*/  STL.64 [R1+0x3740], R8 ;  /* 0x0037400801007387 */ /* 0x0007e40000100a00 */
[----:B------:R-:W4:Y:S01]  /*36e30*/  LDL.LU.64 R36, [R1+0x1060] ;  /* 0x0010600001247983 */ /* 0x000f220000300a00 */
[----:B0-----:R-:W-:Y:S01]  /*36e40*/  LOP3.LUT R0, R53, 0x7, RZ, 0xc0, !PT ;  /* 0x0000000735007812 */ /* 0x001fe200078ec0ff */
[----:B------:R-:W4:Y:S01]  /*36e50*/  LDL.LU.64 R38, [R1+0x1068] ;  /* 0x0010680001267983 */ /* 0x000f220000300a00 */
[----:B------:R-:W4:Y:S02]  /*36e60*/  LDL.LU.64 R44, [R1+0x1050] ;  /* 0x00105000012c7983 */ /* 0x000f240000300a00 */
[----:B------:R-:W4:Y:S02]  /*36e70*/  LDL.LU.64 R46, [R1+0x1058] ;  /* 0x00105800012e7983 */ /* 0x000f240000300a00 */
[----:B------:R-:W4:Y:S01]  /*36e80*/  LDL.LU.64 R40, [R1+0x1040] ;  /* 0x0010400001287983 */ /* 0x000f220000300a00 */
[----:B------:R-:W4:Y:S01]  /*36e90*/  LDL.LU.64 R42, [R1+0x1048] ;  /* 0x00104800012a7983 */ /* 0x000f220000300a00 */
[----:B-1----:R-:W-:-:S02]  /*36ea0*/  IMAD R18, R0, 0x110, RZ ;  /* 0x0000011000127824 */ /* 0x002fc400078e02ff */
[C---:B--2---:R-:W-:Y:S01]  /*36eb0*/  IMAD.SHL.U32 R19, R53.reuse, 0x2, RZ ;  /* 0x0000000235137824 */ /* 0x044fe200078e00ff */
[----:B---3--:R-:W2:Y:S01]  /*36ec0*/  LDL.64 R8, [R1+0x70] ;  /* 0x0000700001087983 */ /* 0x008ea20000100a00 */
[----:B------:R-:W-:Y:S02]  /*36ed0*/  STL [R1+0x2d7c], R6 ;  /* 0x002d7c0601007387 */ /* 0x000fe40000100800 */
[----:B------:R-:W-:Y:S02]  /*36ee0*/  STL [R1+0x2d78], R7 ;  /* 0x002d780701007387 */ /* 0x000fe40000100800 */
[----:B------:R-:W-:Y:S01]  /*36ef0*/  STL.64 [R1+0x3738], R4 ;  /* 0x0037380401007387 */ /* 0x000fe20000100a00 */
[----:B------:R0:W-:Y:S01]  /*36f00*/  STL [R1+0x226c], R3 ;  /* 0x00226c0301007387 */ /* 0x0001e20000100800 */
[----:B------:R-:W-:Y:S01]  /*36f10*/  IMAD.SHL.U32 R53, R53, 0x80, RZ ;  /* 0x0000008035357824 */ /* 0x000fe200078e00ff */
[----:B0-----:R-:W-:-:S04]  /*36f20*/  LOP3.LUT R3, R18, 0x10, R19, 0x78, !PT ;  /* 0x0000001012037812 */ /* 0x001fc800078e7813 */
[----:B------:R-:W-:-:S05]  /*36f30*/  LOP3.LUT R3, R3, 0x800, R53, 0xf8, !PT ;  /* 0x0000080003037812 */ /* 0x000fca00078ef835 */
[----:B------:R-:W0:Y:S01]  /*36f40*/  LDSM.16.MT88.4 R52, [R3+0x4080] ;  /* 0x004080000334783b */ /* 0x000e220000004200 */
[----:B------:R-:W-:-:S03]  /*36f50*/  IMAD.MOV.U32 R56, RZ, RZ, R2 ;  /* 0x000000ffff387224 */ /* 0x000fc600078e0002 */
[----:B------:R-:W-:Y:S01]  /*36f60*/  STL [R1+0x3284], R18 ;  /* 0x0032841201007387 */ /* 0x000fe20000100800 */
[----:B------:R-:W-:Y:S02]  /*36f70*/  STL [R1+0x3280], R19 ;  /* 0x0032801301007387 */ /* 0x000fe40000100800 */
[----:B------:R1:W-:Y:S02]  /*36f80*/  STL.64 [R1+0x3758], R16 ;  /* 0x0037581001007387 */ /* 0x0003e40000100a00 */
[----:B-1----:R-:W3:Y:S01]  /*36f90*/  LDL.64 R16, [R1+0x60] ;  /* 0x0000600001107983 */ /* 0x002ee20000100a00 */
[----:B------:R-:W2:Y:S02]  /*36fa0*/  LDL.LU.64 R4, [R1+0x1030] ;  /* 0x0010300001047983 */ /* 0x000ea40000300a00 */
[----:B------:R-:W2:Y:S02]  /*36fb0*/  LDL.LU.64 R6, [R1+0x1038] ;  /* 0x0010380001067983 */ /* 0x000ea40000300a00 */
[----:B------:R-:W2:Y:S01]  /*36fc0*/  LDL.64 R28, [R1+0x50] ;  /* 0x00005000011c7983 */ /* 0x000ea20000100a00 */
[----:B0-----:R-:W-:Y:S01]  /*36fd0*/  STL.64 [R1+0x3750], R54 ;  /* 0x0037503601007387 */ /* 0x001fe20000100a00 */
[----:B------:R0:W-:Y:S03]  /*36fe0*/  STL.64 [R1+0x3748], R52 ;  /* 0x0037483401007387 */ /* 0x0001e60000100a00 */
[----:B0-----:R-:W2:Y:S01]  /*36ff0*/  LDL.64 R52, [R1+0x90] ;  /* 0x0000900001347983 */ /* 0x001ea20000100a00 */
[----:B------:R-:W-:Y:S01]  /*37000*/  STL [R1+0x3020], R3 ;  /* 0x0030200301007387 */ /* 0x000fe20000100800 */
[C---:B----4-:R-:W-:Y:S02]  /*37010*/  HMMA.16816.F32 R56, R48.reuse, R56, R32 ;  /* 0x000000383038723c */ /* 0x050fe40000001820 */
[----:B------:R-:W4:Y:S11]  /*37020*/  LDL.LU.64 R32, [R1+0x37a8] ;  /* 0x0037a80001207983 */ /* 0x000f360000300a00 */
[----:B------:R-:W-:Y:S10]  /*37030*/  @!UPT UIADD3 URZ, URZ, URZ, URZ ;  /* 0x0000003f3f3ff290 */ /* 0x000ff4000fffe03f */
[----:B------:R0:W-:Y:S01]  /*37040*/  STL.64 [R1+0x1070], R56 ;  /* 0x0010703801007387 */ /* 0x0001e20000100a00 */
[----:B------:R1:W-:Y:S03]  /*37050*/  STL.64 [R1+0x1078], R58 ;  /* 0x0010783a01007387 */ /* 0x0003e60000100a00 */
[----:B0-----:R-:W1:Y:S02]  /*37060*/  LDL.LU.64 R56, [R1+0x37a0] ;  /* 0x0037a00001387983 */ /* 0x001e640000300a00 */
[C---:B-1----:R-:W-:Y:S02]  /*37070*/  HMMA.16816.F32 R56, R48.reuse, R56, R36 ;  /* 0x000000383038723c */ /* 0x042fe40000001824 */
[----:B------:R-:W3:Y:S11]  /*37080*/  LDL.LU.64 R36, [R1+0x3798] ;  /* 0x0037980001247983 */ /* 0x000ef60000300a00 */
[----:B------:R-:W-:Y:S10]  /*37090*/  @!UPT UIADD3 URZ, URZ, URZ, URZ ;  /* 0x0000003f3f3ff290 */ /* 0x000ff4000fffe03f */
[----:B------:R0:W-:Y:S01]  /*370a0*/  STL.64 [R1+0x1060], R56 ;  /* 0x0010603801007387 */ /* 0x0001e20000100a00 */
[----:B------:R1:W-:Y:S03]  /*370b0*/  STL.64 [R1+0x1068], R58 ;  /* 0x0010683a01007387 */ /* 0x0003e60000100a00 */
[----:B0-----:R-:W1:Y:S01]  /*370c0*/  LDL.LU.64 R56, [R1+0x3790] ;  /* 0x0037900001387983 */ /* 0x001e620000300a00 */
[C---:B--2---:R-:W-:Y:S08]  /*370d0*/  HMMA.16816.F32 R40, R48.reuse, R52, R40 ;  /* 0x000000343028723c */ /* 0x044ff00000001828 */
[C---:B------:R-:W-:Y:S08]  /*370e0*/  HMMA.16816.F32 R4, R48.reuse, R24, R4 ;  /* 0x000000183004723c */ /* 0x040ff00000001804 */
[----:B-1----:R-:W-:Y:S01]  /*370f0*/  HMMA.16816.F32 R56, R48, R56, R44 ;  /* 0x000000383038723c */ /* 0x002fe2000000182c */
[----:B------:R-:W2:Y:S01]  /*37100*/  LDL.LU.64 R44, [R1+0x1020] ;  /* 0x00102000012c7983 */ /* 0x000ea20000300a00 */
[----:B------:R-:W2:Y:S02]  /*37110*/  LDL.LU.64 R46, [R1+0x1028] ;  /* 0x00102800012e7983 */ /* 0x000ea40000300a00 */
[----:B------:R-:W-:-:S02]  /*37120*/  IMAD.MOV.U32 R35, RZ, RZ, R53 ;  /* 0x000000ffff237224 */ /* 0x000fc400078e0035 */
[----:B------:R-:W-:Y:S02]  /*37130*/  IMAD.MOV.U32 R60, RZ, RZ, R52 ;  /* 0x000000ffff3c7224 */ /* 0x000fe400078e0034 */
[----:B------:R-:W-:Y:S02]  /*37140*/  IMAD.MOV.U32 R61, RZ, RZ, R25 ;  /* 0x000000ffff3d7224 */ /* 0x000fe400078e0019 */
[----:B------:R-:W-:Y:S11]  /*37150*/  IMAD.MOV.U32 R34, RZ, RZ, R24 ;  /* 0x000000ffff227224 */ /* 0x000ff600078e0018 */
[----:B------:R-:W-:Y:S02]  /*37160*/  @!UPT UIADD3 URZ, URZ, URZ, URZ ;  /* 0x0000003f3f3ff290 */ /* 0x000fe4000fffe03f */
[----:B------:R0:W-:Y:S01]  /*37170*/  STL.64 [R1+0x1050], R56 ;  /* 0x0010503801007387 */ /* 0x0001e20000100a00 */
[----:B------:R-:W-:Y:S03]  /*37180*/  STL.64 [R1+0x1058], R58 ;  /* 0x0010583a01007387 */ /* 0x000fe60000100a00 */
[----:B0-----:R-:W3:Y:S01]  /*37190*/  LDL.64 R56, [R1+0x40] ;  /* 0x0000400001387983 */ /* 0x001ee20000100a00 */
[----:B------:R0:W-:Y:S02]  /*371a0*/  STL.64 [R1+0x1040], R40 ;  /* 0x0010402801007387 */ /* 0x0001e40000100a00 */
[----:B------:R-:W-:Y:S01]  /*371b0*/  STL.64 [R1+0x1048], R42 ;  /* 0x0010482a01007387 */ /* 0x000fe20000100a00 */
[----:B0-----:R-:W3:Y:S01]  /*371c0*/  LDL.LU.64 R40, [R1+0x3788] ;  /* 0x0037880001287983 */ /* 0x001ee20000300a00 */
[----:B------:R-:W3:Y:S02]  /*371d0*/  LDL.LU.64 R52, [R1+0x1010] ;  /* 0x0010100001347983 */ /* 0x000ee40000300a00 */
[----:B------:R-:W3:Y:S02]  /*371e0*/  LDL.LU.64 R54, [R1+0x1018] ;  /* 0x0010180001367983 */ /* 0x000ee40000300a00 */
[----:B------:R-:W-:Y:S01]  /*371f0*/  STL [R1+0x3708], R35 ;  /* 0x0037082301007387 */ /* 0x000fe20000100800 */
[----:B------:R-:W-:Y:S01]  /*37200*/  STL [R1+0x3704], R60 ;  /* 0x0037043c01007387 */ /* 0x000fe20000100800 */
[----:B------:R0:W-:Y:S02]  /*37210*/  STL.64 [R1+0x1030], R4 ;  /* 0x0010300401007387 */ /* 0x0001e40000100a00 */
[----:B------:R1:W-:Y:S02]  /*37220*/  STL.64 [R1+0x1038], R6 ;  /* 0x0010380601007387 */ /* 0x0003e40000100a00 */
[----:B------:R-:W-:-:S02]  /*37230*/  IMAD.MOV.U32 R23, RZ, RZ, R8 ;  /* 0x000000ffff177224 */ /* 0x000fc400078e0008 */
[----:B------:R-:W-:Y:S01]  /*37240*/  IMAD.MOV.U32 R22, RZ, RZ, R9 ;  /* 0x000000ffff167224 */ /* 0x000fe200078e0009 */
[----:B0-----:R-:W4:Y:S01]  /*37250*/  LDL.LU.64 R4, [R1+0x1000] ;  /* 0x0010000001047983 */ /* 0x001f220000300a00 */
[----:B-1----:R-:W4:Y:S02]  /*37260*/  LDL.LU.64 R6, [R1+0x1008] ;  /* 0x0010080001067983 */ /* 0x002f240000300a00 */
[----:B------:R-:W4:Y:S02]  /*37270*/  LDL.64 R24, [R1+0x30] ;  /* 0x0000300001187983 */ /* 0x000f240000100a00 */
[----:B------:R-:W-:Y:S01]  /*37280*/  STL [R1+0x3710], R61 ;  /* 0x0037103d01007387 */ /* 0x000fe20000100800 */
[----:B------:R-:W-:Y:S01]  /*37290*/  STL [R1+0x370c], R34 ;  /* 0x00370c2201007387 */ /* 0x000fe20000100800 */
[C---:B--2---:R-:W-:Y:S11]  /*372a0*/  HMMA.16816.F32 R44, R48.reuse, R8, R44 ;  /* 0x00000008302c723c */ /* 0x044ff6000000182c */
[----:B------:R-:W-:Y:S11]  /*372b0*/  @!UPT UIADD3 URZ, URZ, URZ, URZ ;  /* 0x0000003f3f3ff290 */ /* 0x000ff6000fffe03f */
[----:B------:R-:W-:Y:S01]  /*372c0*/  @!UPT UIADD3 URZ, URZ, URZ, URZ ;  /* 0x0000003f3f3ff290 */ /* 0x000fe2000fffe03f */
[----:B------:R0:W-:Y:S01]  /*372d0*/  STL.64 [R1+0x1020], R44 ;  /* 0x0010202c01007387 */ /* 0x0001e20000100a00 */
[----:B------:R-:W-:Y:S03]  /*372e0*/  STL.64 [R1+0x1028], R46 ;  /* 0x0010282e01007387 */ /* 0x000fe60000100a00 */
[----:B0-----:R-:W2:Y:S01]  /*372f0*/  LDL.LU.64 R44, [R1+0x3780] ;  /* 0x00378000012c7983 */ /* 0x001ea20000300a00 */
[----:B------:R-:W2:Y:S02]  /*37300*/  LDL.LU.64 R8, [R1+0xff0] ;  /* 0x000ff00001087983 */ /* 0x000ea40000300a00 */
[----:B------:R-:W2:Y:S01]  /*37310*/  LDL.LU.64 R10, [R1+0xff8] ;  /* 0x000ff800010a7983 */ /* 0x000ea20000300a00 */
[C---:B---3--:R-:W-:Y:S08]  /*37320*/  HMMA.16816.F32 R52, R48.reuse, R16, R52 ;  /* 0x000000103034723c */ /* 0x048ff00000001834 */
[----:B----4-:R-:W-:Y:S01]  /*37330*/  HMMA.16816.F32 R4, R48, R28, R4 ;  /* 0x0000001c3004723c */ /* 0x010fe20000001804 */
[----:B------:R-:W-:Y:S01]  /*37340*/  STL [R1+0x3718], R22 ;  /* 0x0037181601007387 */ /* 0x000fe20000100800 */
[----:B------:R-:W-:-:S02]  /*37350*/  IMAD.MOV.U32 R60, RZ, RZ, R17 ;  /* 0x000000ffff3c7224 */ /* 0x000fc400078e0011 */
[----:B------:R-:W-:Y:S02]  /*37360*/  STL [R1+0x3714], R23 ;  /* 0x0037141701007387 */ /* 0x000fe40000100800 */
[----:B------:R-:W-:-:S09]  /*37370*/  IMAD.MOV.U32 R35, RZ, RZ, R16 ;  /* 0x000000ffff237224 */ /* 0x000fd200078e0010 */
[----:B------:R-:W-:Y:S01]  /*37380*/  STL.64 [R1+0x1010], R52 ;  /* 0x0010103401007387 */ /* 0x000fe20000100a00 */
[----:B------:R-:W-:Y:S02]  /*37390*/  STL.64 [R1+0x1018], R54 ;  /* 0x0010183601007387 */ /* 0x000fe40000100a00 */
[----:B------:R-:W3:Y:S02]  /*373a0*/  LDL.64 R16, [R1+0x20] ;  /* 0x0000200001107983 */ /* 0x000ee40000100a00 */
[----:B------:R0:W-:Y:S01]  /*373b0*/  STL [R1+0x3720], R60 ;  /* 0x0037203c01007387 */ /* 0x0001e20000100800 */
[----:B------:R1:W-:Y:S01]  /*373c0*/  STL [R1+0x371c], R35 ;  /* 0x00371c2301007387 */ /* 0x0003e20000100800 */
[----:B------:R-:W-:Y:S02]  /*373d0*/  IMAD.MOV.U32 R34, RZ, RZ, R29 ;  /* 0x000000ffff227224 */ /* 0x000fe400078e001d */
[----:B------:R-:W-:Y:S01]  /*373e0*/  IMAD.MOV.U32 R61, RZ, RZ, R28 ;  /* 0x000000ffff3d7224 */ /* 0x000fe200078e001c */
[----:B------:R4:W-:Y:S01]  /*373f0*/  STL.64 [R1+0x1000], R4 ;  /* 0x0010000401007387 */ /* 0x0009e20000100a00 */
[----:B------:R4:W-:Y:S02]  /*37400*/  STL.64 [R1+0x1008], R6 ;  /* 0x0010080601007387 */ /* 0x0009e40000100a00 */
[----:B0-----:R-:W-:-:S02]  /*37410*/  IMAD.MOV.U32 R60, RZ, RZ, R56 ;  /* 0x000000ffff3c7224 */ /* 0x001fc400078e0038 */
[----:B-1----:R-:W-:Y:S01]  /*37420*/  IMAD.MOV.U32 R35, RZ, RZ, R57 ;  /* 0x000000ffff237224 */ /* 0x002fe200078e0039 */
[----:B----4-:R-:W4:Y:S01]  /*37430*/  LDL.LU.64 R4, [R1+0xfe0] ;  /* 0x000fe00001047983 */ /* 0x010f220000300a00 */
[----:B------:R-:W4:Y:S02]  /*37440*/  LDL.LU.64 R6, [R1+0xfe8] ;  /* 0x000fe80001067983 */ /* 0x000f240000300a00 */
[----:B------:R-:W3:Y:S02]  /*37450*/  LDL.64 R52, [R1+0x10] ;  /* 0x0000100001347983 */ /* 0x000ee40000100a00 */
[----:B------:R-:W3:Y:S01]  /*37460*/  LDL.64 R28, [R1] ;  /* 0x00000000011c7983 */ /* 0x000ee20000100a00 */
[----:B------:R-:W-:Y:S01]  /*37470*/  STL [R1+0x3728], R34 ;  /* 0x0037282201007387 */ /* 0x000fe20000100800 */
[----:B------:R-:W-:Y:S01]  /*37480*/  STL [R1+0x3724], R61 ;  /* 0x0037243d01007387 */ /* 0x000fe20000100800 */
[----:B--2---:R-:W-:Y:S02]  /*37490*/  HMMA.16816.F32 R8, R48, R56, R8 ;  /* 0x000000383008723c */ /* 0x004fe40000001808 */
[----:B------:R-:W2:Y:S11]  /*374a0*/  LDL.LU.64 R56, [R1+0x3778] ;  /* 0x0037780001387983 */ /* 0x000eb60000300a00 */
[----:B------:R-:W-:Y:S11]  /*374b0*/  @!UPT UIADD3 URZ, URZ, URZ, URZ ;  /* 0x0000003f3f3ff290 */ /* 0x000ff6000fffe03f */
[----:B------:R-:W-:Y:S02]  /*374c0*/  IMAD.MOV.U32 R14, RZ, RZ, R8 ;  /* 0x000000ffff0e7224 */ /* 0x000fe400078e0008 */
[----:B------:R-:W-:Y:S02]  /*374d0*/  IMAD.MOV.U32 R15, RZ, RZ, R9 ;  /* 0x000000ffff0f7224 */ /* 0x000fe400078e0009 */
[----:B------:R-:W-:Y:S02]  /*374e0*/  IMAD.MOV.U32 R46, RZ, RZ, R10 ;  /* 0x000000ffff2e7224 */ /* 0x000fe400078e000a */
[----:B------:R-:W-:Y:S01]  /*374f0*/  IMAD.MOV.U32 R47, RZ, RZ, R11 ;  /* 0x000000ffff2f7224 */ /* 0x000fe200078e000b */
[----:B------:R-:W2:Y:S01]  /*37500*/  LDL.LU.64 R8, [R1+0xfd0] ;  /* 0x000fd00001087983 */ /* 0x000ea20000300a00 */
[----:B------:R-:W2:Y:S02]  /*37510*/  LDL.LU.64 R10, [R1+0xfd8] ;  /* 0x000fd800010a7983 */ /* 0x000ea40000300a00 */
[----:B------:R-:W-:Y:S02]  /*37520*/  STL [R1+0x3730], R35 ;  /* 0x0037302301007387 */ /* 0x000fe40000100800 */
[----:B------:R-:W-:Y:S01]  /*37530*/  STL [R1+0x372c], R60 ;  /* 0x00372c3c01007387 */ /* 0x000fe20000100800 */
[----:B------:R-:W-:Y:S01]  /*37540*/  STL [R1+0x307c], R15 ;  /* 0x00307c0f01007387 */ /* 0x000fe20000100800 */
[----:B------:R-:W-:Y:S02]  /*37550*/  STL [R1+0x3078], R14 ;  /* 0x0030780e01007387 */ /* 0x000fe40000100800 */
[----:B------:R-:W-:-:S02]  /*37560*/  IMAD.MOV.U32 R22, RZ, RZ, R24 ;  /* 0x000000ffff167224 */ /* 0x000fc400078e0018 */
[----:B------:R-:W-:Y:S01]  /*37570*/  IMAD.MOV.U32 R23, RZ, RZ, R25 ;  /* 0x000000ffff177224 */ /* 0x000fe200078e0019 */
[C---:B----4-:R-:W-:Y:S01]  /*37580*/  HMMA.16816.F32 R4, R48.reuse, R24, R4 ;  /* 0x000000183004723c */ /* 0x050fe20000001804 */
[----:B---3--:R-:W-:Y:S02]  /*37590*/  IMAD.MOV.U32 R3, RZ, RZ, R16 ;  /* 0x000000ffff037224 */ /* 0x008fe400078e0010 */
[----:B------:R-:W-:Y:S11]  /*375a0*/  IMAD.MOV.U32 R2, RZ, RZ, R17 ;  /* 0x000000ffff027224 */ /* 0x000ff600078e0011 */
[----:B------:R-:W-:Y:S09]  /*375b0*/  @!UPT UIADD3 URZ, URZ, URZ, URZ ;  /* 0x0000003f3f3ff290 */ /* 0x000ff2000fffe03f */
[----:B------:R0:W-:Y:S01]  /*375c0*/  STL.64 [R1+0xfe0], R4 ;  /* 0x000fe00401007387 */ /* 0x0001e20000100a00 */
[----:B------:R-:W-:Y:S02]  /*375d0*/  IMAD.MOV.U32 R38, RZ, RZ, R6 ;  /* 0x000000ffff267224 */ /* 0x000fe400078e0006 */
[----:B------:R-:W-:Y:S01]  /*375e0*/  IMAD.MOV.U32 R39, RZ, RZ, R7 ;  /* 0x000000ffff277224 */ /* 0x000fe200078e0007 */
[----:B0-----:R-:W3:Y:S01]  /*375f0*/  LDL.LU.64 R4, [R1+0xfc0] ;  /* 0x000fc00001047983 */ /* 0x001ee20000300a00 */
[----:B------:R-:W3:Y:S02]  /*37600*/  LDL.LU.64 R6, [R1+0xfc8] ;  /* 0x000fc80001067983 */ /* 0x000ee40000300a00 */
[----:B------:R-:W4:Y:S02]  /*37610*/  LDL.LU.64 R24, [R1+0xfb0] ;  /* 0x000fb00001187983 */ /* 0x000f240000300a00 */
[----:B------:R-:W4:Y:S01]  /*37620*/  LDL.LU.64 R26, [R1+0xfb8] ;  /* 0x000fb800011a7983 */ /* 0x000f220000300a00 */
[----:B------:R-:W-:Y:S01]  /*37630*/  STL [R1+0x2e9c], R38 ;  /* 0x002e9c2601007387 */ /* 0x000fe20000100800 */
[----:B------:R-:W-:Y:S01]  /*37640*/  STL [R1+0x2e98], R39 ;  /* 0x002e982701007387 */ /* 0x000fe20000100800 */
[C---:B--2---:R-:W-:Y:S11]  /*37650*/  HMMA.16816.F32 R8, R48.reuse, R16, R8 ;  /* 0x000000103008723c */ /* 0x044ff60000001808 */
[----:B------:R-:W-:Y:S11]  /*37660*/  @!UPT UIADD3 URZ, URZ, URZ, URZ ;  /* 0x0000003f3f3ff290 */ /* 0x000ff6000fffe03f */
[----:B------:R-:W-:Y:S01]  /*37670*/  @!UPT UIADD3 URZ, URZ, URZ, URZ ;  /* 0x0000003f3f3ff290 */ /* 0x000fe2000fffe03f */
[----:B------:R0:W-:Y:S01]  /*37680*/  STL.64 [R1+0xfd0], R8 ;  /* 0x000fd00801007387 */ /* 0x0001e20000100a00 */
[----:B------:R-:W2:Y:S02]  /*37690*/  LDL.LU.64 R16, [R1+0xfa0] ;  /* 0x000fa00001107983 */ /* 0x000ea40000300a00 */
[----:B------:R-:W2:Y:S02]  /*376a0*/  LDL.LU.64 R18, [R1+0xfa8] ;  /* 0x000fa80001127983 */ /* 0x000ea40000300a00 */
[----:B------:R-:W-:Y:S02]  /*376b0*/  IMAD.MOV.U32 R58, RZ, RZ, R10 ;  /* 0x000000ffff3a7224 */ /* 0x000fe400078e000a */
[----:B------:R-:W-:Y:S01]  /*376c0*/  IMAD.MOV.U32 R59, RZ, RZ, R11 ;  /* 0x000000ffff3b7224 */ /* 0x000fe200078e000b */
[----:B0-----:R-:W2:Y:S01]  /*376d0*/  LDL.LU.64 R8, [R1+0xf90] ;  /* 0x000f900001087983 */ /* 0x001ea20000300a00 */
[----:B------:R-:W2:Y:S01]  /*376e0*/  LDL.LU.64 R10, [R1+0xf98] ;  /* 0x000f9800010a7983 */ /* 0x000ea20000300a00 */
[C---:B---3--:R-:W-:Y:S08]  /*376f0*/  HMMA.16816.F32 R4, R48.reuse, R52, R4 ;  /* 0x000000343004723c */ /* 0x048ff00000001804 */
[----:B----4-:R-:W-:Y:S01]  /*37700*/  HMMA.16816.F32 R24, R48, R28, R24 ;  /* 0x0000001c3018723c */ /* 0x010fe20000001818 */
[----:B------:R-:W-:-:S02]  /*37710*/  IMAD.MOV.U32 R35, RZ, RZ, R28 ;  /* 0x000000ffff237224 */ /* 0x000fc400078e001c */
[----:B------:R-:W-:Y:S11]  /*37720*/  IMAD.MOV.U32 R60, RZ, RZ, R29 ;  /* 0x000000ffff3c7224 */ /* 0x000ff600078e001d */
[----:B------:R-:W-:Y:S01]  /*37730*/  @!UPT UIADD3 URZ, URZ, URZ, URZ ;  /* 0x0000003f3f3ff290 */ /* 0x000fe2000fffe03f */
[----:B------:R0:W-:Y:S01]  /*37740*/  STL [R1+0xfc0], R4 ;  /* 0x000fc00401007387 */ /* 0x0001e20000100800 */
[----:B------:R-:W-:Y:S02]  /*37750*/  IMAD.MOV.U32 R38, RZ, RZ, R5 ;  /* 0x000000ffff267224 */ /* 0x000fe400078e0005 */
[----:B------:R1:W-:Y:S02]  /*37760*/  STL [R1+0xfcc], R7 ;  /* 0x000fcc0701007387 */ /* 0x0003e40000100800 */
[----:B------:R-:W-:Y:S01]  /*37770*/  IMAD.MOV.U32 R39, RZ, RZ, R6 ;  /* 0x000000ffff277224 */ /* 0x000fe200078e0006 */
[----:B0-----:R-:W3:Y:S01]  /*37780*/  LDL.LU.64 R4, [R1+0xf80] ;  /* 0x000f800001047983 */ /* 0x001ee20000300a00 */
[----:B-1----:R-:W3:Y:S02]  /*37790*/  LDL.LU.64 R6, [R1+0xf88] ;  /* 0x000f880001067983 */ /* 0x002ee40000300a00 */
[----:B------:R0:W-:Y:S02]  /*377a0*/  STL.64 [R1+0xfb0], R24 ;  /* 0x000fb01801007387 */ /* 0x0001e40000100a00 */
[----:B------:R1:W-:Y:S01]  /*377b0*/  STL.64 [R1+0xfb8], R26 ;  /* 0x000fb81a01007387 */ /* 0x0003e20000100a00 */
[----:B------:R-:W-:Y:S01]  /*377c0*/  STL.64 [R1+0x3640], R58 ;  /* 0x0036403a01007387 */ /* 0x000fe20000100a00 */
[----:B------:R4:W-:Y:S01]  /*377d0*/  STL.64 [R1+0x3638], R56 ;  /* 0x0036383801007387 */ /* 0x0009e20000100a00 */
[C---:B--2---:R-:W-:Y:S08]  /*377e0*/  HMMA.16816.F32 R16, R48.reuse, R56, R16 ;  /* 0x000000383010723c */ /* 0x044ff00000001810 */
[----:B------:R-:W-:Y:S11]  /*377f0*/  HMMA.16816.F32 R8, R48, R44, R8 ;  /* 0x0000002c3008723c */ /* 0x000ff60000001808 */
[----:B------:R-:W-:Y:S04]  /*37800*/  @!UPT UIADD3 URZ, URZ, URZ, URZ ;  /* 0x0000003f3f3ff290 */ /* 0x000fe8000fffe03f */
[----:B------:R-:W-:Y:S01]  /*37810*/  STL.64 [R1+0xfa0], R16 ;  /* 0x000fa01001007387 */ /* 0x000fe20000100a00 */
[----:B------:R-:W-:Y:S02]  /*37820*/  STL.64 [R1+0xfa8], R18 ;  /* 0x000fa81201007387 */ /* 0x000fe40000100a00 */
[----:B0-----:R-:W2:Y:S02]  /*37830*/  LDL.LU.64 R24, [R1+0xf70] ;  /* 0x000f700001187983 */ /* 0x001ea40000300a00 */
[----:B-1----:R-:W2:Y:S03]  /*37840*/  LDL.LU.64 R26, [R1+0xf78] ;  /* 0x000f7800011a7983 */ /* 0x002ea60000300a00 */
[----:B------:R-:W-:Y:S01]  /*37850*/  STL.64 [R1+0xf90], R8 ;  /* 0x000f900801007387 */ /* 0x000fe20000100a00 */
[----:B------:R-:W-:Y:S02]  /*37860*/  STL.64 [R1+0xf98], R10 ;  /* 0x000f980a01007387 */ /* 0x000fe40000100a00 */
[----:B------:R-:W2:Y:S02]  /*37870*/  LDL.LU.64 R28, [R1+0xf60] ;  /* 0x000f6000011c7983 */ /* 0x000ea40000300a00 */
[----:B------:R-:W2:Y:S01]  /*37880*/  LDL.LU.64 R30, [R1+0xf68] ;  /* 0x000f6800011e7983 */ /* 0x000ea20000300a00 */
[----:B----4-:R-:W4:Y:S01]  /*37890*/  LDL.LU.64 R56, [R1+0xf50] ;  /* 0x000f500001387983 */ /* 0x010f220000300a00 */
[----:B------:R-:W4:Y:S02]  /*378a0*/  LDL.LU.64 R58, [R1+0xf58] ;  /* 0x000f5800013a7983 */ /* 0x000f240000300a00 */
[----:B------:R-:W-:Y:S02]  /*378b0*/  STL.64 [R1+0x3630], R46 ;  /* 0x0036302e01007387 */ /* 0x000fe40000100a00 */
[----:B------:R0:W-:Y:S02]  /*378c0*/  STL.64 [R1+0x3628], R44 ;  /* 0x0036282c01007387 */ /* 0x0001e40000100a00 */
[----:B------:R-:W-:-:S02]  /*378d0*/  IMAD.MOV.U32 R34, RZ, RZ, R52 ;  /* 0x000000ffff227224 */ /* 0x000fc400078e0034 */
[----:B------:R-:W-:Y:S01]  /*378e0*/  IMAD.MOV.U32 R61, RZ, RZ, R53 ;  /* 0x000000ffff3d7224 */ /* 0x000fe200078e0035 */
[----:B0-----:R-:W4:Y:S01]  /*378f0*/  LDL.64 R44, [R1+0x130] ;  /* 0x00013000012c7983 */ /* 0x001f220000100a00 */
[----:B------:R-:W4:Y:S02]  /*37900*/  LDL.LU.64 R16, [R1+0xf30] ;  /* 0x000f300001107983 */ /* 0x000f240000300a00 */
[----:B------:R-:W4:Y:S01]  /*37910*/  LDL.LU.64 R18, [R1+0xf38] ;  /* 0x000f380001127983 */ /* 0x000f220000300a00 */
[C---:B---3--:R-:W-:Y:S11]  /*37920*/  HMMA.16816.F32 R4, R48.reuse, R40, R4 ;  /* 0x000000283004723c */ /* 0x048ff60000001804 */
[----:B------:R-:W-:Y:S11]  /*37930*/  @!UPT UIADD3 URZ, URZ, URZ, URZ ;  /* 0x0000003f3f3ff290 */ /* 0x000ff6000fffe03f */
[----:B------:R-:W-:Y:S01]  /*37940*/  @!UPT UIADD3 URZ, URZ, URZ, URZ ;  /* 0x0000003f3f3ff290 */ /* 0x000fe2000fffe03f */
[----:B------:R0:W-:Y:S01]  /*37950*/  STL.64 [R1+0xf80], R4 ;  /* 0x000f800401007387 */ /* 0x0001e20000100a00 */
[----:B------:R1:W-:Y:S02]  /*37960*/  STL.64 [R1+0xf88], R6 ;  /* 0x000f880601007387 */ /* 0x0003e40000100a00 */
[----:B------:R-:W3:Y:S02]  /*37970*/  LDL.LU.64 R52, [R1+0xf20] ;  /* 0x000f200001347983 */ /* 0x000ee40000300a00 */
[----:B------:R-:W3:Y:S01]  /*37980*/  LDL.LU.64 R54, [R1+0xf28] ;  /* 0x000f280001367983 */ /* 0x000ee20000300a00 */
[----:B------:R-:W3:Y:S01]  /*37990*/  LDL.LU.64 R8, [R1+0xf10] ;  /* 0x000f100001087983 */ /* 0x000ee20000300a00 */
[----:B------:R-:W3:Y:S03]  /*379a0*/  LDL.LU.64 R10, [R1+0xf18] ;  /* 0x000f1800010a7983 */ /* 0x000ee60000300a00 */
[----:B0-----:R-:W3:Y:S01]  /*379b0*/  LDL.LU.64 R4, [R1+0xf00] ;  /* 0x000f000001047983 */ /* 0x001ee20000300a00 */
[----:B-1----:R-:W3:Y:S01]  /*379c0*/  LDL.LU.64 R6, [R1+0xf08] ;  /* 0x000f080001067983 */ /* 0x002ee20000300a00 */
[C---:B--2---:R-:W-:Y:S08]  /*379d0*/  HMMA.16816.F32 R24, R48.reuse, R36, R24 ;  /* 0x000000243018723c */ /* 0x044ff00000001818 */
[C---:B------:R-:W-:Y:S11]  /*379e0*/  HMMA.16816.F32 R28, R48.reuse, R32, R28 ;  /* 0x00000020301c723c */ /* 0x040ff6000000181c */
[----:B------:R-:W-:Y:S04]  /*379f0*/  @!UPT UIADD3 URZ, URZ, URZ, URZ ;  /* 0x0000003f3f3ff290 */ /* 0x000fe8000fffe03f */
[----:B------:R0:W-:Y:S01]  /*37a00*/  STL.64 [R1+0xf70], R24 ;  /* 0x000f701801007387 */ /* 0x0001e20000100a00 */
[----:B------:R-:W-:Y:S03]  /*37a10*/  STL.64 [R1+0xf78], R26 ;  /* 0x000f781a01007387 */ /* 0x000fe60000100a00 */
[----:B0-----:R-:W2:Y:S01]  /*37a20*/  LDL.LU.64 R24, [R1+0x3770] ;  /* 0x0037700001187983 */ /* 0x001ea20000300a00 */
[----:B------:R-:W-:Y:S02]  /*37a30*/  STL.64 [R1+0x3610], R38 ;  /* 0x0036102601007387 */ /* 0x000fe40000100a00 */
[----:B------:R0:W-:Y:S02]  /*37a40*/  STL.64 [R1+0x3608], R36 ;  /* 0x0036082401007387 */ /* 0x0001e40000100a00 */
[----:B0-----:R-:W2:Y:S01]  /*37a50*/  LDL.LU.64 R36, [R1+0xf40] ;  /* 0x000f400001247983 */ /* 0x001ea20000300a00 */
[----:B------:R-:W2:Y:S02]  /*37a60*/  LDL.LU.64 R38, [R1+0xf48] ;  /* 0x000f480001267983 */ /* 0x000ea40000300a00 */
[----:B------:R-:W-:Y:S02]  /*37a70*/  STL.64 [R1+0xf60], R28 ;  /* 0x000f601c01007387 */ /* 0x000fe40000100a00 */
[----:B------:R0:W-:Y:S02]  /*37a80*/  STL.64 [R1+0xf68], R30 ;  /* 0x000f681e01007387 */ /* 0x0001e40000100a00 */
[----:B0-----:R-:W3:Y:S01]  /*37a90*/  LDL.LU.64 R30, [R1+0x3768] ;  /* 0x00376800011e7983 */ /* 0x001ee20000300a00 */
[----:B------:R-:W3:Y:S01]  /*37aa0*/  LDL.LU.64 R28, [R1+0x3760] ;  /* 0x00376000011c7983 */ /* 0x000ee20000300a00 */
[C---:B----4-:R-:W-:Y:S08]  /*37ab0*/  HMMA.16816.F32 R16, R48.reuse, R20, R16 ;  /* 0x000000143010723c */ /* 0x050ff00000001810 */
[C---:B--2---:R-:W-:Y:S08]  /*37ac0*/  HMMA.16816.F32 R36, R48.reuse, R24, R36 ;  /* 0x000000183024723c */ /* 0x044ff00000001824 */
[C---:B---3--:R-:W-:Y:S11]  /*37ad0*/  HMMA.16816.F32 R56, R48.reuse, R28, R56 ;  /* 0x0000001c3038723c */ /* 0x048ff60000001838 */
[----:B------:R-:W-:Y:S11]  /*37ae0*/  @!UPT UIADD3 URZ, URZ, URZ, URZ ;  /* 0x0000003f3f3ff290 */ /* 0x000ff6000fffe03f */
[----:B------:R-:W-:Y:S01]  /*37af0*/  @!UPT UIADD3 URZ, URZ, URZ, URZ ;  /* 0x0000003f3f3ff290 */ /* 0x000fe2000fffe03f */
[----:B------:R0:W-:Y:S01]  /*37b00*/  STL.64 [R1+0xf50], R56 ;  /* 0x000f503801007387 */ /* 0x0001e20000100a00 */
[----:B------:R-:W-:Y:S03]  /*37b10*/  STL.64 [R1+0xf58], R58 ;  /* 0x000f583a01007387 */ /* 0x000fe60000100a00 */
[----:B0-----:R-:W2:Y:S01]  /*37b20*/  LDL.64 R56, [R1+0x100] ;  /* 0x0001000001387983 */ /* 0x001ea20000100a00 */
[----:B------:R-:W-:Y:S02]  /*37b30*/  STL.64 [R1+0x3600], R30 ;  /* 0x0036001e01007387 */ /* 0x000fe40000100a00 */
[----:B------:R0:W-:Y:S02]  /*37b40*/  STL.64 [R1+0x35f8], R28 ;  /* 0x0035f81c01007387 */ /* 0x0001e40000100a00 */
[----:B0-----:R-:W3:Y:S01]  /*37b50*/  LDL.LU.64 R28, [R1+0x380] ;  /* 0x00038000011c7983 */ /* 0x001ee20000300a00 */
[----:B------:R-:W3:Y:S02]  /*37b60*/  LDL.LU.64 R30, [R1+0x388] ;  /* 0x00038800011e7983 */ /* 0x000ee40000300a00 */
[----:B------:R0:W-:Y:S02]  /*37b70*/  STL.64 [R1+0xf40], R36 ;  /* 0x000f402401007387 */ /* 0x0001e40000100a00 */
[----:B------:R-:W-:Y:S01]  /*37b80*/  STL.64 [R1+0xf48], R38 ;  /* 0x000f482601007387 */ /* 0x000fe20000100a00 */
[----:B0-----:R-:W4:Y:S04]  /*37b90*/  LDL R36, [R1+0x110] ;  /* 0x0001100001247983 */ /* 0x001f280000100800 */
[----:B------:R-:W4:Y:S01]  /*37ba0*/  LDL R37, [R1+0x114] ;  /* 0x0001140001257983 */ /* 0x000f220000100800 */
[----:B------:R0:W-:Y:S02]  /*37bb0*/  STL.64 [R1+0xf30], R16 ;  /* 0x000f301001007387 */ /* 0x0001e40000100a00 */
[----:B------:R-:W-:Y:S01]  /*37bc0*/  STL.64 [R1+0xf38], R18 ;  /* 0x000f381201007387 */ /* 0x000fe20000100a00 */
[----:B0-----:R-:W2:Y:S01]  /*37bd0*/  LDL.LU.64 R16, [R1+0x3758] ;  /* 0x0037580001107983 */ /* 0x001ea20000300a00 */
[C---:B------:R-:W-:Y:S08]  /*37be0*/  HMMA.16816.F32 R8, R48.reuse, R12, R8 ;  /* 0x0000000c3008723c */ /* 0x040ff00000001808 */
[C---:B--2---:R-:W-:Y:S11]  /*37bf0*/  HMMA.16816.F32 R52, R48.reuse, R16, R52 ;  /* 0x000000103034723c */ /* 0x044ff60000001834 */
[----:B------:R-:W-:Y:S11]  /*37c00*/  @!UPT UIADD3 URZ, URZ, URZ, URZ ;  /* 0x0000003f3f3ff290 */ /* 0x000ff6000fffe03f */
[----:B------:R-:W-:Y:S01]  /*37c10*/  @!UPT UIADD3 URZ, URZ, URZ, URZ ;  /* 0x0000003f3f3ff290 */ /* 0x000fe2000fffe03f */
[----:B------:R-:W-:Y:S01]  /*37c20*/  STL.64 [R1+0xf20], R52 ;  /* 0x000f203401007387 */ /* 0x000fe20000100a00 */
[----:B------:R0:W-:Y:S03]  /*37c30*/  STL.64 [R1+0xf28], R54 ;  /* 0x000f283601007387 */ /* 0x0001e60000100a00 */
[----:B0-----:R-:W3:Y:S01]  /*37c40*/  LDL.LU.64 R54, [R1+0x3750] ;  /* 0x0037500001367983 */ /* 0x001ee20000300a00 */
[----:B------:R-:W3:Y:S02]  /*37c50*/  LDL.LU.64 R52, [R1+0x3748] ;  /* 0x0037480001347983 */ /* 0x000ee40000300a00 */
[----:B------:R0:W-:Y:S02]  /*37c60*/  STL.64 [R1+0xf10], R8 ;  /* 0x000f100801007387 */ /* 0x0001e40000100a00 */
[----:B------:R-:W-:Y:S01]  /*37c70*/  STL.64 [R1+0xf18], R10 ;  /* 0x000f180a01007387 */ /* 0x000fe20000100a00 */
[----:B0-----:R-:W2:Y:S02]  /*37c80*/  LDL.LU.64 R8, [R1+0x3740] ;  /* 0x0037400001087983 */ /* 0x001ea40000300a00 */
[----:B--2---:R-:W-:Y:S11]  /*37c90*/  HMMA.16816.F32 R4, R48, R8, R4 ;  /* 0x000000083004723c */ /* 0x004ff60000001804 */
[----:B------:R-:W-:Y:S11]  /*37ca0*/  @!UPT UIADD3 URZ, URZ, URZ, URZ ;  /* 0x0000003f3f3ff290 */ /* 0x000ff6000fffe03f */
[----:B------:R-:W-:Y:S02]  /*37cb0*/  @!UPT UIADD3 URZ, URZ, URZ, URZ ;  /* 0x0000003f3f3ff290 */ /* 0x000fe4000fffe03f */
[----:B------:R-:W-:Y:S02]  /*37cc0*/  IMAD.MOV.U32 R42, RZ, RZ, R5 ;  /* 0x000000ffff2a7224 */ /* 0x000fe400078e0005 */
[----:B------:R-:W-:Y:S01]  /*37cd0*/  IMAD.MOV.U32 R43, RZ, RZ, R6 ;  /* 0x000000ffff2b7224 */ /* 0x000fe200078e0006 */
[----:B------:R0:W-:Y:S01]  /*37ce0*/  STL [R1+0xf00], R4 ;  /* 0x000f000401007387 */ /* 0x0001e20000100800 */
[----:B------:R-:W-:Y:S03]  /*37cf0*/  STL [R1+0xf0c], R7 ;  /* 0x000f0c0701007387 */ /* 0x000fe60000100800 */
[----:B0-----:R-:W2:Y:S01]  /*37d00*/  LDL.LU.64 R4, [R1+0x3738] ;  /* 0x0037380001047983 */ /* 0x001ea20000300a00 */
[----:B------:R-:W-:Y:S02]  /*37d10*/  STL.64 [R1+0x3620], R42 ;  /* 0x0036202a01007387 */ /* 0x000fe40000100a00 */
[----:B------:R0:W-:Y:S02]  /*37d20*/  STL.64 [R1+0x3618], R40 ;  /* 0x0036182801007387 */ /* 0x0001e40000100a00 */
[----:B0-----:R-:W2:Y:S01]  /*37d30*/  LDL.LU.64 R40, [R1+0x490] ;  /* 0x0004900001287983 */ /* 0x001ea20000300a00 */
[----:B------:R-:W2:Y:S01]  /*37d40*/  LDL.LU.64 R42, [R1+0x498] ;  /* 0x00049800012a7983 */ /* 0x000ea20000300a00 */
[----:B---3--:R-:W-:Y:S01]  /*37d50*/  HMMA.16816.F32 R28, R52, R44, R28 ;  /* 0x0000002c341c723c */ /* 0x008fe2000000181c */
[----:B------:R-:W-:-:S02]  /*37d60*/  IMAD.MOV.U32 R11, RZ, RZ, R44 ;  /* 0x000000ffff0b7224 */ /* 0x000fc400078e002c */
[----:B------:R-:W-:Y:S11]  /*37d70*/  IMAD.MOV.U32 R10, RZ, RZ, R45 ;  /* 0x000000ffff0a7224 */ /* 0x000ff600078e002d */
[----:B------:R-:W-:Y:S10]  /*37d80*/  @!UPT UIADD3 URZ, URZ, URZ, URZ ;  /* 0x0000003f3f3ff290 */ /* 0x000ff4000fffe03f */
[----:B------:R-:W-:Y:S02]  /*37d90*/  IMAD.MOV.U32 R6, RZ, RZ, R30 ;  /* 0x000000ffff067224 */ /* 0x000fe400078e001e */
[----:B------:R-:W-:Y:S01]  /*37da0*/  IMAD.MOV.U32 R7, RZ, RZ, R31 ;  /* 0x000000ffff077224 */ /* 0x000fe200078e001f */
[----:B--2---:R-:W-:Y:S01]  /*37db0*/  HMMA.16816.F32 R40, R48, R4, R40 ;  /* 0x000000043028723c */ /* 0x004fe20000001828 */
[----:B------:R-:W2:Y:S01]  /*37dc0*/  LDL.LU.64 R48, [R1+0x370] ;  /* 0x0003700001307983 */ /* 0x000ea20000300a00 */
[----:B------:R-:W2:Y:S11]  /*37dd0*/  LDL.LU.64 R50, [R1+0x378] ;  /* 0x0003780001327983 */ /* 0x000eb60000300a00 */
[----:B------:R-:W-:Y:S10]  /*37de0*/  @!UPT UIADD3 URZ, URZ, URZ, URZ ;  /* 0x0000003f3f3ff290 */ /* 0x000ff4000fffe03f */
[----:B------:R0:W-:Y:S01]  /*37df0*/  STL.64 [R1+0x490], R40 ;  /* 0x0004902801007387 */ /* 0x0001e20000100a00 */
[----:B------:R1:W-:Y:S02]  /*37e00*/  STL.64 [R1+0x498], R42 ;  /* 0x0004982a01007387 */ /* 0x0003e40000100a00 */
[----:B------:R3:W-:Y:S01]  /*37e10*/  STL.64 [R1+0x380], R28 ;  /* 0x0003801c01007387 */ /* 0x0007e20000100a00 */
[----:B0-----:R-:W4:Y:S01]  /*37e20*/  LDL.LU.64 R40, [R1+0x360] ;  /* 0x0003600001287983 */ /* 0x001f220000300a00 */
[----:B-1----:R-:W4:Y:S02]  /*37e30*/  LDL.LU.64 R42, [R1+0x368] ;  /* 0x00036800012a7983 */ /* 0x002f240000300a00 */
[----:B---3--:R-:W3:Y:S02]  /*37e40*/  LDL.LU.64 R28, [R1+0x350] ;  /* 0x00035000011c7983 */ /* 0x008ee40000300a00 */
[----:B------:R-:W3:Y:S01]  /*37e50*/  LDL.LU.64 R30, [R1+0x358] ;  /* 0x00035800011e7983 */ /* 0x000ee20000300a00 */
[----:B------:R-:W2:Y:S01]  /*37e60*/  LDL.64 R44, [R1+0xf0] ;  /* 0x0000f000012c7983 */ /* 0x000ea20000100a00 */
[----:B------:R-:W-:Y:S02]  /*37e70*/  STL.64 [R1+0x3650], R10 ;  /* 0x0036500a01007387 */ /* 0x000fe40000100a00 */
[----:B------:R0:W-:Y:S02]  /*37e80*/  STL.64 [R1+0x3648], R8 ;  /* 0x0036480801007387 */ /* 0x0001e40000100a00 */
[----:B0-----:R-:W2:Y:S01]  /*37e90*/  LDL.64 R8, [R1+0x120] ;  /* 0x0001200001087983 */ /* 0x001ea20000100a00 */
[----:B------:R-:W-:Y:S02]  /*37ea0*/  STL [R1+0x3054], R7 ;  /* 0x0030540701007387 */ /* 0x000fe40000100800 */
[----:B------:R-:W-:Y:S02]  /*37eb0*/  STL [R1+0x3050], R6 ;  /* 0x0030500601007387 */ /* 0x000fe40000100800 */
[----:B------:R-:W-:-:S02]  /*37ec0*/  IMAD.MOV.U32 R19, RZ, RZ, R56 ;  /* 0x000000ffff137224 */ /* 0x000fc400078e0038 */
[----:B------:R-:W-:Y:S01]  /*37ed0*/  IMAD.MOV.U32 R18, RZ, RZ, R57 ;  /* 0x000000ffff127224 */ /* 0x000fe200078e0039 */
[----:B--2---:R-:W-:Y:S01]  /*37ee0*/  HMMA.16816.F32 R48, R52, R8, R48 ;  /* 0x000000083430723c */ /* 0x004fe20000001830 */
[----:B------:R-:W-:Y:S02]  /*37ef0*/  IMAD.MOV.U32 R15, RZ, RZ, R8 ;  /* 0x000000ffff0f7224 */ /* 0x000fe400078e0008 */
[----:B------:R-:W-:-:S05]  /*37f00*/  IMAD.MOV.U32 R14, RZ, RZ, R9 ;  /* 0x000000ffff0e7224 */ /* 0x000fca00078e0009 */
[C---:B---3--:R-:W-:Y:S11]  /*37f10*/  HMMA.16816.F32 R8, R52.reuse, R56, R28 ;  /* 0x000000383408723c */ /* 0x048ff6000000181c */
[----:B------:R-:W-:Y:S05]  /*37f20*/  @!UPT UIADD3 URZ, URZ, URZ, URZ ;  /* 0x0000003f3f3ff290 */ /* 0x000fea000fffe03f */
[----:B------:R-:W-:Y:S02]  /*37f30*/  IMAD.MOV.U32 R26, RZ, RZ, R50 ;  /* 0x000000ffff1a7224 */ /* 0x000fe400078e0032 */
[----:B------:R-:W-:Y:S01]  /*37f40*/  IMAD.MOV.U32 R27, RZ, RZ, R51 ;  /* 0x000000ffff1b7224 */ /* 0x000fe200078e0033 */
[----:B------:R-:W-:Y:S04]  /*37f50*/  STL.64 [R1+0x370], R48 ;  /* 0x0003703001007387 */ /* 0x000fe80000100a00 */
[----:B------:R-:W-:Y:S01]  /*37f60*/  STL.64 [R1+0x3670], R26 ;  /* 0x0036701a01007387 */ /* 0x000fe20000100a00 */
[----:B------:R-:W-:Y:S02]  /*37f70*/  STL.64 [R1+0x3668], R24 ;  /* 0x0036681801007387 */ /* 0x000fe40000100a00 */
[----:B------:R-:W-:Y:S02]  /*37f80*/  STL.64 [R1+0x3660], R14 ;  /* 0x0036600e01007387 */ /* 0x000fe40000100a00 */
[----:B------:R4:W-:Y:S02]  /*37f90*/  STL.64 [R1+0x3658], R12 ;  /* 0x0036580c01007387 */ /* 0x0009e40000100a00 */
[----:B----4-:R-:W-:Y:S11]  /*37fa0*/  HMMA.16816.F32 R12, R52, R36, R40 ;  /* 0x00000024340c723c */ /* 0x010ff60000001828 */
[----:B------:R-:W-:Y:S11]  /*37fb0*/  @!UPT UIADD3 URZ, URZ, URZ, URZ ;  /* 0x0000003f3f3ff290 */ /* 0x000ff6000fffe03f */
[----:B------:R-:W-:Y:S01]  /*37fc0*/  @!UPT UIADD3 URZ, URZ, URZ, URZ ;  /* 0x0000003f3f3ff290 */ /* 0x000fe2000fffe03f */
[----:B------:R0:W-:Y:S01]  /*37fd0*/  STL.64 [R1+0x360], R12 ;  /* 0x0003600c01007387 */ /* 0x0001e20000100a00 */
[----:B------:R1:W-:Y:S02]  /*37fe0*/  STL.64 [R1+0x368], R14 ;  /* 0x0003680e01007387 */ /* 0x0003e40000100a00 */
[----:B------:R2:W-:Y:S02]  /*37ff0*/  STL.64 [R1+0x350], R8 ;  /* 0x0003500801007387 */ /* 0x0005e40000100a00 */
[----:B------:R-:W-:Y:S01]  /*38000*/  STL.64 [R1+0x358], R10 ;  /* 0x0003580a01007387 */ /* 0x000fe20000100a00 */
[----:B0-----:R-:W3:Y:S01]  /*38010*/  LDL.LU.64 R12, [R1+0x340] ;  /* 0x00034000010c7983 */ /* 0x001ee20000300a00 */
[----:B-1----:R-:W3:Y:S02]  /*38020*/  LDL.LU.64 R14, [R1+0x348] ;  /* 0x00034800010e7983 */ /* 0x002ee40000300a00 */
[----:B------:R-:W-:Y:S02]  /*38030*/  STL.64 [R1+0x3680], R18 ;  /* 0x0036801201007387 */ /* 0x000fe40000100a00 */
[----:B------:R-:W-:Y:S02]  /*38040*/  STL.64 [R1+0x3678], R16 ;  /* 0x0036781001007387 */ /* 0x000fe40000100a00 */
[----:B------:R-:W-:-:S02]  /*38050*/  IMAD.MOV.U32 R56, RZ, RZ, R35 ;  /* 0x000000ffff387224 */ /* 0x000fc400078e0023 */
[----:B------:R-:W-:Y:S01]  /*38060*/  IMAD.MOV.U32 R57, RZ, RZ, R60 ;  /* 0x000000ffff397224 */ /* 0x000fe200078e003c */
[----:B------:R-:W4:Y:S01]  /*38070*/  LDL.LU R35, [R1+0x3730] ;  /* 0x0037300001237983 */ /* 0x000f220000300800 */
[----:B------:R-:W4:Y:S02]  /*38080*/  LDL.LU R60, [R1+0x372c] ;  /* 0x00372c00013c7983 */ /* 0x000f240000300800 */
[----:B------:R-:W-:Y:S02]  /*38090*/  IMAD.MOV.U32 R28, RZ, RZ, R34 ;  /* 0x000000ffff1c7224 */ /* 0x000fe400078e0022 */
[----:B------:R-:W-:Y:S01]  /*380a0*/  IMAD.MOV.U32 R29, RZ, RZ, R61 ;  /* 0x000000ffff1d7224 */ /* 0x000fe200078e003d */
[----:B------:R0:W-:Y:S01]  /*380b0*/  STL.64 [R1+0x3688], R56 ;  /* 0x0036883801007387 */ /* 0x0001e20000100a00 */
[----:B------:R-:W4:Y:S02]  /*380c0*/  LDL.LU R34, [R1+0x3728] ;  /* 0x0037280001227983 */ /* 0x000f240000300800 */
[----:B------:R-:W4:Y:S02]  /*380d0*/  LDL.LU R61, [R1+0x3724] ;  /* 0x00372400013d7983 */ /* 0x000f240000300800 */
[----:B------:R-:W-:-:S02]  /*380e0*/  IMAD.MOV.U32 R24, RZ, RZ, R3 ;  /* 0x000000ffff187224 */ /* 0x000fc400078e0003 */
[----:B------:R-:W-:Y:S01]  /*380f0*/  IMAD.MOV.U32 R25, RZ, RZ, R2 ;  /* 0x000000ffff197224 */ /* 0x000fe200078e0002 */
[----:B--2---:R-:W2:Y:S01]  /*38100*/  LDL.64 R8, [R1+0xe0] ;  /* 0x0000e00001087983 */ /* 0x004ea20000100a00 */
[----:B------:R-:W-:Y:S03]  /*38110*/  STL.64 [R1+0x3690], R28 ;  /* 0x0036901c01007387 */ /* 0x000fe60000100a00 */
[----:B------:R-:W-:Y:S01]  /*38120*/  STL.64 [R1+0x3698], R24 ;  /* 0x0036981801007387 */ /* 0x000fe20000100a00 */
[----:B0-----:R-:W-:Y:S02]  /*38130*/  IMAD.MOV.U32 R56, RZ, RZ, R22 ;  /* 0x000000ffff387224 */ /* 0x001fe400078e0016 */
[----:B------:R-:W-:Y:S02]  /*38140*/  IMAD.MOV.U32 R57, RZ, RZ, R23 ;  /* 0x000000ffff397224 */ /* 0x000fe400078e0017 */
[----:B------:R-:W-:-:S02]  /*38150*/  IMAD.MOV.U32 R3, RZ, RZ, R44 ;  /* 0x000000ffff037224 */ /* 0x000fc400078e002c */
[----:B------:R-:W-:Y:S01]  /*38160*/  IMAD.MOV.U32 R2, RZ, RZ, R45 ;  /* 0x000000ffff027224 */ /* 0x000fe200078e002d */
[----:B---3--:R-:W-:Y:S01]  /*38170*/  HMMA.16816.F32 R12, R52, R44, R12 ;  /* 0x0000002c340c723c */ /* 0x008fe2000000180c */
[----:B----4-:R-:W-:Y:S02]  /*38180*/  IMAD.MOV.U32 R37, RZ, RZ, R35 ;  /* 0x000000ffff257224 */ /* 0x010fe400078e0023 */
[----:B------:R-:W-:Y:S11]  /*38190*/  IMAD.MOV.U32 R36, RZ, RZ, R60 ;  /* 0x000000ffff247224 */ /* 0x000ff600078e003c */
[----:B------:R-:W-:Y:S09]  /*381a0*/  @!UPT UIADD3 URZ, URZ, URZ, URZ ;  /* 0x0000003f3f3ff290 */ /* 0x000ff2000fffe03f */
[----:B------:R-:W-:Y:S01]  /*381b0*/  STL.64 [R1+0x340], R12 ;  /* 0x0003400c01007387 */ /* 0x000fe20000100a00 */
[----:B------:R-:W-:Y:S02]  /*381c0*/  STL.64 [R1+0x348], R14 ;  /* 0x0003480e01007387 */ /* 0x000fe40000100a00 */
[----:B------:R-:W2:Y:S02]  /*381d0*/  LDL.LU.64 R16, [R1+0x330] ;  /* 0x0003300001107983 */ /* 0x000ea40000300a00 */
[----:B------:R-:W2:Y:S01]  /*381e0*/  LDL.LU.64 R18, [R1+0x338] ;  /* 0x0003380001127983 */ /* 0x000ea20000300a00 */
[----:B------:R-:W3:Y:S01]  /*381f0*/  LDL.LU R60, [R1+0x3720] ;  /* 0x00372000013c7983 */ /* 0x000ee20000300800 */
[----:B------:R-:W4:Y:S02]  /*38200*/  LDL.LU R35, [R1+0x371c] ;  /* 0x00371c0001237983 */ /* 0x000f240000300800 */
[----:B------:R0:W-:Y:S02]  /*38210*/  STL.64 [R1+0x36a0], R36 ;  /* 0x0036a02401007387 */ /* 0x0001e40000100a00 */
[----:B------:R-:W2:Y:S01]  /*38220*/  LDL.LU R22, [R1+0x3718] ;  /* 0x0037180001167983 */ /* 0x000ea20000300800 */
[----:B------:R-:W2:Y:S01]  /*38230*/  LDL.LU R23, [R1+0x3714] ;  /* 0x0037140001177983 */ /* 0x000ea20000300800 */
[----:B------:R-:W2:Y:S02]  /*38240*/  LDL.64 R48, [R1+0xd0] ;  /* 0x0000d00001307983 */ /* 0x000ea40000100a00 */
[----:B------:R-:W2:Y:S02]  /*38250*/  LDL R44, [R1+0xa0] ;  /* 0x0000a000012c7983 */ /* 0x000ea40000100800 */
[----:B------:R-:W2:Y:S01]  /*38260*/  LDL R45, [R1+0xa4] ;  /* 0x0000a400012d7983 */ /* 0x000ea20000100800 */
[----:B------:R-:W-:Y:S01]  /*38270*/  STL.64 [R1+0x36a8], R56 ;  /* 0x0036a83801007387 */ /* 0x000fe20000100a00 */
[----:B0-----:R-:W-:-:S02]  /*38280*/  IMAD.MOV.U32 R36, RZ, RZ, R61 ;  /* 0x000000ffff247224 */ /* 0x001fc400078e003d */
[----:B------:R-:W-:Y:S01]  /*38290*/  IMAD.MOV.U32 R37, RZ, RZ, R34 ;  /* 0x000000ffff257224 */ /* 0x000fe200078e0022 */
[----:B------:R-:W2:Y:S01]  /*382a0*/  LDL.LU R61, [R1+0x3710] ;  /* 0x00371000013d7983 */ /* 0x000ea20000300800 */
[----:B------:R-:W2:Y:S02]  /*382b0*/  LDL.LU R34, [R1+0x370c] ;  /* 0x00370c0001227983 */ /* 0x000ea40000300800 */
[----:B------:R-:W2:Y:S02]  /*382c0*/  LDL.64 R28, [R1+0xc0] ;  /* 0x0000c000011c7983 */ /* 0x000ea40000100a00 */
[----:B------:R-:W2:Y:S01]  /*382d0*/  LDL R12, [R1+0xb0] ;  /* 0x0000b000010c7983 */ /* 0x000ea20000100800 */
[----:B------:R-:W2:Y:S01]  /*382e0*/  LDL R13, [R1+0xb4] ;  /* 0x0000b400010d7983 */ /* 0x000ea20000100800 */
[----:B------:R3:W-:Y:S03]  /*382f0*/  STL.64 [R1+0x36b0], R36 ;  /* 0x0036b02401007387 */ /* 0x0007e60000100a00 */
[----:B------:R-:W0:Y:S01]  /*38300*/  S2R R59, SR_TID.X ;  /* 0x00000000003b7919 */ /* 0x000e220000002100 */
[----:B---3--:R-:W-:-:S02]  /*38310*/  IMAD.MOV.U32 R37, RZ, RZ, R60 ;  /* 0x000000ffff257224 */ /* 0x008fc400078e003c */
[----:B----4-:R-:W-:Y:S02]  /*38320*/  IMAD.MOV.U32 R36, RZ, RZ, R35 ;  /* 0x000000ffff247224 */ /* 0x010fe400078e0023 */
[----:B------:R-:W3:Y:S01]  /*38330*/  LDL.LU R35, [R1+0x3708] ;  /* 0x0037080001237983 */ /* 0x000ee20000300800 */
[----:B------:R-:W4:Y:S02]  /*38340*/  LDL.LU R60, [R1+0x3704] ;  /* 0x00370400013c7983 */ /* 0x000f240000300800 */
[----:B------:R1:W-:Y:S01]  /*38350*/  STL.64 [R1+0x36c8], R36 ;  /* 0x0036c82401007387 */ /* 0x0003e20000100a00 */
[----:B--2---:R-:W-:Y:S01]  /*38360*/  HMMA.16816.F32 R16, R52, R8, R16 ;  /* 0x000000083410723c */ /* 0x004fe20000001810 */
[----:B-1----:R-:W2:Y:S01]  /*38370*/  LDL.LU.64 R36, [R1+0x320] ;  /* 0x0003200001247983 */ /* 0x002ea20000300a00 */
[----:B------:R-:W2:Y:S02]  /*38380*/  LDL.LU.64 R38, [R1+0x328] ;  /* 0x0003280001267983 */ /* 0x000ea40000300a00 */
[----:B------:R-:W-:-:S02]  /*38390*/  IMAD.MOV.U32 R40, RZ, RZ, R23 ;  /* 0x000000ffff287224 */ /* 0x000fc400078e0017 */
[----:B------:R-:W-:-:S05]  /*383a0*/  IMAD.MOV.U32 R41, RZ, RZ, R22 ;  /* 0x000000ffff297224 */ /* 0x000fca00078e0016 */
[----:B------:R1:W-:Y:S11]  /*383b0*/  STL.64 [R1+0x36d0], R40 ;  /* 0x0036d02801007387 */ /* 0x0003f60000100a00 */
[----:B------:R-:W-:Y:S01]  /*383c0*/  @!UPT UIADD3 URZ, URZ, URZ, URZ ;  /* 0x0000003f3f3ff290 */ /* 0x000fe2000fffe03f */
[----:B------:R0:W-:Y:S01]  /*383d0*/  STL.64 [R1+0x330], R16 ;  /* 0x0003301001007387 */ /* 0x0001e20000100a00 */
[----:B------:R0:W-:Y:S02]  /*383e0*/  STL.64 [R1+0x338], R18 ;  /* 0x0003381201007387 */ /* 0x0001e40000100a00 */
[----:B-1----:R-:W-:Y:S02]  /*383f0*/  IMAD.MOV.U32 R40, RZ, RZ, R34 ;  /* 0x000000ffff287224 */ /* 0x002fe400078e0022 */
[----:B------:R-:W3:Y:S01]  /*38400*/  LDL.LU R34, [R1+0x3700] ;  /* 0x0037000001227983 */ /* 0x000ee20000300800 */
[----:B------:R-:W3:Y:S02]  /*38410*/  LDL.LU.64 R24, [R1+0xa70] ;  /* 0x000a700001187983 */ /* 0x000ee40000300a00 */
[----:B------:R-:W3:Y:S01]  /*38420*/  LDL.LU.64 R26, [R1+0xa78] ;  /* 0x000a7800011a7983 */ /* 0x000ee20000300a00 */
[----:B0-----:R-:W3:Y:S04]  /*38430*/  LDL.LU.64 R16, [R1+0xa60] ;  /* 0x000a600001107983 */ /* 0x001ee80000300a00 */
[----:B------:R-:W3:Y:S01]  /*38440*/  LDL.LU.64 R18, [R1+0xa68] ;  /* 0x000a680001127983 */ /* 0x000ee20000300a00 */
[----:B------:R-:W-:-:S02]  /*38450*/  IMAD R0, R0, 0x110, RZ ;  /* 0x0000011000007824 */ /* 0x000fc400078e02ff */
[C---:B------:R-:W-:Y:S02]  /*38460*/  IMAD.SHL.U32 R58, R59.reuse, 0x2, RZ ;  /* 0x000000023b3a7824 */ /* 0x040fe400078e00ff */
[----:B------:R-:W-:Y:S02]  /*38470*/  IMAD.MOV.U32 R41, RZ, RZ, R61 ;  /* 0x000000ffff297224 */ /* 0x000fe400078e003d */
[----:B------:R-:W-:Y:S02]  /*38480*/  IMAD.MOV.U32 R23, RZ, RZ, R8 ;  /* 0x000000ffff177224 */ /* 0x000fe400078e0008 */
[----:B------:R-:W-:Y:S02]  /*38490*/  IMAD.MOV.U32 R22, RZ, RZ, R9 ;  /* 0x000000ffff167224 */ /* 0x000fe400078e0009 */
[----:B------:R-:W-:Y:S01]  /*384a0*/  IMAD.SHL.U32 R59, R59, 0x80, RZ ;  /* 0x000000803b3b7824 */ /* 0x000fe200078e00ff */
[----:B------:R-:W-:Y:S01]  /*384b0*/  LOP3.LUT R0, R0, 0x10, R58, 0x78, !PT ;  /* 0x0000001000007812 */ /* 0x000fe200078e783a */
[----:B------:R-:W4:Y:S01]  /*384c0*/  LDL.LU.64 R8, [R1+0xa50] ;  /* 0x000a500001087983 */ /* 0x000f220000300a00 */
[----:B------:R-:W4:Y:S02]  /*384d0*/  LDL.LU.64 R10, [R1+0xa58] ;  /* 0x000a5800010a7983 */ /* 0x000f240000300a00 */
[----:B------:R-:W-:Y:S02]  /*384e0*/  STL.64 [R1+0x36e8], R40 ;  /* 0x0036e82801007387 */ /* 0x000fe40000100a00 */
[----:B------:R-:W-:Y:S01]  /*384f0*/  STL.64 [R1+0x36c0], R22 ;  /* 0x0036c01601007387 */ /* 0x000fe20000100a00 */
[----:B------:R-:W-:Y:S01]  /*38500*/  LOP3.LUT R0, R0, 0x800, R59, 0xf8, !PT ;  /* 0x0000080000007812 */ /* 0x000fe200078ef83b */
[----:B------:R2:W-:Y:S03]  /*38510*/  STL.64 [R1+0x36b8], R20 ;  /* 0x0036b81401007387 */ /* 0x0005e60000100a00 */
[----:B------:R-:W-:Y:S01]  /*38520*/  LOP3.LUT R0, R0, 0x20, RZ, 0x3c, !PT ;  /* 0x0000002000007812 */ /* 0x000fe200078e3cff */
[----:B------:R-:W-:-:S02]  /*38530*/  IMAD.MOV.U32 R7, RZ, RZ, R48 ;  /* 0x000000ffff077224 */ /* 0x000fc400078e0030 */
[----:B------:R-:W-:Y:S01]  /*38540*/  IMAD.MOV.U32 R6, RZ, RZ, R49 ;  /* 0x000000ffff067224 */ /* 0x000fe200078e0031 */
[C---:B--2---:R-:W-:Y:S01]  /*38550*/  HMMA.16816.F32 R20, R52.reuse, R48, R36 ;  /* 0x000000303414723c */ /* 0x044fe20000001824 */
[----:B------:R-:W0:Y:S11]  /*38560*/  LDSM.16.MT88.4 R48, [R0+0x4000] ;  /* 0x004000000030783b */ /* 0x000e360000004200 */
[----:B------:R-:W-:Y:S11]  /*38570*/  @!UPT UIADD3 URZ, URZ, URZ, URZ ;  /* 0x0000003f3f3ff290 */ /* 0x000ff6000fffe03f */
[----:B------:R-:W-:Y:S01]  /*38580*/  STL.64 [R1+0x320], R20 ;  /* 0x0003201401007387 */ /* 0x000fe20000100a00 */
[----:B------:R-:W-:Y:S02]  /*38590*/  STL.64 [R1+0x328], R22 ;  /* 0x0003281601007387 */ /* 0x000fe40000100a00 */
[----:B------:R-:W-:Y:S02]  /*385a0*/  STL.64 [R1+0x36e0], R6 ;  /* 0x0036e00601007387 */ /* 0x000fe40000100a00 */
[----:B------:R1:W-:Y:S01]  /*385b0*/  STL.64 [R1+0x36d8], R4 ;  /* 0x0036d80401007387 */ /* 0x0003e20000100a00 */
[C---:B---3--:R-:W-:Y:S08]  /*385c0*/  HMMA.16816.F32 R12, R52.reuse, R12, R16 ;  /* 0x0000000c340c723c */ /* 0x048ff00000001810 */
[C---:B-1----:R-:W-:Y:S01]  /*385d0*/  HMMA.16816.F32 R4, R52.reuse, R28, R24 ;  /* 0x0000001c3404723c */ /* 0x042fe20000001818 */
[----:B0-----:R-:W-:Y:S01]  /*385e0*/  STL.64 [R1+0x36f8], R50 ;  /* 0x0036f83201007387 */ /* 0x001fe20000100a00 */
[----:B------:R0:W-:Y:S11]  /*385f0*/  STL.64 [R1+0x36f0], R48 ;  /* 0x0036f03001007387 */ /* 0x0001f60000100a00 */
[----:B------:R-:W-:Y:S10]  /*38600*/  @!UPT UIADD3 URZ, URZ, URZ, URZ ;  /* 0x0000003f3f3ff290 */ /* 0x000ff4000fffe03f */
[----:B------:R-:W-:Y:S01]  /*38610*/  STL.64 [R1+0xa70], R4 ;  /* 0x000a700401007387 */ /* 0x000fe20000100a00 */
[----:B------:R4:W-:Y:S02]  /*38620*/  STL.64 [R1+0xa78], R6 ;  /* 0x000a780601007387 */ /* 0x0009e40000100a00 */
[----:B0-----:R-:W2:Y:S02]  /*38630*/  LDL.LU.64 R48, [R1+0xa40] ;  /* 0x000a400001307983 */ /* 0x001ea40000300a00 */
[----:B------:R-:W-:Y:S01]  /*38640*/  STL.64 [R1+0xa60], R12 ;  /* 0x000a600c01007387 */ /* 0x000fe20000100a00 */
[----:B------:R-:W-:Y:S01]  /*38650*/  STL.64 [R1+0xa68], R14 ;  /* 0x000a680e01007387 */ /* 0x000fe20000100a00 */
[----:B------:R-:W2:Y:S01]  /*38660*/  LDL.LU.64 R50, [R1+0xa48] ;  /* 0x000a480001327983 */ /* 0x000ea20000300a00 */
[----:B----4-:R-:W-:Y:S01]  /*38670*/  HMMA.16816.F32 R4, R52, R44, R8 ;  /* 0x0000002c3404723c */ /* 0x010fe20000001808 */
[----:B------:R-:W-:Y:S02]  /*38680*/  IMAD.MOV.U32 R40, RZ, RZ, R60 ;  /* 0x000000ffff287224 */ /* 0x000fe400078e003c */
[----:B------:R-:W-:-:S02]  /*38690*/  IMAD.MOV.U32 R41, RZ, RZ, R35 ;  /* 0x000000ffff297224 */ /* 0x000fc400078e0023 */
[----:B------:R-:W-:Y:S02]  /*386a0*/  IMAD.MOV.U32 R60, RZ, RZ, R28 ;  /* 0x000000ffff3c7224 */ /* 0x000fe400078e001c */
[----:B------:R-:W-:Y:S11]  /*386b0*/  IMAD.MOV.U32 R35, RZ, RZ, R29 ;  /* 0x000000ffff237224 */ /* 0x000ff600078e001d */
[----:B------:R-:W-:Y:S05]  /*386c0*/  @!UPT UIADD3 URZ, URZ, URZ, URZ ;  /* 0x0000003f3f3ff290 */ /* 0x000fea000fffe03f */
[----:B------:R0:W-:Y:S01]  /*386d0*/  STL.64 [R1+0xa50], R4 ;  /* 0x000a500401007387 */ /* 0x0001e20000100a00 */
[----:B------:R1:W-:Y:S03]  /*386e0*/  STL.64 [R1+0xa58], R6 ;  /* 0x000a580601007387 */ /* 0x0003e60000100a00 */
[----:B0-----:R-:W3:Y:S01]  /*386f0*/  LDL.LU.64 R4, [R1+0xa30] ;  /* 0x000a300001047983 */ /* 0x001ee20000300a00 */
[----:B-1----:R-:W3:Y:S02]  /*38700*/  LDL.LU.64 R6, [R1+0xa38] ;  /* 0x000a380001067983 */ /* 0x002ee40000300a00 */
[----:B------:R-:W4:Y:S02]  /*38710*/  LDL.LU.64 R36, [R1+0xa20] ;  /* 0x000a200001247983 */ /* 0x000f240000300a00 */
[----:B------:R-:W4:Y:S01]  /*38720*/  LDL.LU.64 R38, [R1+0xa28] ;  /* 0x000a280001267983 */ /* 0x000f220000300a00 */
[----:B------:R-:W3:Y:S01]  /*38730*/  LDL.LU.64 R20, [R1+0xa10] ;  /* 0x000a100001147983 */ /* 0x000ee20000300a00 */
[----:B------:R-:W3:Y:S02]  /*38740*/  LDL.LU.64 R22, [R1+0xa18] ;  /* 0x000a180001167983 */ /* 0x000ee40000300a00 */
[----:B------:R-:W3:Y:S02]  /*38750*/  LDL.LU.64 R56, [R1+0xa00] ;  /* 0x000a000001387983 */ /* 0x000ee40000300a00 */
[----:B------:R-:W3:Y:S01]  /*38760*/  LDL.LU.64 R58, [R1+0xa08] ;  /* 0x000a0800013a7983 */ /* 0x000ee20000300a00 */
        /* <DEDUP_REMOVED lines=12> */
[C---:B--2---:R-:W-:Y:S01]  /*38830*/  HMMA.16816.F32 R40, R52.reuse, R40, R48 ;  /* 0x000000283428723c */ /* 0x044fe20000001830 */
[----:B------:R-:W2:Y:S01]  /*38840*/  LDL.LU.64 R50, [R1+0x36f8] ;  /* 0x0036f80001327983 */ /* 0x000ea20000300a00 */
[----:B------:R-:W2:Y:S11]  /*38850*/  LDL.LU.64 R48, [R1+0x36f0] ;  /* 0x0036f00001307983 */ /* 0x000eb60000300a00 */
[----:B------:R-:W-:Y:S10]  /*38860*/  @!UPT UIADD3 URZ, URZ, URZ, URZ ;  /* 0x0000003f3f3ff290 */ /* 0x000ff4000fffe03f */
[----:B------:R0:W-:Y:S01]  /*38870*/  STL.64 [R1+0xa40], R40 ;  /* 0x000a402801007387 */ /* 0x0001e20000100a00 */
[----:B------:R3:W-:Y:S03]  /*38880*/  STL.64 [R1+0xa48], R42 ;  /* 0x000a482a01007387 */ /* 0x0007e60000100a00 */
[----:B0-----:R-:W3:Y:S02]  /*38890*/  LDL.LU.64 R40, [R1+0x36e8] ;  /* 0x0036e80001287983 */ /* 0x001ee40000300a00 */
[C---:B---3--:R-:W-:Y:S02]  /*388a0*/  HMMA.16816.F32 R40, R52.reuse, R40, R4 ;  /* 0x000000283428723c */ /* 0x048fe40000001804 */
[----:B------:R-:W3:Y:S01]  /*388b0*/  LDL.LU.64 R6, [R1+0x36e0] ;  /* 0x0036e00001067983 */ /* 0x000ee20000300a00 */
[----:B------:R-:W2:Y:S11]  /*388c0*/  LDL.LU.64 R4, [R1+0x36d8] ;  /* 0x0036d80001047983 */ /* 0x000eb60000300a00 */
[----:B------:R-:W-:Y:S09]  /*388d0*/  @!UPT UIADD3 URZ, URZ, URZ, URZ ;  /* 0x0000003f3f3ff290 */ /* 0x000ff2000fffe03f */
[----:B------:R0:W-:Y:S01]  /*388e0*/  STL.64 [R1+0xa30], R40 ;  /* 0x000a302801007387 */ /* 0x0001e20000100a00 */
[----:B------:R4:W-:Y:S03]  /*388f0*/  STL.64 [R1+0xa38], R42 ;  /* 0x000a382a01007387 */ /* 0x0009e60000100a00 */
[----:B0-----:R-:W4:Y:S02]  /*38900*/  LDL.LU.64 R40, [R1+0x36d0] ;  /* 0x0036d00001287983 */ /* 0x001f240000300a00 */
[C---:B----4-:R-:W-:Y:S02]  /*38910*/  HMMA.16816.F32 R40, R52.reuse, R40, R36 ;  /* 0x000000283428723c */ /* 0x050fe40000001824 */
[----:B------:R-:W4:Y:S11]  /*38920*/  LDL.LU.64 R36, [R1+0x36c8] ;  /* 0x0036c80001247983 */ /* 0x000f360000300a00 */
[----:B------:R-:W-:Y:S10]  /*38930*/  @!UPT UIADD3 URZ, URZ, URZ, URZ ;  /* 0x0000003f3f3ff290 */ /* 0x000ff4000fffe03f */
[----:B------:R0:W-:Y:S01]  /*38940*/  STL.64 [R1+0xa20], R40 ;  /* 0x000a202801007387 */ /* 0x0001e20000100a00 */
[----:B------:R1:W-:Y:S03]  /*38950*/  STL.64 [R1+0xa28], R42 ;  /* 0x000a282a01007387 */ /* 0x0003e60000100a00 */
[----:B0-----:R-:W2:Y:S01]  /*38960*/  LDL.LU.64 R40, [R1+0x990] ;  /* 0x0009900001287983 */ /* 0x001ea20000300a00 */
[----:B-1----:R-:W2:Y:S01]  /*38970*/  LDL.LU.64 R42, [R1+0x998] ;  /* 0x00099800012a7983 */ /* 0x002ea20000300a00 */
[C---:B----4-:R-:W-:Y:S02]  /*38980*/  HMMA.16816.F32 R36, R52.reuse, R36, R20 ;  /* 0x000000243424723c */ /* 0x050fe40000001814 */
[----:B------:R-:W4:Y:S01]  /*38990*/  LDL.LU.64 R22, [R1+0x36c0] ;  /* 0x0036c00001167983 */ /* 0x000f220000300a00 */
[----:B------:R-:W2:Y:S11]  /*389a0*/  LDL.LU.64 R20, [R1+0x36b8] ;  /* 0x0036b80001147983 */ /* 0x000eb60000300a00 */
[----:B------:R-:W-:Y:S09]  /*389b0*/  @!UPT UIADD3 URZ, URZ, URZ, URZ ;  /* 0x0000003f3f3ff290 */ /* 0x000ff2000fffe03f */
[----:B------:R0:W-:Y:S01]  /*389c0*/  STL.64 [R1+0xa10], R36 ;  /* 0x000a102401007387 */ /* 0x0001e20000100a00 */
[----:B------:R1:W-:Y:S03]  /*389d0*/  STL.64 [R1+0xa18], R38 ;  /* 0x000a182601007387 */ /* 0x0003e60000100a00 */
[----:B0-----:R-:W1:Y:S02]  /*389e0*/  LDL.LU.64 R36, [R1+0x36b0] ;  /* 0x0036b00001247983 */ /* 0x001e640000300a00 */
[C---:B-1----:R-:W-:Y:S02]  /*389f0*/  HMMA.16816.F32 R36, R52.reuse, R36, R56 ;  /* 0x000000243424723c */ /* 0x042fe40000001838 */
[----:B------:R-:W2:Y:S11]  /*38a00*/  LDL.LU.64 R56, [R1+0x36a8] ;  /* 0x0036a80001387983 */ /* 0x000eb60000300a00 */
[----:B------:R-:W-:Y:S10]  /*38a10*/  @!UPT UIADD3 URZ, URZ, URZ, URZ ;  /* 0x0000003f3f3ff290 */ /* 0x000ff4000fffe03f */
[----:B------:R0:W-:Y:S01]  /*38a20*/  STL.64 [R1+0xa00], R36 ;  /* 0x000a002401007387 */ /* 0x0001e20000100a00 */
[----:B------:R1:W-:Y:S03]  /*38a30*/  STL.64 [R1+0xa08], R38 ;  /* 0x000a082601007387 */ /* 0x0003e60000100a00 */
[----:B0-----:R-:W1:Y:S01]  /*38a40*/  LDL.LU.64 R36, [R1+0x36a0] ;  /* 0x0036a00001247983 */ /* 0x001e620000300a00 */
[C---:B--2---:R-:W-:Y:S08]  /*38a50*/  HMMA.16816.F32 R56, R52.reuse, R56, R28 ;  /* 0x000000383438723c */ /* 0x044ff0000000181c */
[C---:B-1----:R-:W-:Y:S01]  /*38a60*/  HMMA.16816.F32 R36, R52.reuse, R36, R24 ;  /* 0x000000243424723c */ /* 0x042fe20000001818 */
[----:B------:R-:W2:Y:S11]  /*38a70*/  LDL.LU.64 R24, [R1+0x3698] ;  /* 0x0036980001187983 */ /* 0x000eb60000300a00 */
[----:B------:R-:W-:Y:S11]  /*38a80*/  @!UPT UIADD3 URZ, URZ, URZ, URZ ;  /* 0x0000003f3f3ff290 */ /* 0x000ff6000fffe03f */
[----:B------:R0:W-:Y:S01]  /*38a90*/  STL.64 [R1+0x9f0], R36 ;  /* 0x0009f02401007387 */ /* 0x0001e20000100a00 */
[----:B------:R1:W-:Y:S03]  /*38aa0*/  STL.64 [R1+0x9f8], R38 ;  /* 0x0009f82601007387 */ /* 0x0003e60000100a00 */
[----:B0-----:R-:W3:Y:S01]  /*38ab0*/  LDL.LU.64 R36, [R1+0x980] ;  /* 0x0009800001247983 */ /* 0x001ee20000300a00 */
[----:B-1----:R-:W3:Y:S02]  /*38ac0*/  LDL.LU.64 R38, [R1+0x988] ;  /* 0x0009880001267983 */ /* 0x002ee40000300a00 */
[----:B------:R-:W3:Y:S02]  /*38ad0*/  LDL.LU.64 R28, [R1+0x3690] ;  /* 0x00369000011c7983 */ /* 0x000ee40000300a00 */
[----:B------:R0:W-:Y:S01]  /*38ae0*/  STL.64 [R1+0x9e0], R56 ;  /* 0x0009e03801007387 */ /* 0x0001e20000100a00 */
[----:B------:R1:W-:Y:S04]  /*38af0*/  STL.64 [R1+0x9e8], R58 ;  /* 0x0009e83a01007387 */ /* 0x0003e80000100a00 */
[----:B0-----:R-:W1:Y:S01]  /*38b00*/  LDL.LU.64 R56, [R1+0x3688] ;  /* 0x0036880001387983 */ /* 0x001e620000300a00 */
[C---:B--2---:R-:W-:Y:S03]  /*38b10*/  HMMA.16816.F32 R24, R52.reuse, R24, R16 ;  /* 0x000000183418723c */ /* 0x044fe60000001810 */
[----:B------:R-:W2:Y:S01]  /*38b20*/  LDL.LU.64 R18, [R1+0x3680] ;  /* 0x0036800001127983 */ /* 0x000ea20000300a00 */
[----:B------:R-:W2:Y:S04]  /*38b30*/  LDL.LU.64 R16, [R1+0x3678] ;  /* 0x0036780001107983 */ /* 0x000ea80000300a00 */
[C---:B---3--:R-:W-:Y:S11]  /*38b40*/  HMMA.16816.F32 R28, R52.reuse, R28, R12 ;  /* 0x0000001c341c723c */ /* 0x048ff6000000180c */
[----:B------:R-:W-:Y:S04]  /*38b50*/  @!UPT UIADD3 URZ, URZ, URZ, URZ ;  /* 0x0000003f3f3ff290 */ /* 0x000fe8000fffe03f */
[----:B------:R-:W-:Y:S01]  /*38b60*/  STL.64 [R1+0x9d0], R24 ;  /* 0x0009d01801007387 */ /* 0x000fe20000100a00 */
[C---:B-1----:R-:W-:Y:S03]  /*38b70*/  HMMA.16816.F32 R56, R52.reuse, R56, R8 ;  /* 0x000000383438723c */ /* 0x042fe60000001808 */
[----:B------:R0:W-:Y:S04]  /*38b80*/  STL.64 [R1+0x9d8], R26 ;  /* 0x0009d81a01007387 */ /* 0x0001e80000100a00 */
[----:B0-----:R-:W3:Y:S01]  /*38b90*/  LDL.LU.64 R26, [R1+0x3670] ;  /* 0x00367000011a7983 */ /* 0x001ee20000300a00 */
[----:B------:R-:W2:Y:S02]  /*38ba0*/  LDL.LU.64 R24, [R1+0x3668] ;  /* 0x0036680001187983 */ /* 0x000ea40000300a00 */
[----:B------:R-:W2:Y:S02]  /*38bb0*/  LDL.LU.64 R14, [R1+0x3660] ;  /* 0x00366000010e7983 */ /* 0x000ea40000300a00 */
[----:B------:R-:W2:Y:S01]  /*38bc0*/  LDL.LU.64 R12, [R1+0x3658] ;  /* 0x00365800010c7983 */ /* 0x000ea20000300a00 */
[----:B------:R0:W-:Y:S01]  /*38bd0*/  STL.64 [R1+0x9c0], R28 ;  /* 0x0009c01c01007387 */ /* 0x0001e20000100a00 */
[----:B------:R1:W-:Y:S03]  /*38be0*/  STL.64 [R1+0x9c8], R30 ;  /* 0x0009c81e01007387 */ /* 0x0003e60000100a00 */
[----:B0-----:R-:W2:Y:S01]  /*38bf0*/  LDL.LU.64 R28, [R1+0x970] ;  /* 0x00097000011c7983 */ /* 0x001ea20000300a00 */
[----:B-1----:R-:W2:Y:S02]  /*38c00*/  LDL.LU.64 R30, [R1+0x978] ;  /* 0x00097800011e7983 */ /* 0x002ea40000300a00 */
[----:B------:R-:W2:Y:S02]  /*38c10*/  LDL.LU.64 R10, [R1+0x3650] ;  /* 0x00365000010a7983 */ /* 0x000ea40000300a00 */
[----:B------:R-:W2:Y:S01]  /*38c20*/  LDL.LU.64 R8, [R1+0x3648] ;  /* 0x0036480001087983 */ /* 0x000ea20000300a00 */
[----:B------:R-:W-:Y:S01]  /*38c30*/  STL.64 [R1+0x9b0], R56 ;  /* 0x0009b03801007387 */ /* 0x000fe20000100a00 */
[----:B------:R0:W-:Y:S03]  /*38c40*/  STL.64 [R1+0x9b8], R58 ;  /* 0x0009b83a01007387 */ /* 0x0001e60000100a00 */
[----:B0-----:R-:W2:Y:S01]  /*38c50*/  LDL.LU.64 R58, [R1+0x3640] ;  /* 0x00364000013a7983 */ /* 0x001ea20000300a00 */
[----:B------:R-:W2:Y:S02]  /*38c60*/  LDL.LU.64 R56, [R1+0x3638] ;  /* 0x0036380001387983 */ /* 0x000ea40000300a00 */
[C---:B--2---:R-:W-:Y:S11]  /*38c70*/  HMMA.16816.F32 R44, R52.reuse, R56, R44 ;  /* 0x00000038342c723c */ /* 0x044ff6000000182c */
[----:B------:R-:W-:Y:S11]  /*38c80*/  @!UPT UIADD3 URZ, URZ, URZ, URZ ;  /* 0x0000003f3f3ff290 */ /* 0x000ff6000fffe03f */
[----:B------:R-:W-:Y:S01]  /*38c90*/  @!UPT UIADD3 URZ, URZ, URZ, URZ ;  /* 0x0000003f3f3ff290 */ /* 0x000fe2000fffe03f */
[----:B------:R-:W-:Y:S01]  /*38ca0*/  STL.64 [R1+0x9a0], R44 ;  /* 0x0009a02c01007387 */ /* 0x000fe20000100a00 */
[----:B------:R0:W-:Y:S03]  /*38cb0*/  STL.64 [R1+0x9a8], R46 ;  /* 0x0009a82e01007387 */ /* 0x0001e60000100a00 */
[----:B0-----:R-:W2:Y:S01]  /*38cc0*/  LDL.LU.64 R46, [R1+0x3630] ;  /* 0x00363000012e7983 */ /* 0x001ea20000300a00 */
[----:B------:R-:W2:Y:S02]  /*38cd0*/  LDL.LU.64 R44, [R1+0x3628] ;  /* 0x00362800012c7983 */ /* 0x000ea40000300a00 */
[----:B------:R-:W-:Y:S02]  /*38ce0*/  STL.64 [R1+0x3548], R58 ;  /* 0x0035483a01007387 */ /* 0x000fe40000100a00 */
[----:B------:R0:W-:Y:S02]  /*38cf0*/  STL.64 [R1+0x3540], R56 ;  /* 0x0035403801007387 */ /* 0x0001e40000100a00 */
[----:B0-----:R-:W3:Y:S01]  /*38d00*/  LDL.LU.64 R56, [R1+0x940] ;  /* 0x0009400001387983 */ /* 0x001ee20000300a00 */
[----:B------:R-:W3:Y:S01]  /*38d10*/  LDL.LU.64 R58, [R1+0x948] ;  /* 0x00094800013a7983 */ /* 0x000ee20000300a00 */
        /* <DEDUP_REMOVED lines=31> */
[C---:B---3--:R-:W-:Y:S01]  /*38f10*/  HMMA.16816.F32 R36, R52.reuse, R32, R40 ;  /* 0x000000203424723c */ /* 0x048fe20000001828 */
[----:B------:R-:W-:Y:S01]  /*38f20*/  STL [R1+0x35d8], R34 ;  /* 0x0035d82201007387 */ /* 0x000fe20000100800 */
[----:B------:R0:W-:Y:S11]  /*38f30*/  STL.64 [R1+0x35d0], R32 ;  /* 0x0035d02001007387 */ /* 0x0001f60000100a00 */
[----:B------:R-:W-:Y:S10]  /*38f40*/  @!UPT UIADD3 URZ, URZ, URZ, URZ ;  /* 0x0000003f3f3ff290 */ /* 0x000ff4000fffe03f */
[----:B------:R-:W-:Y:S01]  /*38f50*/  STL.64 [R1+0x960], R36 ;  /* 0x0009602401007387 */ /* 0x000fe20000100a00 */
[----:B------:R2:W-:Y:S02]  /*38f60*/  STL.64 [R1+0x968], R38 ;  /* 0x0009682601007387 */ /* 0x0005e40000100a00 */
[----:B0-----:R-:W-:Y:S02]  /*38f70*/  IMAD.MOV.U32 R32, RZ, RZ, R15 ;  /* 0x000000ffff207224 */ /* 0x001fe400078e000f */
[----:B------:R-:W-:Y:S01]  /*38f80*/  IMAD.MOV.U32 R33, RZ, RZ, R14 ;  /* 0x000000ffff217224 */ /* 0x000fe200078e000e */
[C---:B--2---:R-:W-:Y:S01]  /*38f90*/  HMMA.16816.F32 R36, R52.reuse, R28, R44 ;  /* 0x0000001c3424723c */ /* 0x044fe2000000182c */
[----:B------:R-:W-:Y:S01]  /*38fa0*/  STL.64 [R1+0x3588], R30 ;  /* 0x0035881e01007387 */ /* 0x000fe20000100a00 */
[----:B------:R0:W-:Y:S11]  /*38fb0*/  STL.64 [R1+0x3580], R28 ;  /* 0x0035801c01007387 */ /* 0x0001f60000100a00 */
[----:B------:R-:W-:Y:S10]  /*38fc0*/  @!UPT UIADD3 URZ, URZ, URZ, URZ ;  /* 0x0000003f3f3ff290 */ /* 0x000ff4000fffe03f */
[----:B------:R-:W-:Y:S01]  /*38fd0*/  STL.64 [R1+0x950], R36 ;  /* 0x0009502401007387 */ /* 0x000fe20000100a00 */
[----:B------:R1:W-:Y:S02]  /*38fe0*/  STL.64 [R1+0x958], R38 ;  /* 0x0009582601007387 */ /* 0x0003e40000100a00 */
[----:B0-----:R-:W2:Y:S02]  /*38ff0*/  LDL.LU.64 R28, [R1+0x930] ;  /* 0x00093000011c7983 */ /* 0x001ea40000300a00 */
[----:B------:R-:W2:Y:S01]  /*39000*/  LDL.LU.64 R30, [R1+0x938] ;  /* 0x00093800011e7983 */ /* 0x000ea20000300a00 */
[----:B-1----:R-:W-:Y:S01]  /*39010*/  HMMA.16816.F32 R36, R52, R24, R56 ;  /* 0x000000183424723c */ /* 0x002fe20000001838 */
[----:B----4-:R-:W-:Y:S02]  /*39020*/  IMAD.MOV.U32 R44, RZ, RZ, R23 ;  /* 0x000000ffff2c7224 */ /* 0x010fe400078e0017 */
[----:B------:R-:W-:Y:S11]  /*39030*/  IMAD.MOV.U32 R45, RZ, RZ, R22 ;  /* 0x000000ffff2d7224 */ /* 0x000ff600078e0016 */
[----:B------:R-:W-:Y:S09]  /*39040*/  @!UPT UIADD3 URZ, URZ, URZ, URZ ;  /* 0x0000003f3f3ff290 */ /* 0x000ff2000fffe03f */
[----:B------:R0:W-:Y:S01]  /*39050*/  STL.64 [R1+0x940], R36 ;  /* 0x0009402401007387 */ /* 0x0001e20000100a00 */
[----:B------:R-:W-:Y:S02]  /*39060*/  STL.64 [R1+0x948], R38 ;  /* 0x0009482601007387 */ /* 0x000fe40000100a00 */
[----:B0-----:R-:W-:Y:S02]  /*39070*/  IMAD.MOV.U32 R36, RZ, RZ, R60 ;  /* 0x000000ffff247224 */ /* 0x001fe400078e003c */
[----:B------:R-:W-:-:S05]  /*39080*/  IMAD.MOV.U32 R37, RZ, RZ, R35 ;  /* 0x000000ffff257224 */ /* 0x000fca00078e0023 */
[----:B------:R-:W-:Y:S01]  /*39090*/  STL.64 [R1+0x35b8], R36 ;  /* 0x0035b82401007387 */ /* 0x000fe20000100a00 */
[----:B------:R0:W-:Y:S02]  /*390a0*/  STL.64 [R1+0x35c0], R44 ;  /* 0x0035c02c01007387 */ /* 0x0001e40000100a00 */
[----:B0-----:R-:W-:Y:S02]  /*390b0*/  IMAD.MOV.U32 R44, RZ, RZ, R19 ;  /* 0x000000ffff2c7224 */ /* 0x001fe400078e0013 */
[----:B------:R-:W-:-:S05]  /*390c0*/  IMAD.MOV.U32 R45, RZ, RZ, R18 ;  /* 0x000000ffff2d7224 */ /* 0x000fca00078e0012 */
[----:B------:R0:W-:Y:S01]  /*390d0*/  STL.64 [R1+0x35e0], R44 ;  /* 0x0035e02c01007387 */ /* 0x0001e20000100a00 */
[----:B------:R-:W3:Y:S02]  /*390e0*/  LDL.LU.64 R56, [R1+0x920] ;  /* 0x0009200001387983 */ /* 0x000ee40000300a00 */
[----:B------:R-:W3:Y:S02]  /*390f0*/  LDL.LU.64 R58, [R1+0x928] ;  /* 0x00092800013a7983 */ /* 0x000ee40000300a00 */
[----:B------:R-:W-:Y:S01]  /*39100*/  STL.64 [R1+0x35e8], R32 ;  /* 0x0035e82001007387 */ /* 0x000fe20000100a00 */
[----:B0-----:R-:W4:Y:S01]  /*39110*/  LDL.LU.64 R44, [R1+0x910] ;  /* 0x00091000012c7983 */ /* 0x001f220000300a00 */
[----:B------:R-:W4:Y:S02]  /*39120*/  LDL.LU.64 R46, [R1+0x918] ;  /* 0x00091800012e7983 */ /* 0x000f240000300a00 */
[----:B------:R-:W2:Y:S02]  /*39130*/  LDL.LU.64 R36, [R1+0x900] ;  /* 0x0009000001247983 */ /* 0x000ea40000300a00 */
[----:B------:R-:W2:Y:S01]  /*39140*/  LDL.LU.64 R38, [R1+0x908] ;  /* 0x0009080001267983 */ /* 0x000ea20000300a00 */
[----:B------:R-:W2:Y:S04]  /*39150*/  LDL.64 R40, [R1+0xb0] ;  /* 0x0000b00001287983 */ /* 0x000ea80000100a00 */
[----:B--2---:R-:W-:Y:S01]  /*39160*/  STL.64 [R1+0x35c8], R40 ;  /* 0x0035c82801007387 */ /* 0x004fe20000100a00 */
[----:B------:R-:W-:Y:S02]  /*39170*/  STL.64 [R1+0x3598], R26 ;  /* 0x0035981a01007387 */ /* 0x000fe40000100a00 */
[----:B------:R0:W-:Y:S02]  /*39180*/  STL.64 [R1+0x3590], R24 ;  /* 0x0035901801007387 */ /* 0x0001e40000100a00 */
[----:B0-----:R-:W-:-:S02]  /*39190*/  IMAD.MOV.U32 R24, RZ, RZ, R7 ;  /* 0x000000ffff187224 */ /* 0x001fc400078e0007 */
[----:B------:R-:W-:-:S05]  /*391a0*/  IMAD.MOV.U32 R25, RZ, RZ, R6 ;  /* 0x000000ffff197224 */ /* 0x000fca00078e0006 */
[----:B------:R0:W-:Y:S02]  /*391b0*/  STL.64 [R1+0x35f0], R24 ;  /* 0x0035f01801007387 */ /* 0x0001e40000100a00 */
[C---:B0-----:R-:W-:Y:S02]  /*391c0*/  HMMA.16816.F32 R24, R52.reuse, R20, R28 ;  /* 0x000000143418723c */ /* 0x041fe4000000181c */
[----:B------:R-:W2:Y:S01]  /*391d0*/  LDL.LU.64 R28, [R1+0x310] ;  /* 0x00031000011c7983 */ /* 0x000ea20000300a00 */
[----:B------:R-:W2:Y:S11]  /*391e0*/  LDL.LU.64 R30, [R1+0x318] ;  /* 0x00031800011e7983 */ /* 0x000eb60000300a00 */
[----:B------:R-:W-:Y:S09]  /*391f0*/  @!UPT UIADD3 URZ, URZ, URZ, URZ ;  /* 0x0000003f3f3ff290 */ /* 0x000ff2000fffe03f */
[----:B------:R-:W-:Y:S01]  /*39200*/  STL.64 [R1+0x930], R24 ;  /* 0x0009301801007387 */ /* 0x000fe20000100a00 */
[----:B------:R3:W-:Y:S02]  /*39210*/  STL.64 [R1+0x938], R26 ;  /* 0x0009381a01007387 */ /* 0x0007e40000100a00 */
[C---:B---3--:R-:W-:Y:S01]  /*39220*/  HMMA.16816.F32 R24, R52.reuse, R16, R56 ;  /* 0x000000103418723c */ /* 0x048fe20000001838 */
[----:B------:R-:W3:Y:S01]  /*39230*/  LDL.64 R56, [R1+0xa0] ;  /* 0x0000a00001387983 */ /* 0x000ee20000100a00 */
[----:B------:R0:W-:Y:S11]  /*39240*/  STL.64 [R1+0x35b0], R16 ;  /* 0x0035b01001007387 */ /* 0x0001f60000100a00 */
[----:B------:R-:W-:Y:S10]  /*39250*/  @!UPT UIADD3 URZ, URZ, URZ, URZ ;  /* 0x0000003f3f3ff290 */ /* 0x000ff4000fffe03f */
[----:B------:R-:W-:Y:S01]  /*39260*/  STL.64 [R1+0x920], R24 ;  /* 0x0009201801007387 */ /* 0x000fe20000100a00 */
[----:B------:R4:W-:Y:S02]  /*39270*/  STL.64 [R1+0x928], R26 ;  /* 0x0009281a01007387 */ /* 0x0009e40000100a00 */
[----:B0-----:R-:W3:Y:S01]  /*39280*/  LDL.64 R16, [R1+0x110] ;  /* 0x0001100001107983 */ /* 0x001ee20000100a00 */
[C---:B----4-:R-:W-:Y:S01]  /*39290*/  HMMA.16816.F32 R24, R52.reuse, R12, R44 ;  /* 0x0000000c3418723c */ /* 0x050fe2000000182c */
[----:B------:R-:W-:Y:S11]  /*392a0*/  STL.64 [R1+0x35a0], R12 ;  /* 0x0035a00c01007387 */ /* 0x000ff60000100a00 */
[----:B------:R-:W-:Y:S11]  /*392b0*/  @!UPT UIADD3 URZ, URZ, URZ, URZ ;  /* 0x0000003f3f3ff290 */ /* 0x000ff6000fffe03f */
[----:B------:R0:W-:Y:S01]  /*392c0*/  STL.64 [R1+0x910], R24 ;  /* 0x0009101801007387 */ /* 0x0001e20000100a00 */
[----:B------:R1:W-:Y:S03]  /*392d0*/  STL.64 [R1+0x918], R26 ;  /* 0x0009181a01007387 */ /* 0x0003e60000100a00 */
[----:B0-----:R-:W4:Y:S01]  /*392e0*/  LDL.LU.64 R24, [R1+0x10f0] ;  /* 0x0010f00001187983 */ /* 0x001f220000300a00 */
[----:B-1----:R-:W4:Y:S01]  /*392f0*/  LDL.LU.64 R26, [R1+0x10f8] ;  /* 0x0010f800011a7983 */ /* 0x002f220000300a00 */
[C---:B------:R-:W-:Y:S01]  /*39300*/  HMMA.16816.F32 R12, R52.reuse, R8, R36 ;  /* 0x00000008340c723c */ /* 0x040fe20000001824 */
[----:B------:R-:W-:Y:S02]  /*39310*/  IMAD.MOV.U32 R32, RZ, RZ, R11 ;  /* 0x000000ffff207224 */ /* 0x000fe400078e000b */
[----:B------:R-:W-:Y:S11]  /*39320*/  IMAD.MOV.U32 R33, RZ, RZ, R10 ;  /* 0x000000ffff217224 */ /* 0x000ff600078e000a */
[----:B------:R-:W-:Y:S09]  /*39330*/  @!UPT UIADD3 URZ, URZ, URZ, URZ ;  /* 0x0000003f3f3ff290 */ /* 0x000ff2000fffe03f */
[----:B------:R0:W-:Y:S01]  /*39340*/  STL.64 [R1+0x900], R12 ;  /* 0x0009000c01007387 */ /* 0x0001e20000100a00 */
[----:B------:R1:W-:Y:S02]  /*39350*/  STL.64 [R1+0x908], R14 ;  /* 0x0009080e01007387 */ /* 0x0003e40000100a00 */
[----:B------:R-:W3:Y:S02]  /*39360*/  LDL.LU.64 R44, [R1+0x10e0] ;  /* 0x0010e000012c7983 */ /* 0x000ee40000300a00 */
[----:B------:R-:W3:Y:S01]  /*39370*/  LDL.LU.64 R46, [R1+0x10e8] ;  /* 0x0010e800012e7983 */ /* 0x000ee20000300a00 */
[----:B0-----:R-:W3:Y:S01]  /*39380*/  LDL.LU.64 R12, [R1+0x10d0] ;  /* 0x0010d000010c7983 */ /* 0x001ee20000300a00 */
[----:B-1----:R-:W3:Y:S02]  /*39390*/  LDL.LU.64 R14, [R1+0x10d8] ;  /* 0x0010d800010e7983 */ /* 0x002ee40000300a00 */
[----:B------:R-:W-:Y:S02]  /*393a0*/  STL.64 [R1+0x3528], R8 ;  /* 0x0035280801007387 */ /* 0x000fe40000100a00 */
[----:B------:R-:W3:Y:S01]  /*393b0*/  LDL.LU.64 R40, [R1+0x10c0] ;  /* 0x0010c00001287983 */ /* 0x000ee20000300a00 */
[----:B------:R-:W3:Y:S01]  /*393c0*/  LDL.LU.64 R42, [R1+0x10c8] ;  /* 0x0010c800012a7983 */ /* 0x000ee20000300a00 */
[----:B--2---:R-:W-:Y:S11]  /*393d0*/  HMMA.16816.F32 R28, R52, R4, R28 ;  /* 0x00000004341c723c */ /* 0x004ff6000000181c */
[----:B------:R-:W-:Y:S11]  /*393e0*/  @!UPT UIADD3 URZ, URZ, URZ, URZ ;  /* 0x0000003f3f3ff290 */ /* 0x000ff6000fffe03f */
[----:B------:R-:W-:Y:S01]  /*393f0*/  @!UPT UIADD3 URZ, URZ, URZ, URZ ;  /* 0x0000003f3f3ff290 */ /* 0x000fe2000fffe03f */
[----:B------:R0:W-:Y:S01]  /*39400*/  STL.64 [R1+0x310], R28 ;  /* 0x0003101c01007387 */ /* 0x0001e20000100a00 */
[----:B------:R-:W-:Y:S02]  /*39410*/  STL.64 [R1+0x318], R30 ;  /* 0x0003181e01007387 */ /* 0x000fe40000100a00 */
[----:B------:R-:W2:Y:S02]  /*39420*/  LDL.LU.64 R36, [R1+0x480] ;  /* 0x0004800001247983 */ /* 0x000ea40000300a00 */
[----:B------:R-:W2:Y:S01]  /*39430*/  LDL.LU.64 R38, [R1+0x488] ;  /* 0x0004880001267983 */ /* 0x000ea20000300a00 */
[----:B------:R-:W2:Y:S01]  /*39440*/  LDL.LU.64 R52, [R1+0x460] ;  /* 0x0004600001347983 */ /* 0x000ea20000300a00 */
[----:B------:R-:W2:Y:S03]  /*39450*/  LDL.LU.64 R54, [R1+0x468] ;  /* 0x0004680001367983 */ /* 0x000ea60000300a00 */
[----:B0-----:R-:W2:Y:S01]  /*39460*/  LDL.64 R28, [R1+0x90] ;  /* 0x00009000011c7983 */ /* 0x001ea20000100a00 */
[----:B------:R0:W-:Y:S03]  /*39470*/  STL.64 [R1+0x35a8], R4 ;  /* 0x0035a80401007387 */ /* 0x0001e60000100a00 */
[----:B0-----:R-:W2:Y:S01]  /*39480*/  LDL.LU.64 R4, [R1+0x470] ;  /* 0x0004700001047983 */ /* 0x001ea20000300a00 */
[----:B------:R-:W2:Y:S01]  /*39490*/  LDL.LU.64 R6, [R1+0x478] ;  /* 0x0004780001067983 */ /* 0x000ea20000300a00 */
[C---:B----4-:R-:W-:Y:S02]  /*394a0*/  HMMA.16816.F32 R32, R48.reuse, R32, R24 ;  /* 0x000000203020723c */ /* 0x050fe40000001818 */
[----:B------:R-:W4:Y:S11]  /*394b0*/  LDL.LU.64 R24, [R1+0x35f0] ;  /* 0x0035f00001187983 */ /* 0x000f360000300a00 */
[----:B------:R-:W-:Y:S10]  /*394c0*/  @!UPT UIADD3 URZ, URZ, URZ, URZ ;  /* 0x0000003f3f3ff290 */ /* 0x000ff4000fffe03f */
[----:B------:R0:W-:Y:S01]  /*394d0*/  STL.64 [R1+0x10f0], R32 ;  /* 0x0010f02001007387 */ /* 0x0001e20000100a00 */
[----:B------:R1:W-:Y:S03]  /*394e0*/  STL.64 [R1+0x10f8], R34 ;  /* 0x0010f82201007387 */ /* 0x0003e60000100a00 */
[----:B0-----:R-:W1:Y:S01]  /*394f0*/  LDL.LU.64 R32, [R1+0x35e8] ;  /* 0x0035e80001207983 */ /* 0x001e620000300a00 */
[C---:B---3--:R-:W-:Y:S08]  /*39500*/  HMMA.16816.F32 R12, R48.reuse, R16, R12 ;  /* 0x00000010300c723c */ /* 0x048ff0000000180c */
[----:B-1----:R-:W-:Y:S01]  /*39510*/  HMMA.16816.F32 R32, R48, R32, R44 ;  /* 0x000000203020723c */ /* 0x002fe2000000182c */
[----:B------:R-:W3:Y:S01]  /*39520*/  LDL.LU.64 R44, [R1+0x35e0] ;  /* 0x0035e000012c7983 */ /* 0x000ee20000300a00 */
[----:B------:R-:W-:-:S02]  /*39530*/  IMAD.MOV.U32 R8, RZ, RZ, R3 ;  /* 0x000000ffff087224 */ /* 0x000fc400078e0003 */
[----:B------:R-:W-:Y:S11]  /*39540*/  IMAD.MOV.U32 R3, RZ, RZ, R17 ;  /* 0x000000ffff037224 */ /* 0x000ff600078e0011 */
[----:B------:R-:W-:Y:S08]  /*39550*/  @!UPT UIADD3 URZ, URZ, URZ, URZ ;  /* 0x0000003f3f3ff290 */ /* 0x000ff0000fffe03f */
[----:B------:R-:W-:Y:S01]  /*39560*/  STL.64 [R1+0x10e0], R32 ;  /* 0x0010e02001007387 */ /* 0x000fe20000100a00 */
[----:B------:R0:W-:Y:S03]  /*39570*/  STL.64 [R1+0x10e8], R34 ;  /* 0x0010e82201007387 */ /* 0x0001e60000100a00 */
[----:B0-----:R-:W2:Y:S01]  /*39580*/  LDL.LU R34, [R1+0x35d8] ;  /* 0x0035d80001227983 */ /* 0x001ea20000300800 */
[----:B------:R-:W2:Y:S02]  /*39590*/  LDL.LU.64 R32, [R1+0x35d0] ;  /* 0x0035d00001207983 */ /* 0x000ea40000300a00 */
[----:B------:R0:W-:Y:S02]  /*395a0*/  STL.64 [R1+0x10d0], R12 ;  /* 0x0010d00c01007387 */ /* 0x0001e40000100a00 */
[----:B------:R-:W-:Y:S01]  /*395b0*/  IMAD.MOV.U32 R35, RZ, RZ, R16 ;  /* 0x000000ffff237224 */ /* 0x000fe200078e0010 */
[----:B------:R1:W-:Y:S01]  /*395c0*/  STL.64 [R1+0x10d8], R14 ;  /* 0x0010d80e01007387 */ /* 0x0003e20000100a00 */
[----:B------:R-:W2:Y:S02]  /*395d0*/  LDL.LU.64 R16, [R1+0xef0] ;  /* 0x000ef00001107983 */ /* 0x000ea40000300a00 */
[----:B------:R-:W2:Y:S01]  /*395e0*/  LDL.LU.64 R18, [R1+0xef8] ;  /* 0x000ef80001127983 */ /* 0x000ea20000300a00 */
[----:B0-----:R-:W4:Y:S01]  /*395f0*/  LDL.LU.64 R12, [R1+0xee0] ;  /* 0x000ee000010c7983 */ /* 0x001f220000300a00 */
[----:B-1----:R-:W4:Y:S01]  /*39600*/  LDL.LU.64 R14, [R1+0xee8] ;  /* 0x000ee800010e7983 */ /* 0x002f220000300a00 */
[----:B---3--:R-:W-:Y:S02]  /*39610*/  HMMA.16816.F32 R44, R48, R44, R40 ;  /* 0x0000002c302c723c */ /* 0x008fe40000001828 */
[----:B------:R-:W3:Y:S11]  /*39620*/  LDL.LU.64 R40, [R1+0x35c8] ;  /* 0x0035c80001287983 */ /* 0x000ef60000300a00 */
[----:B------:R-:W-:Y:S10]  /*39630*/  @!UPT UIADD3 URZ, URZ, URZ, URZ ;  /* 0x0000003f3f3ff290 */ /* 0x000ff4000fffe03f */
[----:B------:R0:W-:Y:S01]  /*39640*/  STL.64 [R1+0x10c0], R44 ;  /* 0x0010c02c01007387 */ /* 0x0001e20000100a00 */
[----:B------:R-:W-:Y:S03]  /*39650*/  STL.64 [R1+0x10c8], R46 ;  /* 0x0010c82e01007387 */ /* 0x000fe60000100a00 */
[----:B0-----:R-:W3:Y:S01]  /*39660*/  LDL.LU.64 R44, [R1+0x35c0] ;  /* 0x0035c000012c7983 */ /* 0x001ee20000300a00 */
[----:B------:R-:W-:-:S07]  /*39670*/  IMAD.MOV.U32 R9, RZ, RZ, R2 ;  /* 0x000000ffff097224 */ /* 0x000fce00078e0002 */
[C---:B--2---:R-:W-:Y:S01]  /*39680*/  HMMA.16816.F32 R8, R48.reuse, R8, R36 ;  /* 0x000000083008723c */ /* 0x044fe20000001824 */
[----:B------:R-:W2:Y:S11]  /*39690*/  LDL.LU.64 R36, [R1+0x35b8] ;  /* 0x0035b80001247983 */ /* 0x000eb60000300a00 */
[----:B------:R-:W-:Y:S11]  /*396a0*/  @!UPT UIADD3 URZ, URZ, URZ, URZ ;  /* 0x0000003f3f3ff290 */ /* 0x000ff6000fffe03f */
[----:B------:R0:W-:Y:S01]  /*396b0*/  STL.64 [R1+0x480], R8 ;  /* 0x0004800801007387 */ /* 0x0001e20000100a00 */
[----:B------:R1:W-:Y:S03]  /*396c0*/  STL.64 [R1+0x488], R10 ;  /* 0x0004880a01007387 */ /* 0x0003e60000100a00 */
[----:B0-----:R-:W2:Y:S01]  /*396d0*/  LDL.LU.64 R8, [R1+0xed0] ;  /* 0x000ed00001087983 */ /* 0x001ea20000300a00 */
[----:B-1----:R-:W2:Y:S01]  /*396e0*/  LDL.LU.64 R10, [R1+0xed8] ;  /* 0x000ed800010a7983 */ /* 0x002ea20000300a00 */
[C---:B----4-:R-:W-:Y:S01]  /*396f0*/  HMMA.16816.F32 R24, R48.reuse, R24, R52 ;  /* 0x000000183018723c */ /* 0x050fe20000001834 */
[----:B------:R-:W0:Y:S07]  /*39700*/  LDSM.16.MT88.4 R52, [R0+0x4080] ;  /* 0x004080000034783b */ /* 0x000e2e0000004200 */
[C---:B---3--:R-:W-:Y:S01]  /*39710*/  HMMA.16816.F32 R4, R48.reuse, R44, R4 ;  /* 0x0000002c3004723c */ /* 0x048fe20000001804 */
[----:B------:R-:W3:Y:S11]  /*39720*/  LDL.64 R44, [R1+0x80] ;  /* 0x00008000012c7983 */ /* 0x000ef60000100a00 */
[----:B------:R-:W-:Y:S11]  /*39730*/  @!UPT UIADD3 URZ, URZ, URZ, URZ ;  /* 0x0000003f3f3ff290 */ /* 0x000ff6000fffe03f */
[----:B------:R1:W-:Y:S01]  /*39740*/  STL.64 [R1+0x470], R4 ;  /* 0x0004700401007387 */ /* 0x0003e20000100a00 */
[----:B------:R4:W-:Y:S03]  /*39750*/  STL.64 [R1+0x478], R6 ;  /* 0x0004780601007387 */ /* 0x0009e60000100a00 */
[----:B-1----:R-:W3:Y:S01]  /*39760*/  LDL.LU.64 R4, [R1+0xec0] ;  /* 0x000ec00001047983 */ /* 0x002ee20000300a00 */
[----:B------:R1:W-:Y:S02]  /*39770*/  STL.64 [R1+0x460], R24 ;  /* 0x0004601801007387 */ /* 0x0003e40000100a00 */
[----:B------:R-:W-:Y:S02]  /*39780*/  STL.64 [R1+0x468], R26 ;  /* 0x0004681a01007387 */ /* 0x000fe40000100a00 */
[----:B----4-:R-:W3:Y:S01]  /*39790*/  LDL.LU.64 R6, [R1+0xec8] ;  /* 0x000ec80001067983 */ /* 0x010ee20000300a00 */
[C---:B--2---:R-:W-:Y:S08]  /*397a0*/  HMMA.16816.F32 R16, R48.reuse, R36, R16 ;  /* 0x000000243010723c */ /* 0x044ff00000001810 */
[C---:B------:R-:W-:Y:S08]  /*397b0*/  HMMA.16816.F32 R12, R48.reuse, R40, R12 ;  /* 0x00000028300c723c */ /* 0x040ff0000000180c */
[----:B------:R-:W-:Y:S01]  /*397c0*/  HMMA.16816.F32 R8, R48, R56, R8 ;  /* 0x000000383008723c */ /* 0x000fe20000001808 */
[----:B0-----:R-:W-:Y:S01]  /*397d0*/  STL.64 [R1+0x3510], R54 ;  /* 0x0035103601007387 */ /* 0x001fe20000100a00 */
[----:B------:R-:W-:Y:S02]  /*397e0*/  STL.64 [R1+0x3508], R52 ;  /* 0x0035083401007387 */ /* 0x000fe40000100a00 */
[----:B------:R-:W-:-:S02]  /*397f0*/  IMAD.MOV.U32 R0, RZ, RZ, R41 ;  /* 0x000000ffff007224 */ /* 0x000fc400078e0029 */
[----:B------:R-:W-:Y:S01]  /*39800*/  IMAD.MOV.U32 R2, RZ, RZ, R40 ;  /* 0x000000ffff027224 */ /* 0x000fe200078e0028 */
[----:B-1----:R-:W2:Y:S04]  /*39810*/  LDL.64 R24, [R1+0x70] ;  /* 0x0000700001187983 */ /* 0x002ea80000100a00 */
[----:B------:R0:W-:Y:S01]  /*39820*/  STL.64 [R1+0xef0], R16 ;  /* 0x000ef01001007387 */ /* 0x0001e20000100a00 */
[----:B------:R1:W-:Y:S03]  /*39830*/  STL.64 [R1+0xef8], R18 ;  /* 0x000ef81201007387 */ /* 0x0003e60000100a00 */
[----:B------:R-:W-:Y:S02]  /*39840*/  STL.64 [R1+0xee0], R12 ;  /* 0x000ee00c01007387 */ /* 0x000fe40000100a00 */
[----:B------:R-:W-:Y:S01]  /*39850*/  STL.64 [R1+0xee8], R14 ;  /* 0x000ee80e01007387 */ /* 0x000fe20000100a00 */
[----:B------:R-:W4:Y:S01]  /*39860*/  LDL.64 R36, [R1+0x60] ;  /* 0x0000600001247983 */ /* 0x000f220000100a00 */
[----:B------:R-:W-:Y:S02]  /*39870*/  STL [R1+0x34d4], R0 ;  /* 0x0034d40001007387 */ /* 0x000fe40000100800 */
[----:B------:R-:W-:Y:S02]  /*39880*/  STL [R1+0x34d0], R2 ;  /* 0x0034d00201007387 */ /* 0x000fe40000100800 */
[----:B------:R-:W-:Y:S01]  /*39890*/  STL.64 [R1+0xed0], R8 ;  /* 0x000ed00801007387 */ /* 0x000fe20000100a00 */
[----:B------:R-:W-:Y:S01]  /*398a0*/  STL.64 [R1+0xed8], R10 ;  /* 0x000ed80a01007387 */ /* 0x000fe20000100a00 */
[----:B------:R-:W2:Y:S02]  /*398b0*/  LDL.LU.64 R40, [R1+0xeb0] ;  /* 0x000eb00001287983 */ /* 0x000ea40000300a00 */
[----:B------:R-:W2:Y:S02]  /*398c0*/  LDL.LU.64 R42, [R1+0xeb8] ;  /* 0x000eb800012a7983 */ /* 0x000ea40000300a00 */
[----:B------:R-:W-:-:S02]  /*398d0*/  IMAD.MOV.U32 R22, RZ, RZ, R57 ;  /* 0x000000ffff167224 */ /* 0x000fc400078e0039 */
[----:B------:R-:W-:Y:S02]  /*398e0*/  IMAD.MOV.U32 R23, RZ, RZ, R56 ;  /* 0x000000ffff177224 */ /* 0x000fe400078e0038 */
[----:B------:R-:W4:Y:S01]  /*398f0*/  LDL.64 R56, [R1+0x50] ;  /* 0x0000500001387983 */ /* 0x000f220000100a00 */
[----:B------:R-:W-:Y:S02]  /*39900*/  STL [R1+0x34dc], R22 ;  /* 0x0034dc1601007387 */ /* 0x000fe40000100800 */
[----:B------:R-:W-:Y:S01]  /*39910*/  STL [R1+0x34d8], R23 ;  /* 0x0034d81701007387 */ /* 0x000fe20000100800 */
[C---:B---3--:R-:W-:Y:S11]  /*39920*/  HMMA.16816.F32 R4, R48.reuse, R28, R4 ;  /* 0x0000001c3004723c */ /* 0x048ff60000001804 */
[----:B------:R-:W-:Y:S11]  /*39930*/  @!UPT UIADD3 URZ, URZ, URZ, URZ ;  /* 0x0000003f3f3ff290 */ /* 0x000ff6000fffe03f */
[----:B------:R-:W-:Y:S01]  /*39940*/  @!UPT UIADD3 URZ, URZ, URZ, URZ ;  /* 0x0000003f3f3ff290 */ /* 0x000fe2000fffe03f */
[----:B------:R3:W-:Y:S01]  /*39950*/  STL.64 [R1+0xec0], R4 ;  /* 0x000ec00401007387 */ /* 0x0007e20000100a00 */
[----:B------:R2:W-:Y:S02]  /*39960*/  STL.64 [R1+0xec8], R6 ;  /* 0x000ec80601007387 */ /* 0x0005e40000100a00 */
[----:B0-----:R-:W4:Y:S02]  /*39970*/  LDL.LU.64 R16, [R1+0xea0] ;  /* 0x000ea00001107983 */ /* 0x001f240000300a00 */
[----:B-1----:R-:W4:Y:S01]  /*39980*/  LDL.LU.64 R18, [R1+0xea8] ;  /* 0x000ea80001127983 */ /* 0x002f220000300a00 */
[----:B---3--:R-:W3:Y:S01]  /*39990*/  LDL.LU.64 R4, [R1+0xe90] ;  /* 0x000e900001047983 */ /* 0x008ee20000300a00 */
[----:B--2---:R-:W3:Y:S01]  /*399a0*/  LDL.LU.64 R6, [R1+0xe98] ;  /* 0x000e980001067983 */ /* 0x004ee20000300a00 */
[----:B------:R-:W-:Y:S01]  /*399b0*/  HMMA.16816.F32 R40, R48, R44, R40 ;  /* 0x0000002c3028723c */ /* 0x000fe20000001828 */
[----:B------:R-:W-:Y:S02]  /*399c0*/  IMAD.MOV.U32 R60, RZ, RZ, R29 ;  /* 0x000000ffff3c7224 */ /* 0x000fe400078e001d */
[----:B------:R-:W-:Y:S01]  /*399d0*/  IMAD.MOV.U32 R61, RZ, RZ, R28 ;  /* 0x000000ffff3d7224 */ /* 0x000fe200078e001c */
[----:B------:R-:W2:Y:S04]  /*399e0*/  LDL.64 R12, [R1+0x40] ;  /* 0x00004000010c7983 */ /* 0x000ea80000100a00 */
[----:B------:R-:W2:Y:S04]  /*399f0*/  LDL.64 R28, [R1+0x30] ;  /* 0x00003000011c7983 */ /* 0x000ea80000100a00 */
[----:B------:R-:W2:Y:S01]  /*39a00*/  LDL.64 R8, [R1+0x20] ;  /* 0x0000200001087983 */ /* 0x000ea20000100a00 */
[----:B------:R-:W-:Y:S02]  /*39a10*/  STL [R1+0x34e4], R60 ;  /* 0x0034e43c01007387 */ /* 0x000fe40000100800 */
[----:B------:R-:W-:Y:S08]  /*39a20*/  STL [R1+0x34e0], R61 ;  /* 0x0034e03d01007387 */ /* 0x000ff00000100800 */
[----:B------:R0:W-:Y:S01]  /*39a30*/  STL.64 [R1+0xeb0], R40 ;  /* 0x000eb02801007387 */ /* 0x0001e20000100a00 */
[----:B------:R1:W-:Y:S03]  /*39a40*/  STL.64 [R1+0xeb8], R42 ;  /* 0x000eb82a01007387 */ /* 0x0003e60000100a00 */
[----:B0-----:R-:W2:Y:S01]  /*39a50*/  LDL.LU.64 R40, [R1+0xe80] ;  /* 0x000e800001287983 */ /* 0x001ea20000300a00 */
[----:B-1----:R-:W2:Y:S02]  /*39a60*/  LDL.LU.64 R42, [R1+0xe88] ;  /* 0x000e8800012a7983 */ /* 0x002ea40000300a00 */
[----:B------:R-:W-:-:S02]  /*39a70*/  IMAD.MOV.U32 R2, RZ, RZ, R45 ;  /* 0x000000ffff027224 */ /* 0x000fc400078e002d */
[----:B------:R-:W-:Y:S01]  /*39a80*/  IMAD.MOV.U32 R0, RZ, RZ, R44 ;  /* 0x000000ffff007224 */ /* 0x000fe200078e002c */
[----:B------:R-:W2:Y:S04]  /*39a90*/  LDL.64 R52, [R1] ;  /* 0x0000000001347983 */ /* 0x000ea80000100a00 */
[----:B------:R-:W2:Y:S01]  /*39aa0*/  LDL.64 R44, [R1+0x10] ;  /* 0x00001000012c7983 */ /* 0x000ea20000100a00 */
[----:B------:R-:W-:Y:S02]  /*39ab0*/  STL [R1+0x34ec], R2 ;  /* 0x0034ec0201007387 */ /* 0x000fe40000100800 */
[----:B------:R-:W-:Y:S01]  /*39ac0*/  STL [R1+0x34e8], R0 ;  /* 0x0034e80001007387 */ /* 0x000fe20000100800 */
[C---:B----4-:R-:W-:Y:S08]  /*39ad0*/  HMMA.16816.F32 R16, R48.reuse, R24, R16 ;  /* 0x000000183010723c */ /* 0x050ff00000001810 */
[----:B---3--:R-:W-:Y:S11]  /*39ae0*/  HMMA.16816.F32 R4, R48, R36, R4 ;  /* 0x000000243004723c */ /* 0x008ff60000001804 */
[----:B------:R-:W-:Y:S04]  /*39af0*/  @!UPT UIADD3 URZ, URZ, URZ, URZ ;  /* 0x0000003f3f3ff290 */ /* 0x000fe8000fffe03f */
[----:B------:R0:W-:Y:S01]  /*39b00*/  STL.64 [R1+0xea0], R16 ;  /* 0x000ea01001007387 */ /* 0x0001e20000100a00 */
[----:B------:R1:W-:Y:S03]  /*39b10*/  STL.64 [R1+0xea8], R18 ;  /* 0x000ea81201007387 */ /* 0x0003e60000100a00 */
[----:B0-----:R-:W3:Y:S01]  /*39b20*/  LDL.LU.64 R16, [R1+0x35b0] ;  /* 0x0035b00001107983 */ /* 0x001ee20000300a00 */
[----:B-1----:R-:W-:Y:S02]  /*39b30*/  IMAD.MOV.U32 R18, RZ, RZ, R25 ;  /* 0x000000ffff127224 */ /* 0x002fe400078e0019 */
[----:B------:R-:W-:-:S03]  /*39b40*/  IMAD.MOV.U32 R19, RZ, RZ, R24 ;  /* 0x000000ffff137224 */ /* 0x000fc600078e0018 */
[----:B------:R-:W-:Y:S02]  /*39b50*/  STL [R1+0x34f4], R18 ;  /* 0x0034f41201007387 */ /* 0x000fe40000100800 */
[----:B------:R-:W-:Y:S02]  /*39b60*/  STL [R1+0x34f0], R19 ;  /* 0x0034f01301007387 */ /* 0x000fe40000100800 */
[----:B------:R0:W-:Y:S02]  /*39b70*/  STL.64 [R1+0xe90], R4 ;  /* 0x000e900401007387 */ /* 0x0001e40000100a00 */
[----:B------:R1:W-:Y:S01]  /*39b80*/  STL.64 [R1+0xe98], R6 ;  /* 0x000e980601007387 */ /* 0x0003e20000100a00 */
[----:B0-----:R-:W4:Y:S01]  /*39b90*/  LDL.LU.64 R4, [R1+0xe70] ;  /* 0x000e700001047983 */ /* 0x001f220000300a00 */
[----:B-1----:R-:W4:Y:S01]  /*39ba0*/  LDL.LU.64 R6, [R1+0xe78] ;  /* 0x000e780001067983 */ /* 0x002f220000300a00 */
[----:B--2---:R-:W-:Y:S01]  /*39bb0*/  HMMA.16816.F32 R40, R48, R56, R40 ;  /* 0x000000383028723c */ /* 0x004fe20000001828 */
[----:B------:R-:W2:Y:S01]  /*39bc0*/  LDL.LU.64 R24, [R1+0xe60] ;  /* 0x000e600001187983 */ /* 0x000ea20000300a00 */
[----:B------:R-:W2:Y:S01]  /*39bd0*/  LDL.LU.64 R26, [R1+0xe68] ;  /* 0x000e6800011a7983 */ /* 0x000ea20000300a00 */
[----:B------:R-:W-:-:S02]  /*39be0*/  IMAD.MOV.U32 R23, RZ, RZ, R37 ;  /* 0x000000ffff177224 */ /* 0x000fc400078e0025 */
[----:B------:R-:W-:Y:S02]  /*39bf0*/  IMAD.MOV.U32 R22, RZ, RZ, R36 ;  /* 0x000000ffff167224 */ /* 0x000fe400078e0024 */
[----:B------:R-:W2:Y:S01]  /*39c00*/  LDL.LU.64 R36, [R1+0xe50] ;  /* 0x000e500001247983 */ /* 0x000ea20000300a00 */
[----:B------:R-:W2:Y:S02]  /*39c10*/  LDL.LU.64 R38, [R1+0xe58] ;  /* 0x000e580001267983 */ /* 0x000ea40000300a00 */
[----:B------:R-:W-:Y:S02]  /*39c20*/  STL [R1+0x34fc], R23 ;  /* 0x0034fc1701007387 */ /* 0x000fe40000100800 */
[----:B------:R-:W-:Y:S02]  /*39c30*/  STL [R1+0x34f8], R22 ;  /* 0x0034f81601007387 */ /* 0x000fe40000100800 */
[----:B------:R-:W-:Y:S02]  /*39c40*/  IMAD.MOV.U32 R60, RZ, RZ, R56 ;  /* 0x000000ffff3c7224 */ /* 0x000fe400078e0038 */
[----:B------:R-:W-:-:S07]  /*39c50*/  IMAD.MOV.U32 R61, RZ, RZ, R57 ;  /* 0x000000ffff3d7224 */ /* 0x000fce00078e0039 */
[----:B------:R0:W-:Y:S01]  /*39c60*/  STL.64 [R1+0xe80], R40 ;  /* 0x000e802801007387 */ /* 0x0001e20000100a00 */
[----:B------:R1:W-:Y:S03]  /*39c70*/  STL.64 [R1+0xe88], R42 ;  /* 0x000e882a01007387 */ /* 0x0003e60000100a00 */
[----:B0-----:R-:W2:Y:S01]  /*39c80*/  LDL.LU.64 R40, [R1+0xe40] ;  /* 0x000e400001287983 */ /* 0x001ea20000300a00 */
[----:B-1----:R-:W2:Y:S02]  /*39c90*/  LDL.LU.64 R42, [R1+0xe48] ;  /* 0x000e4800012a7983 */ /* 0x002ea40000300a00 */
[----:B------:R-:W3:Y:S02]  /*39ca0*/  LDL.LU.64 R56, [R1+0xe30] ;  /* 0x000e300001387983 */ /* 0x000ee40000300a00 */
[----:B------:R-:W3:Y:S01]  /*39cb0*/  LDL.LU.64 R58, [R1+0xe38] ;  /* 0x000e3800013a7983 */ /* 0x000ee20000300a00 */
[----:B------:R-:W-:Y:S01]  /*39cc0*/  STL [R1+0x3504], R61 ;  /* 0x0035043d01007387 */ /* 0x000fe20000100800 */
[----:B------:R-:W-:Y:S02]  /*39cd0*/  STL [R1+0x3500], R60 ;  /* 0x0035003c01007387 */ /* 0x000fe40000100800 */
[----:B------:R-:W-:-:S02]  /*39ce0*/  IMAD.MOV.U32 R2, RZ, RZ, R12 ;  /* 0x000000ffff027224 */ /* 0x000fc400078e000c */
[----:B------:R-:W-:Y:S01]  /*39cf0*/  IMAD.MOV.U32 R0, RZ, RZ, R13 ;  /* 0x000000ffff007224 */ /* 0x000fe200078e000d */
[C---:B----4-:R-:W-:Y:S11]  /*39d00*/  HMMA.16816.F32 R4, R48.reuse, R12, R4 ;  /* 0x0000000c3004723c */ /* 0x050ff60000001804 */
[----:B------:R-:W-:Y:S11]  /*39d10*/  @!UPT UIADD3 URZ, URZ, URZ, URZ ;  /* 0x0000003f3f3ff290 */ /* 0x000ff6000fffe03f */
[----:B------:R-:W-:Y:S01]  /*39d20*/  @!UPT UIADD3 URZ, URZ, URZ, URZ ;  /* 0x0000003f3f3ff290 */ /* 0x000fe2000fffe03f */
[----:B------:R0:W-:Y:S01]  /*39d30*/  STL.64 [R1+0xe70], R4 ;  /* 0x000e700401007387 */ /* 0x0001e20000100a00 */
[----:B------:R-:W-:Y:S03]  /*39d40*/  STL.64 [R1+0xe78], R6 ;  /* 0x000e780601007387 */ /* 0x000fe60000100a00 */
[----:B0-----:R-:W4:Y:S01]  /*39d50*/  LDL.LU.64 R4, [R1+0x35a8] ;  /* 0x0035a80001047983 */ /* 0x001f220000300a00 */
[----:B------:R-:W4:Y:S01]  /*39d60*/  LDL.LU.64 R12, [R1+0x35a0] ;  /* 0x0035a000010c7983 */ /* 0x000f220000300a00 */
[C---:B--2---:R-:W-:Y:S08]  /*39d70*/  HMMA.16816.F32 R24, R48.reuse, R28, R24 ;  /* 0x0000001c3018723c */ /* 0x044ff00000001818 */
[C---:B------:R-:W-:Y:S08]  /*39d80*/  HMMA.16816.F32 R36, R48.reuse, R8, R36 ;  /* 0x000000083024723c */ /* 0x040ff00000001824 */
[C---:B------:R-:W-:Y:S08]  /*39d90*/  HMMA.16816.F32 R40, R48.reuse, R44, R40 ;  /* 0x0000002c3028723c */ /* 0x040ff00000001828 */
[----:B---3--:R-:W-:Y:S01]  /*39da0*/  HMMA.16816.F32 R56, R48, R52, R56 ;  /* 0x000000343038723c */ /* 0x008fe20000001838 */
[----:B------:R-:W-:-:S02]  /*39db0*/  IMAD.MOV.U32 R18, RZ, RZ, R28 ;  /* 0x000000ffff127224 */ /* 0x000fc400078e001c */
[----:B------:R-:W-:Y:S02]  /*39dc0*/  IMAD.MOV.U32 R19, RZ, RZ, R29 ;  /* 0x000000ffff137224 */ /* 0x000fe400078e001d */
[----:B------:R-:W-:Y:S02]  /*39dd0*/  IMAD.MOV.U32 R23, RZ, RZ, R8 ;  /* 0x000000ffff177224 */ /* 0x000fe400078e0008 */
[----:B------:R-:W-:Y:S01]  /*39de0*/  IMAD.MOV.U32 R22, RZ, RZ, R9 ;  /* 0x000000ffff167224 */ /* 0x000fe200078e0009 */
[----:B------:R-:W-:Y:S01]  /*39df0*/  STL.64 [R1+0xe60], R24 ;  /* 0x000e601801007387 */ /* 0x000fe20000100a00 */
[----:B------:R0:W-:Y:S03]  /*39e00*/  STL.64 [R1+0xe68], R26 ;  /* 0x000e681a01007387 */ /* 0x0001e60000100a00 */
[----:B0-----:R-:W2:Y:S01]  /*39e10*/  LDL.LU.64 R26, [R1+0x3598] ;  /* 0x00359800011a7983 */ /* 0x001ea20000300a00 */
[----:B------:R-:W3:Y:S02]  /*39e20*/  LDL.LU.64 R24, [R1+0x3590] ;  /* 0x0035900001187983 */ /* 0x000ee40000300a00 */
[----:B------:R-:W2:Y:S02]  /*39e30*/  LDL.LU.64 R30, [R1+0x3588] ;  /* 0x00358800011e7983 */ /* 0x000ea40000300a00 */
[----:B------:R-:W2:Y:S01]  /*39e40*/  LDL.LU.64 R28, [R1+0x3580] ;  /* 0x00358000011c7983 */ /* 0x000ea20000300a00 */
[----:B------:R-:W-:Y:S01]  /*39e50*/  STL.64 [R1+0xe50], R36 ;  /* 0x000e502401007387 */ /* 0x000fe20000100a00 */
[----:B------:R0:W-:Y:S02]  /*39e60*/  STL.64 [R1+0xe58], R38 ;  /* 0x000e582601007387 */ /* 0x0001e40000100a00 */
[----:B------:R-:W-:-:S02]  /*39e70*/  IMAD.MOV.U32 R61, RZ, RZ, R44 ;  /* 0x000000ffff3d7224 */ /* 0x000fc400078e002c */
[----:B------:R-:W-:Y:S01]  /*39e80*/  IMAD.MOV.U32 R60, RZ, RZ, R45 ;  /* 0x000000ffff3c7224 */ /* 0x000fe200078e002d */
[----:B0-----:R-:W2:Y:S01]  /*39e90*/  LDL.LU.64 R38, [R1+0x3578] ;  /* 0x0035780001267983 */ /* 0x001ea20000300a00 */
[----:B------:R-:W2:Y:S02]  /*39ea0*/  LDL.LU.64 R36, [R1+0x3570] ;  /* 0x0035700001247983 */ /* 0x000ea40000300a00 */
[----:B------:R-:W2:Y:S02]  /*39eb0*/  LDL.LU.64 R8, [R1+0xe20] ;  /* 0x000e200001087983 */ /* 0x000ea40000300a00 */
[----:B------:R-:W2:Y:S01]  /*39ec0*/  LDL.LU.64 R10, [R1+0xe28] ;  /* 0x000e2800010a7983 */ /* 0x000ea20000300a00 */
[----:B------:R-:W-:Y:S01]  /*39ed0*/  STL.64 [R1+0xe40], R40 ;  /* 0x000e402801007387 */ /* 0x000fe20000100a00 */
[----:B------:R0:W-:Y:S03]  /*39ee0*/  STL.64 [R1+0xe48], R42 ;  /* 0x000e482a01007387 */ /* 0x0001e60000100a00 */
        /* <DEDUP_REMOVED lines=8> */
[----:B------:R-:W-:-:S02]  /*39f70*/  IMAD.MOV.U32 R14, RZ, RZ, R52 ;  /* 0x000000ffff0e7224 */ /* 0x000fc400078e0034 */
[----:B------:R-:W-:Y:S02]  /*39f80*/  IMAD.MOV.U32 R6, RZ, RZ, R53 ;  /* 0x000000ffff067224 */ /* 0x000fe400078e0035 */
[----:B------:R-:W3:Y:S01]  /*39f90*/  LDL.LU.64 R52, [R1+0xe00] ;  /* 0x000e000001347983 */ /* 0x000ee20000300a00 */
[----:B------:R-:W3:Y:S02]  /*39fa0*/  LDL.LU.64 R54, [R1+0xe08] ;  /* 0x000e080001367983 */ /* 0x000ee40000300a00 */
[----:B------:R-:W-:Y:S01]  /*39fb0*/  STL [R1+0x3538], R14 ;  /* 0x0035380e01007387 */ /* 0x000fe20000100800 */
[----:B----4-:R-:W-:Y:S01]  /*39fc0*/  STL.64 [R1+0x3530], R12 ;  /* 0x0035300c01007387 */ /* 0x010fe20000100a00 */
[----:B------:R-:W-:Y:S02]  /*39fd0*/  STL [R1+0x3520], R6 ;  /* 0x0035200601007387 */ /* 0x000fe40000100800 */
[----:B------:R0:W-:Y:S02]  /*39fe0*/  STL.64 [R1+0x3518], R4 ;  /* 0x0035180401007387 */ /* 0x0001e40000100a00 */
[----:B0-----:R-:W4:Y:S01]  /*39ff0*/  LDL.LU.64 R4, [R1+0xe10] ;  /* 0x000e100001047983 */ /* 0x001f220000300a00 */
[----:B------:R-:W4:Y:S02]  /*3a000*/  LDL.LU.64 R6, [R1+0xe18] ;  /* 0x000e180001067983 */ /* 0x000f240000300a00 */
[----:B------:R-:W3:Y:S02]  /*3a010*/  LDL.LU.64 R12, [R1+0xdf0] ;  /* 0x000df000010c7983 */ /* 0x000ee40000300a00 */
[----:B------:R-:W3:Y:S01]  /*3a020*/  LDL.LU.64 R14, [R1+0xdf8] ;  /* 0x000df800010e7983 */ /* 0x000ee20000300a00 */
[C---:B--2---:R-:W-:Y:S11]  /*3a030*/  HMMA.16816.F32 R8, R48.reuse, R56, R8 ;  /* 0x000000383008723c */ /* 0x044ff60000001808 */
[----:B------:R-:W-:Y:S11]  /*3a040*/  @!UPT UIADD3 URZ, URZ, URZ, URZ ;  /* 0x0000003f3f3ff290 */ /* 0x000ff6000fffe03f */
[----:B------:R-:W-:Y:S01]  /*3a050*/  @!UPT UIADD3 URZ, URZ, URZ, URZ ;  /* 0x0000003f3f3ff290 */ /* 0x000fe2000fffe03f */
[----:B------:R0:W-:Y:S01]  /*3a060*/  STL.64 [R1+0xe20], R8 ;  /* 0x000e200801007387 */ /* 0x0001e20000100a00 */
[----:B------:R1:W-:Y:S03]  /*3a070*/  STL.64 [R1+0xe28], R10 ;  /* 0x000e280a01007387 */ /* 0x0003e60000100a00 */
[----:B0-----:R-:W2:Y:S01]  /*3a080*/  LDL.LU.64 R8, [R1+0xde0] ;  /* 0x000de00001087983 */ /* 0x001ea20000300a00 */
[----:B-1----:R-:W2:Y:S02]  /*3a090*/  LDL.LU.64 R10, [R1+0xde8] ;  /* 0x000de800010a7983 */ /* 0x002ea40000300a00 */
[----:B------:R-:W-:Y:S02]  /*3a0a0*/  STL.64 [R1+0x33d8], R58 ;  /* 0x0033d83a01007387 */ /* 0x000fe40000100a00 */
[----:B------:R4:W-:Y:S02]  /*3a0b0*/  STL.64 [R1+0x33d0], R56 ;  /* 0x0033d03801007387 */ /* 0x0009e40000100a00 */
[C---:B----4-:R-:W-:Y:S01]  /*3a0c0*/  HMMA.16816.F32 R56, R48.reuse, R44, R4 ;  /* 0x0000002c3038723c */ /* 0x050fe20000001804 */
[----:B------:R-:W4:Y:S01]  /*3a0d0*/  LDL.LU.64 R4, [R1+0xdd0] ;  /* 0x000dd00001047983 */ /* 0x000f220000300a00 */
[----:B------:R-:W4:Y:S11]  /*3a0e0*/  LDL.LU.64 R6, [R1+0xdd8] ;  /* 0x000dd80001067983 */ /* 0x000f360000300a00 */
[----:B------:R-:W-:Y:S10]  /*3a0f0*/  @!UPT UIADD3 URZ, URZ, URZ, URZ ;  /* 0x0000003f3f3ff290 */ /* 0x000ff4000fffe03f */
[----:B------:R0:W-:Y:S01]  /*3a100*/  STL.64 [R1+0xe10], R56 ;  /* 0x000e103801007387 */ /* 0x0001e20000100a00 */
[----:B------:R-:W-:Y:S02]  /*3a110*/  STL.64 [R1+0xe18], R58 ;  /* 0x000e183a01007387 */ /* 0x000fe40000100a00 */
[----:B------:R-:W-:Y:S02]  /*3a120*/  STL.64 [R1+0x33c8], R46 ;  /* 0x0033c82e01007387 */ /* 0x000fe40000100a00 */
[----:B------:R3:W-:Y:S02]  /*3a130*/  STL.64 [R1+0x33c0], R44 ;  /* 0x0033c02c01007387 */ /* 0x0007e40000100a00 */
[----:B0-----:R-:W-:Y:S02]  /*3a140*/  IMAD.MOV.U32 R56, RZ, RZ, R35 ;  /* 0x000000ffff387224 */ /* 0x001fe400078e0023 */
[----:B------:R-:W4:Y:S01]  /*3a150*/  LDL.LU R35, [R1+0x353c] ;  /* 0x00353c0001237983 */ /* 0x000f220000300800 */
[C---:B---3--:R-:W-:Y:S08]  /*3a160*/  HMMA.16816.F32 R44, R48.reuse, R40, R52 ;  /* 0x00000028302c723c */ /* 0x048ff00000001834 */
[C---:B------:R-:W-:Y:S11]  /*3a170*/  HMMA.16816.F32 R12, R48.reuse, R36, R12 ;  /* 0x00000024300c723c */ /* 0x040ff6000000180c */
[----:B------:R-:W-:Y:S04]  /*3a180*/  @!UPT UIADD3 URZ, URZ, URZ, URZ ;  /* 0x0000003f3f3ff290 */ /* 0x000fe8000fffe03f */
[----:B------:R0:W-:Y:S01]  /*3a190*/  STL.64 [R1+0xe00], R44 ;  /* 0x000e002c01007387 */ /* 0x0001e20000100a00 */
[----:B------:R-:W-:Y:S03]  /*3a1a0*/  STL.64 [R1+0xe08], R46 ;  /* 0x000e082e01007387 */ /* 0x000fe60000100a00 */
[----:B0-----:R-:W3:Y:S01]  /*3a1b0*/  LDL.64 R44, [R1+0x100] ;  /* 0x00010000012c7983 */ /* 0x001ee20000100a00 */
[----:B------:R-:W-:Y:S02]  /*3a1c0*/  STL.64 [R1+0x33b8], R42 ;  /* 0x0033b82a01007387 */ /* 0x000fe40000100a00 */
[----:B------:R0:W-:Y:S02]  /*3a1d0*/  STL.64 [R1+0x33b0], R40 ;  /* 0x0033b02801007387 */ /* 0x0001e40000100a00 */
[----:B0-----:R-:W3:Y:S01]  /*3a1e0*/  LDL.64 R40, [R1+0x120] ;  /* 0x0001200001287983 */ /* 0x001ee20000100a00 */
[----:B------:R-:W-:Y:S02]  /*3a1f0*/  STL.64 [R1+0x33a8], R38 ;  /* 0x0033a82601007387 */ /* 0x000fe40000100a00 */
[----:B------:R0:W-:Y:S02]  /*3a200*/  STL.64 [R1+0x33a0], R36 ;  /* 0x0033a02401007387 */ /* 0x0001e40000100a00 */
[----:B------:R1:W-:Y:S01]  /*3a210*/  STL.64 [R1+0xdf0], R12 ;  /* 0x000df00c01007387 */ /* 0x0003e20000100a00 */
[----:B------:R1:W-:Y:S04]  /*3a220*/  STL.64 [R1+0xdf8], R14 ;  /* 0x000df80e01007387 */ /* 0x0003e80000100a00 */
[----:B0-----:R-:W3:Y:S01]  /*3a230*/  LDL.64 R36, [R1+0x130] ;  /* 0x0001300001247983 */ /* 0x001ee20000100a00 */
[C---:B--2---:R-:W-:Y:S08]  /*3a240*/  HMMA.16816.F32 R8, R48.reuse, R32, R8 ;  /* 0x000000203008723c */ /* 0x044ff00000001808 */
[C---:B----4-:R-:W-:Y:S01]  /*3a250*/  HMMA.16816.F32 R4, R48.reuse, R28, R4 ;  /* 0x0000001c3004723c */ /* 0x050fe20000001804 */
[----:B------:R-:W-:Y:S01]  /*3a260*/  STL.64 [R1+0x33e8], R34 ;  /* 0x0033e82201007387 */ /* 0x000fe20000100a00 */
[----:B------:R-:W-:Y:S11]  /*3a270*/  STL.64 [R1+0x33e0], R32 ;  /* 0x0033e02001007387 */ /* 0x000ff60000100a00 */
[----:B------:R-:W-:Y:S02]  /*3a280*/  @!UPT UIADD3 URZ, URZ, URZ, URZ ;  /* 0x0000003f3f3ff290 */ /* 0x000fe4000fffe03f */
[----:B------:R0:W-:Y:S02]  /*3a290*/  STL.64 [R1+0xde0], R8 ;  /* 0x000de00801007387 */ /* 0x0001e40000100a00 */
[----:B------:R2:W-:Y:S01]  /*3a2a0*/  STL.64 [R1+0xde8], R10 ;  /* 0x000de80a01007387 */ /* 0x0005e20000100a00 */
[----:B-1----:R-:W4:Y:S01]  /*3a2b0*/  LDL.LU.64 R12, [R1+0xda0] ;  /* 0x000da000010c7983 */ /* 0x002f220000300a00 */
[----:B------:R-:W4:Y:S04]  /*3a2c0*/  LDL.LU.64 R14, [R1+0xda8] ;  /* 0x000da800010e7983 */ /* 0x000f280000300a00 */
[----:B------:R1:W-:Y:S01]  /*3a2d0*/  STL.64 [R1+0xdd0], R4 ;  /* 0x000dd00401007387 */ /* 0x0003e20000100a00 */
[----:B------:R1:W-:Y:S03]  /*3a2e0*/  STL.64 [R1+0xdd8], R6 ;  /* 0x000dd80601007387 */ /* 0x0003e60000100a00 */
[----:B0-----:R-:W3:Y:S01]  /*3a2f0*/  LDL.LU.64 R8, [R1+0xd90] ;  /* 0x000d900001087983 */ /* 0x001ee20000300a00 */
[----:B--2---:R-:W3:Y:S03]  /*3a300*/  LDL.LU.64 R10, [R1+0xd98] ;  /* 0x000d9800010a7983 */ /* 0x004ee60000300a00 */
[----:B-1----:R-:W2:Y:S01]  /*3a310*/  LDL.LU.64 R4, [R1+0xd80] ;  /* 0x000d800001047983 */ /* 0x002ea20000300a00 */
[----:B------:R-:W2:Y:S02]  /*3a320*/  LDL.LU.64 R6, [R1+0xd88] ;  /* 0x000d880001067983 */ /* 0x000ea40000300a00 */
[----:B------:R-:W2:Y:S02]  /*3a330*/  LDL.LU.64 R52, [R1+0x450] ;  /* 0x0004500001347983 */ /* 0x000ea40000300a00 */
[----:B------:R-:W2:Y:S01]  /*3a340*/  LDL.LU.64 R54, [R1+0x458] ;  /* 0x0004580001367983 */ /* 0x000ea20000300a00 */
[----:B------:R-:W2:Y:S01]  /*3a350*/  LDL.LU.64 R32, [R1+0x2f0] ;  /* 0x0002f00001207983 */ /* 0x000ea20000300a00 */
[----:B------:R-:W2:Y:S02]  /*3a360*/  LDL.LU.64 R34, [R1+0x2f8] ;  /* 0x0002f80001227983 */ /* 0x000ea40000300a00 */
[----:B------:R-:W-:Y:S02]  /*3a370*/  STL.64 [R1+0x33f8], R30 ;  /* 0x0033f81e01007387 */ /* 0x000fe40000100a00 */
[----:B------:R0:W-:Y:S02]  /*3a380*/  STL.64 [R1+0x33f0], R28 ;  /* 0x0033f01c01007387 */ /* 0x0001e40000100a00 */
[----:B0-----:R-:W2:Y:S01]  /*3a390*/  LDL.LU.64 R28, [R1+0xdc0] ;  /* 0x000dc000011c7983 */ /* 0x001ea20000300a00 */
[----:B------:R-:W2:Y:S02]  /*3a3a0*/  LDL.LU.64 R30, [R1+0xdc8] ;  /* 0x000dc800011e7983 */ /* 0x000ea40000300a00 */
        /* <DEDUP_REMOVED lines=9> */
[----:B0-----:R-:W2:Y:S01]  /*3a440*/  LDL.LU.64 R24, [R1+0xdb0] ;  /* 0x000db00001187983 */ /* 0x001ea20000300a00 */
[----:B------:R-:W2:Y:S01]  /*3a450*/  LDL.LU.64 R26, [R1+0xdb8] ;  /* 0x000db800011a7983 */ /* 0x000ea20000300a00 */
[C---:B----4-:R-:W-:Y:S08]  /*3a460*/  HMMA.16816.F32 R12, R48.reuse, R16, R12 ;  /* 0x00000010300c723c */ /* 0x050ff0000000180c */
        /* <DEDUP_REMOVED lines=8> */
[----:B------:R-:W-:Y:S01]  /*3a4f0*/  STL.64 [R1+0xda0], R12 ;  /* 0x000da00c01007387 */ /* 0x000fe20000100a00 */
[----:B------:R0:W-:Y:S04]  /*3a500*/  STL.64 [R1+0xda8], R14 ;  /* 0x000da80e01007387 */ /* 0x0001e80000100a00 */
[----:B0-----:R-:W4:Y:S01]  /*3a510*/  LDL.LU R14, [R1+0x3538] ;  /* 0x00353800010e7983 */ /* 0x001f220000300800 */
[----:B------:R-:W3:Y:S02]  /*3a520*/  LDL.LU.64 R12, [R1+0x3530] ;  /* 0x00353000010c7983 */ /* 0x000ee40000300a00 */
[C---:B---3--:R-:W-:Y:S11]  /*3a530*/  HMMA.16816.F32 R8, R48.reuse, R12, R8 ;  /* 0x0000000c3008723c */ /* 0x048ff60000001808 */
[----:B------:R-:W-:Y:S11]  /*3a540*/  @!UPT UIADD3 URZ, URZ, URZ, URZ ;  /* 0x0000003f3f3ff290 */ /* 0x000ff6000fffe03f */
[----:B------:R-:W-:Y:S01]  /*3a550*/  @!UPT UIADD3 URZ, URZ, URZ, URZ ;  /* 0x0000003f3f3ff290 */ /* 0x000fe2000fffe03f */
[----:B------:R0:W-:Y:S01]  /*3a560*/  STL.64 [R1+0xd90], R8 ;  /* 0x000d900801007387 */ /* 0x0001e20000100a00 */
[----:B------:R-:W-:Y:S03]  /*3a570*/  STL.64 [R1+0xd98], R10 ;  /* 0x000d980a01007387 */ /* 0x000fe60000100a00 */
[----:B0-----:R-:W3:Y:S02]  /*3a580*/  LDL.LU.64 R8, [R1+0x3528] ;  /* 0x0035280001087983 */ /* 0x001ee40000300a00 */
[C---:B---3--:R-:W-:Y:S11]  /*3a590*/  HMMA.16816.F32 R4, R48.reuse, R8, R4 ;  /* 0x000000083004723c */ /* 0x048ff60000001804 */
[----:B------:R-:W-:Y:S11]  /*3a5a0*/  @!UPT UIADD3 URZ, URZ, URZ, URZ ;  /* 0x0000003f3f3ff290 */ /* 0x000ff6000fffe03f */
[----:B------:R-:W-:Y:S01]  /*3a5b0*/  @!UPT UIADD3 URZ, URZ, URZ, URZ ;  /* 0x0000003f3f3ff290 */ /* 0x000fe2000fffe03f */
[----:B------:R-:W-:Y:S01]  /*3a5c0*/  STL.64 [R1+0xd80], R4 ;  /* 0x000d800401007387 */ /* 0x000fe20000100a00 */
[----:B------:R0:W-:Y:S03]  /*3a5d0*/  STL.64 [R1+0xd88], R6 ;  /* 0x000d880601007387 */ /* 0x0001e60000100a00 */
[----:B0-----:R-:W3:Y:S01]  /*3a5e0*/  LDL.LU R6, [R1+0x3520] ;  /* 0x0035200001067983 */ /* 0x001ee20000300800 */
[----:B------:R-:W2:Y:S02]  /*3a5f0*/  LDL.LU.64 R4, [R1+0x3518] ;  /* 0x0035180001047983 */ /* 0x000ea40000300a00 */
[----:B--2---:R-:W-:Y:S01]  /*3a600*/  HMMA.16816.F32 R48, R48, R4, R52 ;  /* 0x000000043030723c */ /* 0x004fe20000001834 */
[----:B------:R-:W2:Y:S01]  /*3a610*/  LDL.LU.64 R54, [R1+0x3510] ;  /* 0x0035100001367983 */ /* 0x000ea20000300a00 */
[----:B------:R-:W2:Y:S11]  /*3a620*/  LDL.LU.64 R52, [R1+0x3508] ;  /* 0x0035080001347983 */ /* 0x000eb60000300a00 */
[----:B------:R-:W-:Y:S10]  /*3a630*/  @!UPT UIADD3 URZ, URZ, URZ, URZ ;  /* 0x0000003f3f3ff290 */ /* 0x000ff4000fffe03f */
[----:B------:R0:W-:Y:S01]  /*3a640*/  STL.64 [R1+0x450], R48 ;  /* 0x0004503001007387 */ /* 0x0001e20000100a00 */
[----:B------:R1:W-:Y:S03]  /*3a650*/  STL.64 [R1+0x458], R50 ;  /* 0x0004583201007387 */ /* 0x0003e60000100a00 */
[----:B0-----:R-:W3:Y:S01]  /*3a660*/  LDL.LU.64 R48, [R1+0x300] ;  /* 0x0003000001307983 */ /* 0x001ee20000300a00 */
[----:B-1----:R-:W3:Y:S02]  /*3a670*/  LDL.LU.64 R50, [R1+0x308] ;  /* 0x0003080001327983 */ /* 0x002ee40000300a00 */
[----:B------:R-:W-:Y:S02]  /*3a680*/  IMAD.MOV.U32 R57, RZ, RZ, R3 ;  /* 0x000000ffff397224 */ /* 0x000fe400078e0003 */
[----:B------:R-:W-:Y:S02]  /*3a690*/  IMAD.MOV.U32 R11, RZ, RZ, R40 ;  /* 0x000000ffff0b7224 */ /* 0x000fe400078e0028 */
[----:B------:R-:W-:-:S02]  /*3a6a0*/  IMAD.MOV.U32 R10, RZ, RZ, R41 ;  /* 0x000000ffff0a7224 */ /* 0x000fc400078e0029 */
[----:B------:R-:W-:Y:S02]  /*3a6b0*/  IMAD.MOV.U32 R15, RZ, RZ, R44 ;  /* 0x000000ffff0f7224 */ /* 0x000fe400078e002c */
[----:B------:R-:W-:Y:S02]  /*3a6c0*/  IMAD.MOV.U32 R20, RZ, RZ, R23 ;  /* 0x000000ffff147224 */ /* 0x000fe400078e0017 */
[----:B------:R-:W-:Y:S01]  /*3a6d0*/  IMAD.MOV.U32 R21, RZ, RZ, R22 ;  /* 0x000000ffff157224 */ /* 0x000fe200078e0016 */
[C---:B--2---:R-:W-:Y:S08]  /*3a6e0*/  HMMA.16816.F32 R32, R52.reuse, R40, R32 ;  /* 0x000000283420723c */ /* 0x044ff00000001820 */
[C---:B---3--:R-:W-:Y:S11]  /*3a6f0*/  HMMA.16816.F32 R48, R52.reuse, R36, R48 ;  /* 0x000000243430723c */ /* 0x048ff60000001830 */
[----:B------:R-:W-:Y:S11]  /*3a700*/  @!UPT UIADD3 URZ, URZ, URZ, URZ ;  /* 0x0000003f3f3ff290 */ /* 0x000ff6000fffe03f */
[----:B------:R-:W-:Y:S01]  /*3a710*/  @!UPT UIADD3 URZ, URZ, URZ, URZ ;  /* 0x0000003f3f3ff290 */ /* 0x000fe2000fffe03f */
[----:B------:R-:W-:Y:S01]  /*3a720*/  STL.64 [R1+0x300], R48 ;  /* 0x0003003001007387 */ /* 0x000fe20000100a00 */
[----:B------:R-:W-:Y:S02]  /*3a730*/  STL.64 [R1+0x308], R50 ;  /* 0x0003083201007387 */ /* 0x000fe40000100a00 */
[----:B------:R-:W-:Y:S02]  /*3a740*/  STL.64 [R1+0x2f0], R32 ;  /* 0x0002f02001007387 */ /* 0x000fe40000100a00 */
[----:B------:R-:W-:Y:S01]  /*3a750*/  STL.64 [R1+0x2f8], R34 ;  /* 0x0002f82201007387 */ /* 0x000fe20000100a00 */
[----:B------:R-:W-:Y:S01]  /*3a760*/  STL.64 [R1+0x3420], R10 ;  /* 0x0034200a01007387 */ /* 0x000fe20000100a00 */
[----:B------:R0:W-:Y:S02]  /*3a770*/  STL.64 [R1+0x3418], R8 ;  /* 0x0034180801007387 */ /* 0x0001e40000100a00 */
[C---:B0-----:R-:W-:Y:S11]  /*3a780*/  HMMA.16816.F32 R8, R52.reuse, R56, R28 ;  /* 0x000000383408723c */ /* 0x041ff6000000181c */
[----:B------:R-:W-:Y:S11]  /*3a790*/  @!UPT UIADD3 URZ, URZ, URZ, URZ ;  /* 0x0000003f3f3ff290 */ /* 0x000ff6000fffe03f */
[----:B------:R-:W-:Y:S01]  /*3a7a0*/  @!UPT UIADD3 URZ, URZ, URZ, URZ ;  /* 0x0000003f3f3ff290 */ /* 0x000fe2000fffe03f */
[----:B------:R-:W-:Y:S01]  /*3a7b0*/  STL.64 [R1+0x2e0], R8 ;  /* 0x0002e00801007387 */ /* 0x000fe20000100a00 */
[----:B------:R0:W-:Y:S02]  /*3a7c0*/  STL.64 [R1+0x2e8], R10 ;  /* 0x0002e80a01007387 */ /* 0x0001e40000100a00 */
[----:B0-----:R-:W-:Y:S01]  /*3a7d0*/  HMMA.16816.F32 R8, R52, R44, R24 ;  /* 0x0000002c3408723c */ /* 0x001fe20000001818 */
[----:B----4-:R-:W-:Y:S02]  /*3a7e0*/  IMAD.MOV.U32 R56, RZ, RZ, R14 ;  /* 0x000000ffff387224 */ /* 0x010fe400078e000e */
[----:B------:R-:W-:-:S05]  /*3a7f0*/  IMAD.MOV.U32 R57, RZ, RZ, R6 ;  /* 0x000000ffff397224 */ /* 0x000fca00078e0006 */
[----:B------:R-:W-:Y:S01]  /*3a800*/  STL.64 [R1+0x3428], R56 ;  /* 0x0034283801007387 */ /* 0x000fe20000100a00 */
[----:B------:R-:W-:Y:S02]  /*3a810*/  IMAD.MOV.U32 R14, RZ, RZ, R45 ;  /* 0x000000ffff0e7224 */ /* 0x000fe400078e002d */
[----:B------:R-:W-:Y:S02]  /*3a820*/  IMAD.MOV.U32 R28, RZ, RZ, R61 ;  /* 0x000000ffff1c7224 */ /* 0x000fe400078e003d */
[----:B------:R-:W-:-:S10]  /*3a830*/  IMAD.MOV.U32 R29, RZ, RZ, R60 ;  /* 0x000000ffff1d7224 */ /* 0x000fd400078e003c */
[----:B------:R0:W-:Y:S01]  /*3a840*/  STL.64 [R1+0x2d0], R8 ;  /* 0x0002d00801007387 */ /* 0x0001e20000100a00 */
[----:B------:R1:W-:Y:S03]  /*3a850*/  STL.64 [R1+0x2d8], R10 ;  /* 0x0002d80a01007387 */ /* 0x0003e60000100a00 */
[----:B0-----:R-:W2:Y:S01]  /*3a860*/  LDL.LU.64 R8, [R1+0x2c0] ;  /* 0x0002c00001087983 */ /* 0x001ea20000300a00 */
[----:B-1----:R-:W2:Y:S02]  /*3a870*/  LDL.LU.64 R10, [R1+0x2c8] ;  /* 0x0002c800010a7983 */ /* 0x002ea40000300a00 */
[----:B------:R-:W2:Y:S02]  /*3a880*/  LDL.64 R40, [R1+0xf0] ;  /* 0x0000f00001287983 */ /* 0x000ea40000100a00 */
[----:B------:R-:W-:Y:S01]  /*3a890*/  STL.64 [R1+0x3438], R14 ;  /* 0x0034380e01007387 */ /* 0x000fe20000100a00 */
[----:B------:R-:W-:Y:S01]  /*3a8a0*/  STL.64 [R1+0x3430], R12 ;  /* 0x0034300c01007387 */ /* 0x000fe20000100a00 */
[----:B------:R-:W3:Y:S02]  /*3a8b0*/  LDL.LU R61, [R1+0x3504] ;  /* 0x00350400013d7983 */ /* 0x000ee40000300800 */
[----:B------:R-:W4:Y:S02]  /*3a8c0*/  LDL.LU R60, [R1+0x3500] ;  /* 0x00350000013c7983 */ /* 0x000f240000300800 */
[----:B------:R0:W-:Y:S01]  /*3a8d0*/  STL.64 [R1+0x3440], R28 ;  /* 0x0034401c01007387 */ /* 0x0001e20000100a00 */
[----:B------:R-:W4:Y:S01]  /*3a8e0*/  LDL.LU R23, [R1+0x34fc] ;  /* 0x0034fc0001177983 */ /* 0x000f220000300800 */
[----:B------:R-:W4:Y:S02]  /*3a8f0*/  LDL.LU R22, [R1+0x34f8] ;  /* 0x0034f80001167983 */ /* 0x000f240000300800 */
[----:B------:R-:W-:Y:S02]  /*3a900*/  STL.64 [R1+0x3448], R20 ;  /* 0x0034481401007387 */ /* 0x000fe40000100a00 */
[----:B------:R-:W-:-:S02]  /*3a910*/  IMAD.MOV.U32 R56, RZ, RZ, R18 ;  /* 0x000000ffff387224 */ /* 0x000fc400078e0012 */
[----:B------:R-:W-:Y:S01]  /*3a920*/  IMAD.MOV.U32 R57, RZ, RZ, R19 ;  /* 0x000000ffff397224 */ /* 0x000fe200078e0013 */
[----:B------:R-:W4:Y:S01]  /*3a930*/  LDL.LU R18, [R1+0x34f4] ;  /* 0x0034f40001127983 */ /* 0x000f220000300800 */
[----:B------:R-:W4:Y:S02]  /*3a940*/  LDL.LU R19, [R1+0x34f0] ;  /* 0x0034f00001137983 */ /* 0x000f240000300800 */
[----:B------:R-:W4:Y:S02]  /*3a950*/  LDL R32, [R1+0xd0] ;  /* 0x0000d00001207983 */ /* 0x000f240000100800 */
[----:B------:R-:W4:Y:S01]  /*3a960*/  LDL R33, [R1+0xd4] ;  /* 0x0000d40001217983 */ /* 0x000f220000100800 */
[----:B------:R-:W4:Y:S04]  /*3a970*/  LDL R24, [R1+0xe0] ;  /* 0x0000e00001187983 */ /* 0x000f280000100800 */
[----:B------:R-:W4:Y:S01]  /*3a980*/  LDL R25, [R1+0xe4] ;  /* 0x0000e40001197983 */ /* 0x000f220000100800 */
[----:B0-----:R-:W-:-:S02]  /*3a990*/  IMAD.MOV.U32 R28, RZ, RZ, R2 ;  /* 0x000000ffff1c7224 */ /* 0x001fc400078e0002 */
[----:B------:R-:W-:Y:S02]  /*3a9a0*/  IMAD.MOV.U32 R29, RZ, RZ, R0 ;  /* 0x000000ffff1d7224 */ /* 0x000fe400078e0000 */
[----:B------:R3:W-:Y:S01]  /*3a9b0*/  STL.64 [R1+0x3450], R56 ;  /* 0x0034503801007387 */ /* 0x0007e20000100a00 */
[----:B------:R-:W4:Y:S01]  /*3a9c0*/  LDL.LU R2, [R1+0x34ec] ;  /* 0x0034ec0001027983 */ /* 0x000f220000300800 */
[----:B------:R-:W4:Y:S02]  /*3a9d0*/  LDL.LU R0, [R1+0x34e8] ;  /* 0x0034e80001007983 */ /* 0x000f240000300800 */
[----:B------:R0:W-:Y:S02]  /*3a9e0*/  STL.64 [R1+0x3458], R28 ;  /* 0x0034581c01007387 */ /* 0x0001e40000100a00 */
[----:B------:R-:W-:Y:S02]  /*3a9f0*/  IMAD.MOV.U32 R7, RZ, RZ, R36 ;  /* 0x000000ffff077224 */ /* 0x000fe400078e0024 */
[----:B------:R-:W-:Y:S01]  /*3aa00*/  IMAD.MOV.U32 R3, RZ, RZ, R37 ;  /* 0x000000ffff037224 */ /* 0x000fe200078e0025 */
[----:B------:R-:W1:Y:S04]  /*3aa10*/  S2R R6, SR_TID.X ;  /* 0x0000000000067919 */ /* 0x000e680000002100 */
[----:B------:R-:W0:Y:S01]  /*3aa20*/  S2R R59, SR_TID.X ;  /* 0x00000000003b7919 */ /* 0x000e220000002100 */
[----:B--2---:R-:W-:Y:S01]  /*3aa30*/  HMMA.16816.F32 R8, R52, R40, R8 ;  /* 0x000000283408723c */ /* 0x004fe20000001808 */
[----:B---3--:R-:W-:-:S02]  /*3aa40*/  IMAD.MOV.U32 R57, RZ, RZ, R61 ;  /* 0x000000ffff397224 */ /* 0x008fc400078e003d */
[----:B----4-:R-:W-:Y:S02]  /*3aa50*/  IMAD.MOV.U32 R56, RZ, RZ, R60 ;  /* 0x000000ffff387224 */ /* 0x010fe400078e003c */
[----:B------:R-:W2:Y:S01]  /*3aa60*/  LDL.LU R60, [R1+0x34e4] ;  /* 0x0034e400013c7983 */ /* 0x000ea20000300800 */
[----:B------:R-:W3:Y:S02]  /*3aa70*/  LDL.LU R61, [R1+0x34e0] ;  /* 0x0034e000013d7983 */ /* 0x000ee40000300800 */
[----:B------:R-:W-:Y:S02]  /*3aa80*/  IMAD.MOV.U32 R36, RZ, RZ, R22 ;  /* 0x000000ffff247224 */ /* 0x000fe400078e0016 */
[----:B------:R-:W-:Y:S01]  /*3aa90*/  IMAD.MOV.U32 R37, RZ, RZ, R23 ;  /* 0x000000ffff257224 */ /* 0x000fe200078e0017 */
[----:B------:R-:W4:Y:S01]  /*3aaa0*/  LDL.64 R44, [R1+0xc0] ;  /* 0x0000c000012c7983 */ /* 0x000f220000100a00 */
[----:B------:R-:W-:Y:S02]  /*3aab0*/  STL.64 [R1+0x3460], R56 ;  /* 0x0034603801007387 */ /* 0x000fe40000100a00 */
[----:B------:R-:W4:Y:S02]  /*3aac0*/  LDL.LU R22, [R1+0x34dc] ;  /* 0x0034dc0001167983 */ /* 0x000f240000300800 */
[----:B------:R-:W4:Y:S01]  /*3aad0*/  LDL.LU R23, [R1+0x34d8] ;  /* 0x0034d80001177983 */ /* 0x000f220000300800 */
[----:B------:R1:W-:Y:S01]  /*3aae0*/  STL.64 [R1+0x3468], R36 ;  /* 0x0034682401007387 */ /* 0x0003e20000100a00 */
[----:B0-----:R-:W4:Y:S02]  /*3aaf0*/  LDL.LU.64 R28, [R1+0x2b0] ;  /* 0x0002b000011c7983 */ /* 0x001f240000300a00 */
[----:B------:R-:W4:Y:S02]  /*3ab00*/  LDL.LU.64 R30, [R1+0x2b8] ;  /* 0x0002b800011e7983 */ /* 0x000f240000300a00 */
[----:B-1----:R-:W-:-:S02]  /*3ab10*/  IMAD.MOV.U32 R36, RZ, RZ, R19 ;  /* 0x000000ffff247224 */ /* 0x002fc400078e0013 */
[----:B------:R-:W-:-:S05]  /*3ab20*/  IMAD.MOV.U32 R37, RZ, RZ, R18 ;  /* 0x000000ffff257224 */ /* 0x000fca00078e0012 */
[----:B------:R-:W-:Y:S01]  /*3ab30*/  STL.64 [R1+0x3480], R36 ;  /* 0x0034802401007387 */ /* 0x000fe20000100a00 */
[----:B------:R0:W-:Y:S02]  /*3ab40*/  STL.64 [R1+0x2c0], R8 ;  /* 0x0002c00801007387 */ /* 0x0001e40000100a00 */
[----:B------:R1:W-:Y:S02]  /*3ab50*/  STL.64 [R1+0x2c8], R10 ;  /* 0x0002c80a01007387 */ /* 0x0003e40000100a00 */
[----:B------:R-:W4:Y:S01]  /*3ab60*/  LDL.LU.64 R12, [R1+0x2a0] ;  /* 0x0002a000010c7983 */ /* 0x000f220000300a00 */
[----:B------:R-:W4:Y:S04]  /*3ab70*/  LDL.LU.64 R14, [R1+0x2a8] ;  /* 0x0002a800010e7983 */ /* 0x000f280000300a00 */
[----:B0-----:R-:W4:Y:S01]  /*3ab80*/  LDL.LU.64 R8, [R1+0x8f0] ;  /* 0x0008f00001087983 */ /* 0x001f220000300a00 */
[----:B-1----:R-:W4:Y:S01]  /*3ab90*/  LDL.LU.64 R10, [R1+0x8f8] ;  /* 0x0008f800010a7983 */ /* 0x002f220000300a00 */
[----:B------:R-:W-:Y:S01]  /*3aba0*/  LOP3.LUT R6, R6, 0x7, RZ, 0xc0, !PT ;  /* 0x0000000706067812 */ /* 0x000fe200078ec0ff */
[----:B------:R-:W-:-:S04]  /*3abb0*/  IMAD.SHL.U32 R58, R59, 0x2, RZ ;  /* 0x000000023b3a7824 */ /* 0x000fc800078e00ff */
[----:B------:R-:W-:Y:S02]  /*3abc0*/  IMAD R6, R6, 0x110, RZ ;  /* 0x0000011006067824 */ /* 0x000fe400078e02ff */
[----:B------:R-:W-:-:S03]  /*3abd0*/  IMAD.SHL.U32 R59, R59, 0x80, RZ ;  /* 0x000000803b3b7824 */ /* 0x000fc600078e00ff */
[----:B------:R-:W-:-:S04]  /*3abe0*/  LOP3.LUT R6, R6, 0x10, R58, 0x78, !PT ;  /* 0x0000001006067812 */ /* 0x000fc800078e783a */
[----:B------:R-:W-:-:S04]  /*3abf0*/  LOP3.LUT R6, R6, 0x800, R59, 0xf8, !PT ;  /* 0x0000080006067812 */ /* 0x000fc800078ef83b */
[----:B------:R-:W-:Y:S01]  /*3ac00*/  LOP3.LUT R6, R6, 0x40, RZ, 0x3c, !PT ;  /* 0x0000004006067812 */ /* 0x000fe200078e3cff */
[----:B------:R-:W-:Y:S02]  /*3ac10*/  IMAD.MOV.U32 R19, RZ, RZ, R40 ;  /* 0x000000ffff137224 */ /* 0x000fe400078e0028 */
[----:B------:R-:W-:Y:S02]  /*3ac20*/  IMAD.MOV.U32 R18, RZ, RZ, R41 ;  /* 0x000000ffff127224 */ /* 0x000fe400078e0029 */
[----:B------:R-:W0:Y:S01]  /*3ac30*/  LDSM.16.MT88.4 R48, [R6+0x4000] ;  /* 0x004000000630783b */ /* 0x000e220000004200 */
[----:B------:R-:W-:Y:S02]  /*3ac40*/  IMAD.MOV.U32 R36, RZ, RZ, R0 ;  /* 0x000000ffff247224 */ /* 0x000fe400078e0000 */
[----:B------:R-:W-:Y:S02]  /*3ac50*/  IMAD.MOV.U32 R37, RZ, RZ, R2 ;  /* 0x000000ffff257224 */ /* 0x000fe400078e0002 */
[----:B------:R-:W4:Y:S01]  /*3ac60*/  LDL.LU R0, [R1+0x34d4] ;  /* 0x0034d40001007983 */ /* 0x000f220000300800 */
[----:B------:R-:W4:Y:S02]  /*3ac70*/  LDL.LU R2, [R1+0x34d0] ;  /* 0x0034d00001027983 */ /* 0x000f240000300800 */
[----:B------:R-:W-:Y:S02]  /*3ac80*/  STL.64 [R1+0x3498], R36 ;  /* 0x0034982401007387 */ /* 0x000fe40000100a00 */
[----:B--2---:R-:W-:-:S02]  /*3ac90*/  IMAD.MOV.U32 R41, RZ, RZ, R60 ;  /* 0x000000ffff297224 */ /* 0x004fc400078e003c */
[----:B---3--:R-:W-:-:S05]  /*3aca0*/  IMAD.MOV.U32 R40, RZ, RZ, R61 ;  /* 0x000000ffff287224 */ /* 0x008fca00078e003d */
[----:B------:R-:W-:Y:S01]  /*3acb0*/  STL.64 [R1+0x34a0], R40 ;  /* 0x0034a02801007387 */ /* 0x000fe20000100a00 */
[----:B------:R-:W-:Y:S02]  /*3acc0*/  STL.64 [R1+0x3478], R18 ;  /* 0x0034781201007387 */ /* 0x000fe40000100a00 */
[----:B------:R4:W-:Y:S02]  /*3acd0*/  STL.64 [R1+0x3470], R16 ;  /* 0x0034701001007387 */ /* 0x0009e40000100a00 */
[C---:B----4-:R-:W-:Y:S08]  /*3ace0*/  HMMA.16816.F32 R16, R52.reuse, R24, R28 ;  /* 0x000000183410723c */ /* 0x050ff0000000181c */
[----:B------:R-:W-:Y:S01]  /*3acf0*/  HMMA.16816.F32 R12, R52, R32, R12 ;  /* 0x00000020340c723c */ /* 0x000fe2000000180c */
[----:B------:R-:W-:-:S02]  /*3ad00*/  IMAD.MOV.U32 R40, RZ, RZ, R23 ;  /* 0x000000ffff287224 */ /* 0x000fc400078e0017 */
[----:B------:R-:W-:Y:S11]  /*3ad10*/  IMAD.MOV.U32 R41, RZ, RZ, R22 ;  /* 0x000000ffff297224 */ /* 0x000ff600078e0016 */
[----:B------:R-:W-:Y:S01]  /*3ad20*/  @!UPT UIADD3 URZ, URZ, URZ, URZ ;  /* 0x0000003f3f3ff290 */ /* 0x000fe2000fffe03f */
[----:B------:R-:W-:Y:S01]  /*3ad30*/  STL.64 [R1+0x2b0], R16 ;  /* 0x0002b01001007387 */ /* 0x000fe20000100a00 */
[----:B------:R-:W-:Y:S02]  /*3ad40*/  STL.64 [R1+0x2b8], R18 ;  /* 0x0002b81201007387 */ /* 0x000fe40000100a00 */
[----:B------:R-:W-:Y:S05]  /*3ad50*/  STL.64 [R1+0x34b8], R40 ;  /* 0x0034b82801007387 */ /* 0x000fea0000100a00 */
[----:B------:R-:W-:Y:S01]  /*3ad60*/  STL.64 [R1+0x2a0], R12 ;  /* 0x0002a00c01007387 */ /* 0x000fe20000100a00 */
[----:B------:R-:W-:Y:S02]  /*3ad70*/  STL.64 [R1+0x2a8], R14 ;  /* 0x0002a80e01007387 */ /* 0x000fe40000100a00 */
[----:B0-----:R-:W-:Y:S02]  /*3ad80*/  STL.64 [R1+0x34b0], R50 ;  /* 0x0034b03201007387 */ /* 0x001fe40000100a00 */
[----:B------:R-:W-:Y:S01]  /*3ad90*/  STL.64 [R1+0x34a8], R48 ;  /* 0x0034a83001007387 */ /* 0x000fe20000100a00 */
[----:B------:R-:W-:Y:S01]  /*3ada0*/  STL.64 [R1+0x3490], R6 ;  /* 0x0034900601007387 */ /* 0x000fe20000100a00 */
[----:B------:R0:W-:Y:S02]  /*3adb0*/  STL.64 [R1+0x3488], R4 ;  /* 0x0034880401007387 */ /* 0x0001e40000100a00 */
[----:B0-----:R-:W-:Y:S11]  /*3adc0*/  HMMA.16816.F32 R4, R52, R44, R8 ;  /* 0x0000002c3404723c */ /* 0x001ff60000001808 */
[----:B------:R-:W-:Y:S11]  /*3add0*/  @!UPT UIADD3 URZ, URZ, URZ, URZ ;  /* 0x0000003f3f3ff290 */ /* 0x000ff6000fffe03f */
[----:B------:R-:W-:Y:S01]  /*3ade0*/  @!UPT UIADD3 URZ, URZ, URZ, URZ ;  /* 0x0000003f3f3ff290 */ /* 0x000fe2000fffe03f */
[----:B------:R-:W-:Y:S01]  /*3adf0*/  STL.64 [R1+0x8f0], R4 ;  /* 0x0008f00401007387 */ /* 0x000fe20000100a00 */
[----:B------:R-:W-:Y:S02]  /*3ae00*/  STL.64 [R1+0x8f8], R6 ;  /* 0x0008f80601007387 */ /* 0x000fe40000100a00 */
[----:B------:R-:W2:Y:S02]  /*3ae10*/  LDL.LU.64 R48, [R1+0x8d0] ;  /* 0x0008d00001307983 */ /* 0x000ea40000300a00 */
[----:B------:R-:W3:Y:S02]  /*3ae20*/  LDL.LU.64 R50, [R1+0x8d8] ;  /* 0x0008d80001327983 */ /* 0x000ee40000300a00 */
[----:B------:R-:W-:Y:S02]  /*3ae30*/  IMAD.MOV.U32 R40, RZ, RZ, R2 ;  /* 0x000000ffff287224 */ /* 0x000fe400078e0002 */
[----:B------:R-:W-:Y:S01]  /*3ae40*/  IMAD.MOV.U32 R41, RZ, RZ, R0 ;  /* 0x000000ffff297224 */ /* 0x000fe200078e0000 */
[----:B---3--:R-:W-:Y:S01]  /*3ae50*/  STL.64 [R1+0x34c8], R50 ;  /* 0x0034c83201007387 */ /* 0x008fe20000100a00 */
[----:B--2---:R0:W-:Y:S03]  /*3ae60*/  STL.64 [R1+0x34c0], R48 ;  /* 0x0034c03001007387 */ /* 0x0041e60000100a00 */
[----:B0-----:R-:W2:Y:S01]  /*3ae70*/  LDL.LU.64 R48, [R1+0x8e0] ;  /* 0x0008e00001307983 */ /* 0x001ea20000300a00 */
[----:B------:R-:W2:Y:S02]  /*3ae80*/  LDL.LU.64 R50, [R1+0x8e8] ;  /* 0x0008e80001327983 */ /* 0x000ea40000300a00 */
[----:B------:R-:W3:Y:S02]  /*3ae90*/  LDL.LU.64 R36, [R1+0x8c0] ;  /* 0x0008c00001247983 */ /* 0x000ee40000300a00 */
[----:B------:R-:W3:Y:S01]  /*3aea0*/  LDL.LU.64 R38, [R1+0x8c8] ;  /* 0x0008c80001267983 */ /* 0x000ee20000300a00 */
[----:B------:R-:W4:Y:S01]  /*3aeb0*/  LDL.LU.64 R4, [R1+0x8b0] ;  /* 0x0008b00001047983 */ /* 0x000f220000300a00 */
[----:B------:R-:W4:Y:S02]  /*3aec0*/  LDL.LU.64 R6, [R1+0x8b8] ;  /* 0x0008b80001067983 */ /* 0x000f240000300a00 */
        /* <DEDUP_REMOVED lines=15> */
[----:B------:R-:W-:-:S02]  /*3afc0*/  IMAD.MOV.U32 R2, RZ, RZ, R44 ;  /* 0x000000ffff027224 */ /* 0x000fc400078e002c */
[----:B------:R-:W-:Y:S02]  /*3afd0*/  IMAD.MOV.U32 R0, RZ, RZ, R45 ;  /* 0x000000ffff007224 */ /* 0x000fe400078e002d */
[----:B------:R-:W3:Y:S01]  /*3afe0*/  LDL.LU.64 R34, [R1+0x838] ;  /* 0x0008380001227983 */ /* 0x000ee20000300a00 */
[----:B------:R-:W3:Y:S01]  /*3aff0*/  LDL.LU.64 R44, [R1+0x820] ;  /* 0x00082000012c7983 */ /* 0x000ee20000300a00 */
[----:B------:R-:W3:Y:S01]  /*3b000*/  LDL.LU.64 R46, [R1+0x828] ;  /* 0x00082800012e7983 */ /* 0x000ee20000300a00 */
[C---:B--2---:R-:W-:Y:S02]  /*3b010*/  HMMA.16816.F32 R40, R52.reuse, R40, R48 ;  /* 0x000000283428723c */ /* 0x044fe40000001830 */
[----:B------:R-:W2:Y:S01]  /*3b020*/  LDL.LU.64 R50, [R1+0x34c8] ;  /* 0x0034c80001327983 */ /* 0x000ea20000300a00 */
[----:B------:R-:W2:Y:S11]  /*3b030*/  LDL.LU.64 R48, [R1+0x34c0] ;  /* 0x0034c00001307983 */ /* 0x000eb60000300a00 */
[----:B------:R-:W-:Y:S09]  /*3b040*/  @!UPT UIADD3 URZ, URZ, URZ, URZ ;  /* 0x0000003f3f3ff290 */ /* 0x000ff2000fffe03f */
[----:B------:R0:W-:Y:S01]  /*3b050*/  STL.64 [R1+0x8e0], R40 ;  /* 0x0008e02801007387 */ /* 0x0001e20000100a00 */
[----:B------:R2:W-:Y:S03]  /*3b060*/  STL.64 [R1+0x8e8], R42 ;  /* 0x0008e82a01007387 */ /* 0x0005e60000100a00 */
[----:B0-----:R-:W2:Y:S02]  /*3b070*/  LDL.LU.64 R40, [R1+0x34b8] ;  /* 0x0034b80001287983 */ /* 0x001ea40000300a00 */
[C---:B--2---:R-:W-:Y:S02]  /*3b080*/  HMMA.16816.F32 R40, R52.reuse, R40, R48 ;  /* 0x000000283428723c */ /* 0x044fe40000001830 */
[----:B------:R-:W2:Y:S01]  /*3b090*/  LDL.LU.64 R50, [R1+0x34b0] ;  /* 0x0034b00001327983 */ /* 0x000ea20000300a00 */
[----:B------:R-:W2:Y:S11]  /*3b0a0*/  LDL.LU.64 R48, [R1+0x34a8] ;  /* 0x0034a80001307983 */ /* 0x000eb60000300a00 */
[----:B------:R-:W-:Y:S09]  /*3b0b0*/  @!UPT UIADD3 URZ, URZ, URZ, URZ ;  /* 0x0000003f3f3ff290 */ /* 0x000ff2000fffe03f */
[----:B------:R0:W-:Y:S01]  /*3b0c0*/  STL.64 [R1+0x8d0], R40 ;  /* 0x0008d02801007387 */ /* 0x0001e20000100a00 */
[----:B------:R3:W-:Y:S03]  /*3b0d0*/  STL.64 [R1+0x8d8], R42 ;  /* 0x0008d82a01007387 */ /* 0x0007e60000100a00 */
[----:B0-----:R-:W3:Y:S02]  /*3b0e0*/  LDL.LU.64 R40, [R1+0x34a0] ;  /* 0x0034a00001287983 */ /* 0x001ee40000300a00 */
[C---:B---3--:R-:W-:Y:S02]  /*3b0f0*/  HMMA.16816.F32 R40, R52.reuse, R40, R36 ;  /* 0x000000283428723c */ /* 0x048fe40000001824 */
[----:B------:R-:W4:Y:S11]  /*3b100*/  LDL.LU.64 R36, [R1+0x3498] ;  /* 0x0034980001247983 */ /* 0x000f360000300a00 */
[----:B------:R-:W-:Y:S10]  /*3b110*/  @!UPT UIADD3 URZ, URZ, URZ, URZ ;  /* 0x0000003f3f3ff290 */ /* 0x000ff4000fffe03f */
[----:B------:R0:W-:Y:S01]  /*3b120*/  STL.64 [R1+0x8c0], R40 ;  /* 0x0008c02801007387 */ /* 0x0001e20000100a00 */
[----:B------:R1:W-:Y:S03]  /*3b130*/  STL.64 [R1+0x8c8], R42 ;  /* 0x0008c82a01007387 */ /* 0x0003e60000100a00 */
[----:B0-----:R-:W3:Y:S01]  /*3b140*/  LDL.LU.64 R40, [R1+0x810] ;  /* 0x0008100001287983 */ /* 0x001ee20000300a00 */
[----:B-1----:R-:W3:Y:S01]  /*3b150*/  LDL.LU.64 R42, [R1+0x818] ;  /* 0x00081800012a7983 */ /* 0x002ee20000300a00 */
        /* <DEDUP_REMOVED lines=8> */
[----:B------:R-:W2:Y:S01]  /*3b1e0*/  LDL.LU.64 R18, [R1+0x3478] ;  /* 0x0034780001127983 */ /* 0x000ea20000300a00 */
        /* <DEDUP_REMOVED lines=10> */
[----:B0-----:R-:W3:Y:S01]  /*3b290*/  LDL.LU.64 R36, [R1+0x800] ;  /* 0x0008000001247983 */ /* 0x001ee20000300a00 */
[----:B-1----:R-:W3:Y:S01]  /*3b2a0*/  LDL.LU.64 R38, [R1+0x808] ;  /* 0x0008080001267983 */ /* 0x002ee20000300a00 */
[C---:B--2---:R-:W-:Y:S02]  /*3b2b0*/  HMMA.16816.F32 R56, R52.reuse, R56, R28 ;  /* 0x000000383438723c */ /* 0x044fe4000000181c */
[----:B------:R-:W2:Y:S11]  /*3b2c0*/  LDL.LU.64 R28, [R1+0x3458] ;  /* 0x00345800011c7983 */ /* 0x000eb60000300a00 */
[----:B------:R-:W-:Y:S10]  /*3b2d0*/  @!UPT UIADD3 URZ, URZ, URZ, URZ ;  /* 0x0000003f3f3ff290 */ /* 0x000ff4000fffe03f */
[----:B------:R0:W-:Y:S01]  /*3b2e0*/  STL.64 [R1+0x880], R56 ;  /* 0x0008803801007387 */ /* 0x0001e20000100a00 */
[----:B------:R1:W-:Y:S03]  /*3b2f0*/  STL.64 [R1+0x888], R58 ;  /* 0x0008883a01007387 */ /* 0x0003e60000100a00 */
[----:B0-----:R-:W1:Y:S01]  /*3b300*/  LDL.LU.64 R56, [R1+0x3450] ;  /* 0x0034500001387983 */ /* 0x001e620000300a00 */
[C---:B--2---:R-:W-:Y:S03]  /*3b310*/  HMMA.16816.F32 R28, R52.reuse, R28, R20 ;  /* 0x0000001c341c723c */ /* 0x044fe60000001814 */
[----:B------:R-:W2:Y:S05]  /*3b320*/  LDL.LU.64 R20, [R1+0x3448] ;  /* 0x0034480001147983 */ /* 0x000eaa0000300a00 */
[C---:B-1----:R-:W-:Y:S11]  /*3b330*/  HMMA.16816.F32 R56, R52.reuse, R56, R12 ;  /* 0x000000383438723c */ /* 0x042ff6000000180c */
[----:B------:R-:W-:Y:S04]  /*3b340*/  @!UPT UIADD3 URZ, URZ, URZ, URZ ;  /* 0x0000003f3f3ff290 */ /* 0x000fe8000fffe03f */
[----:B------:R0:W-:Y:S01]  /*3b350*/  STL.64 [R1+0x870], R28 ;  /* 0x0008701c01007387 */ /* 0x0001e20000100a00 */
[----:B------:R-:W-:Y:S03]  /*3b360*/  STL.64 [R1+0x878], R30 ;  /* 0x0008781e01007387 */ /* 0x000fe60000100a00 */
[----:B0-----:R-:W3:Y:S01]  /*3b370*/  LDL.LU.64 R28, [R1+0x3440] ;  /* 0x00344000011c7983 */ /* 0x001ee20000300a00 */
[----:B------:R-:W4:Y:S02]  /*3b380*/  LDL.LU.64 R14, [R1+0x3438] ;  /* 0x00343800010e7983 */ /* 0x000f240000300a00 */
[----:B------:R-:W4:Y:S01]  /*3b390*/  LDL.LU.64 R12, [R1+0x3430] ;  /* 0x00343000010c7983 */ /* 0x000f220000300a00 */
[----:B------:R0:W-:Y:S01]  /*3b3a0*/  STL.64 [R1+0x860], R56 ;  /* 0x0008603801007387 */ /* 0x0001e20000100a00 */
[----:B------:R-:W-:Y:S03]  /*3b3b0*/  STL.64 [R1+0x868], R58 ;  /* 0x0008683a01007387 */ /* 0x000fe60000100a00 */
[----:B0-----:R-:W4:Y:S01]  /*3b3c0*/  LDL.LU.64 R56, [R1+0x3428] ;  /* 0x0034280001387983 */ /* 0x001f220000300a00 */
[C---:B--2---:R-:W-:Y:S03]  /*3b3d0*/  HMMA.16816.F32 R20, R52.reuse, R20, R8 ;  /* 0x000000143414723c */ /* 0x044fe60000001808 */
[----:B------:R-:W2:Y:S01]  /*3b3e0*/  LDL.LU.64 R10, [R1+0x3420] ;  /* 0x00342000010a7983 */ /* 0x000ea20000300a00 */
[----:B------:R-:W2:Y:S11]  /*3b3f0*/  LDL.LU.64 R8, [R1+0x3418] ;  /* 0x0034180001087983 */ /* 0x000eb60000300a00 */
[----:B------:R-:W-:Y:S08]  /*3b400*/  @!UPT UIADD3 URZ, URZ, URZ, URZ ;  /* 0x0000003f3f3ff290 */ /* 0x000ff0000fffe03f */
[----:B------:R0:W-:Y:S01]  /*3b410*/  STL.64 [R1+0x850], R20 ;  /* 0x0008501401007387 */ /* 0x0001e20000100a00 */
[----:B------:R-:W-:Y:S03]  /*3b420*/  STL.64 [R1+0x858], R22 ;  /* 0x0008581601007387 */ /* 0x000fe60000100a00 */
[----:B0-----:R-:W2:Y:S01]  /*3b430*/  LDL.LU.64 R20, [R1+0x3410] ;  /* 0x0034100001147983 */ /* 0x001ea20000300a00 */
[C---:B---3--:R-:W-:Y:S03]  /*3b440*/  HMMA.16816.F32 R28, R52.reuse, R28, R24 ;  /* 0x0000001c341c723c */ /* 0x048fe60000001818 */
[----:B------:R-:W3:Y:S01]  /*3b450*/  LDL.LU.64 R26, [R1+0x3408] ;  /* 0x00340800011a7983 */ /* 0x000ee20000300a00 */
[----:B------:R-:W2:Y:S04]  /*3b460*/  LDL.LU.64 R24, [R1+0x3400] ;  /* 0x0034000001187983 */ /* 0x000ea80000300a00 */
[C---:B----4-:R-:W-:Y:S11]  /*3b470*/  HMMA.16816.F32 R56, R52.reuse, R56, R32 ;  /* 0x000000383438723c */ /* 0x050ff60000001820 */
[----:B------:R-:W-:Y:S04]  /*3b480*/  @!UPT UIADD3 URZ, URZ, URZ, URZ ;  /* 0x0000003f3f3ff290 */ /* 0x000fe8000fffe03f */
[----:B------:R-:W-:Y:S01]  /*3b490*/  STL.64 [R1+0x840], R28 ;  /* 0x0008401c01007387 */ /* 0x000fe20000100a00 */
[----:B------:R0:W-:Y:S03]  /*3b4a0*/  STL.64 [R1+0x848], R30 ;  /* 0x0008481e01007387 */ /* 0x0001e60000100a00 */
[----:B0-----:R-:W4:Y:S01]  /*3b4b0*/  LDL.LU.64 R30, [R1+0x33f8] ;  /* 0x0033f800011e7983 */ /* 0x001f220000300a00 */
[----:B------:R-:W2:Y:S02]  /*3b4c0*/  LDL.LU.64 R28, [R1+0x33f0] ;  /* 0x0033f000011c7983 */ /* 0x000ea40000300a00 */
        /* <DEDUP_REMOVED lines=34> */
[----:B------:R-:W3:Y:S02]  /*3b6f0*/  LDL.LU.64 R36, [R1+0x33a0] ;  /* 0x0033a00001247983 */ /* 0x000ee40000300a00 */
[----:B------:R-:W-:Y:S02]  /*3b700*/  STL.64 [R1+0x3310], R42 ;  /* 0x0033102a01007387 */ /* 0x000fe40000100a00 */
[----:B------:R0:W-:Y:S02]  /*3b710*/  STL.64 [R1+0x3308], R40 ;  /* 0x0033082801007387 */ /* 0x0001e40000100a00 */
[----:B0-----:R-:W4:Y:S01]  /*3b720*/  LDL.LU.64 R40, [R1+0x7f0] ;  /* 0x0007f00001287983 */ /* 0x001f220000300a00 */
[----:B------:R-:W4:Y:S03]  /*3b730*/  LDL.LU.64 R42, [R1+0x7f8] ;  /* 0x0007f800012a7983 */ /* 0x000f260000300a00 */
[----:B--2---:R-:W-:Y:S01]  /*3b740*/  STL.64 [R1+0x3320], R38 ;  /* 0x0033202601007387 */ /* 0x004fe20000100a00 */
[----:B---3--:R0:W-:Y:S01]  /*3b750*/  STL.64 [R1+0x3318], R36 ;  /* 0x0033182401007387 */ /* 0x0081e20000100a00 */
[C---:B----4-:R-:W-:Y:S08]  /*3b760*/  HMMA.16816.F32 R40, R52.reuse, R36, R40 ;  /* 0x000000243428723c */ /* 0x050ff00000001828 */
[C---:B0-----:R-:W-:Y:S11]  /*3b770*/  HMMA.16816.F32 R36, R52.reuse, R32, R44 ;  /* 0x000000203424723c */ /* 0x041ff6000000182c */
[----:B------:R-:W-:Y:S04]  /*3b780*/  @!UPT UIADD3 URZ, URZ, URZ, URZ ;  /* 0x0000003f3f3ff290 */ /* 0x000fe8000fffe03f */
[----:B------:R-:W-:Y:S01]  /*3b790*/  STL.64 [R1+0x7f0], R40 ;  /* 0x0007f02801007387 */ /* 0x000fe20000100a00 */
[----:B------:R-:W-:Y:S02]  /*3b7a0*/  STL.64 [R1+0x7f8], R42 ;  /* 0x0007f82a01007387 */ /* 0x000fe40000100a00 */
[----:B------:R-:W-:Y:S02]  /*3b7b0*/  STL.64 [R1+0x3330], R34 ;  /* 0x0033302201007387 */ /* 0x000fe40000100a00 */
[----:B------:R-:W-:Y:S03]  /*3b7c0*/  STL.64 [R1+0x3328], R32 ;  /* 0x0033282001007387 */ /* 0x000fe60000100a00 */
[----:B------:R-:W-:Y:S01]  /*3b7d0*/  STL.64 [R1+0x7e0], R36 ;  /* 0x0007e02401007387 */ /* 0x000fe20000100a00 */
[----:B------:R0:W-:Y:S02]  /*3b7e0*/  STL.64 [R1+0x7e8], R38 ;  /* 0x0007e82601007387 */ /* 0x0001e40000100a00 */
[----:B0-----:R-:W-:Y:S01]  /*3b7f0*/  HMMA.16816.F32 R36, R52, R28, R56 ;  /* 0x0000001c3424723c */ /* 0x001fe20000001838 */
[----:B------:R-:W-:-:S02]  /*3b800*/  IMAD.MOV.U32 R32, RZ, RZ, R19 ;  /* 0x000000ffff207224 */ /* 0x000fc400078e0013 */
[----:B------:R-:W-:Y:S02]  /*3b810*/  IMAD.MOV.U32 R33, RZ, RZ, R18 ;  /* 0x000000ffff217224 */ /* 0x000fe400078e0012 */
[----:B------:R-:W-:Y:S02]  /*3b820*/  IMAD.MOV.U32 R44, RZ, RZ, R11 ;  /* 0x000000ffff2c7224 */ /* 0x000fe400078e000b */
[----:B------:R-:W-:Y:S01]  /*3b830*/  IMAD.MOV.U32 R45, RZ, RZ, R10 ;  /* 0x000000ffff2d7224 */ /* 0x000fe200078e000a */
[----:B------:R0:W-:Y:S02]  /*3b840*/  STL.64 [R1+0x3368], R32 ;  /* 0x0033682001007387 */ /* 0x0001e40000100a00 */
[----:B0-----:R-:W-:Y:S11]  /*3b850*/  IMAD.MOV.U32 R32, RZ, RZ, R15 ;  /* 0x000000ffff207224 */ /* 0x001ff600078e000f */
[----:B------:R-:W-:Y:S02]  /*3b860*/  @!UPT UIADD3 URZ, URZ, URZ, URZ ;  /* 0x0000003f3f3ff290 */ /* 0x000fe4000fffe03f */
[----:B------:R0:W-:Y:S01]  /*3b870*/  STL.64 [R1+0x7d0], R36 ;  /* 0x0007d02401007387 */ /* 0x0001e20000100a00 */
[----:B------:R1:W-:Y:S02]  /*3b880*/  STL.64 [R1+0x7d8], R38 ;  /* 0x0007d82601007387 */ /* 0x0003e40000100a00 */
[----:B------:R-:W-:Y:S02]  /*3b890*/  STL.64 [R1+0x3390], R44 ;  /* 0x0033902c01007387 */ /* 0x000fe40000100a00 */
[----:B------:R-:W2:Y:S02]  /*3b8a0*/  LDL.LU.64 R56, [R1+0x7b0] ;  /* 0x0007b00001387983 */ /* 0x000ea40000300a00 */
[----:B------:R-:W-:Y:S01]  /*3b8b0*/  IMAD.MOV.U32 R33, RZ, RZ, R14 ;  /* 0x000000ffff217224 */ /* 0x000fe200078e000e */
[----:B------:R-:W2:Y:S01]  /*3b8c0*/  LDL.LU.64 R58, [R1+0x7b8] ;  /* 0x0007b800013a7983 */ /* 0x000ea20000300a00 */
[----:B------:R-:W3:Y:S02]  /*3b8d0*/  LDL.LU.64 R40, [R1+0x7a0] ;  /* 0x0007a00001287983 */ /* 0x000ee40000300a00 */
[----:B------:R-:W3:Y:S01]  /*3b8e0*/  LDL.LU.64 R42, [R1+0x7a8] ;  /* 0x0007a800012a7983 */ /* 0x000ee20000300a00 */
[----:B0-----:R-:W4:Y:S01]  /*3b8f0*/  LDL.LU.64 R36, [R1+0x790] ;  /* 0x0007900001247983 */ /* 0x001f220000300a00 */
[----:B-1----:R-:W4:Y:S02]  /*3b900*/  LDL.LU.64 R38, [R1+0x798] ;  /* 0x0007980001267983 */ /* 0x002f240000300a00 */
[----:B------:R0:W-:Y:S02]  /*3b910*/  STL.64 [R1+0x3378], R32 ;  /* 0x0033782001007387 */ /* 0x0001e40000100a00 */
[----:B0-----:R-:W2:Y:S04]  /*3b920*/  LDL.64 R32, [R1+0x110] ;  /* 0x0001100001207983 */ /* 0x001ea80000100a00 */
[----:B--2---:R0:W-:Y:S04]  /*3b930*/  STL.64 [R1+0x3388], R32 ;  /* 0x0033882001007387 */ /* 0x0041e80000100a00 */
[----:B0-----:R-:W2:Y:S01]  /*3b940*/  LDL.LU.64 R32, [R1+0x7c0] ;  /* 0x0007c00001207983 */ /* 0x001ea20000300a00 */
[----:B------:R-:W2:Y:S02]  /*3b950*/  LDL.LU.64 R34, [R1+0x7c8] ;  /* 0x0007c80001227983 */ /* 0x000ea40000300a00 */
[----:B------:R-:W-:Y:S02]  /*3b960*/  STL.64 [R1+0x3340], R30 ;  /* 0x0033401e01007387 */ /* 0x000fe40000100a00 */
[----:B------:R0:W-:Y:S02]  /*3b970*/  STL.64 [R1+0x3338], R28 ;  /* 0x0033381c01007387 */ /* 0x0001e40000100a00 */
[----:B0-----:R-:W2:Y:S04]  /*3b980*/  LDL.64 R28, [R1+0xe0] ;  /* 0x0000e000011c7983 */ /* 0x001ea80000100a00 */
[----:B--2---:R0:W-:Y:S02]  /*3b990*/  STL.64 [R1+0x3360], R28 ;  /* 0x0033601c01007387 */ /* 0x0041e40000100a00 */
[C---:B0-----:R-:W-:Y:S02]  /*3b9a0*/  HMMA.16816.F32 R28, R52.reuse, R24, R32 ;  /* 0x00000018341c723c */ /* 0x041fe40000001820 */
[----:B------:R-:W-:Y:S01]  /*3b9b0*/  STL.64 [R1+0x3350], R26 ;  /* 0x0033501a01007387 */ /* 0x000fe20000100a00 */
[----:B------:R0:W-:Y:S11]  /*3b9c0*/  STL.64 [R1+0x3348], R24 ;  /* 0x0033481801007387 */ /* 0x0001f60000100a00 */
[----:B------:R-:W-:Y:S09]  /*3b9d0*/  @!UPT UIADD3 URZ, URZ, URZ, URZ ;  /* 0x0000003f3f3ff290 */ /* 0x000ff2000fffe03f */
[----:B------:R-:W-:Y:S01]  /*3b9e0*/  STL.64 [R1+0x7c0], R28 ;  /* 0x0007c01c01007387 */ /* 0x000fe20000100a00 */
[----:B------:R-:W-:Y:S02]  /*3b9f0*/  STL.64 [R1+0x7c8], R30 ;  /* 0x0007c81e01007387 */ /* 0x000fe40000100a00 */
[----:B0-----:R-:W2:Y:S02]  /*3ba00*/  LDL.64 R24, [R1+0xd0] ;  /* 0x0000d00001187983 */ /* 0x001ea40000100a00 */
[----:B--2---:R0:W-:Y:S02]  /*3ba10*/  STL.64 [R1+0x3370], R24 ;  /* 0x0033701801007387 */ /* 0x0041e40000100a00 */
[C---:B0-----:R-:W-:Y:S02]  /*3ba20*/  HMMA.16816.F32 R24, R52.reuse, R20, R56 ;  /* 0x000000143418723c */ /* 0x041fe40000001838 */
[----:B------:R3:W-:Y:S06]  /*3ba30*/  STL.64 [R1+0x3380], R20 ;  /* 0x0033801401007387 */ /* 0x0007ec0000100a00 */
[C---:B---3--:R-:W-:Y:S11]  /*3ba40*/  HMMA.16816.F32 R20, R52.reuse, R16, R40 ;  /* 0x000000103414723c */ /* 0x048ff60000001828 */
[----:B------:R-:W-:Y:S04]  /*3ba50*/  @!UPT UIADD3 URZ, URZ, URZ, URZ ;  /* 0x0000003f3f3ff290 */ /* 0x000fe8000fffe03f */
[----:B------:R-:W-:Y:S01]  /*3ba60*/  STL.64 [R1+0x7b0], R24 ;  /* 0x0007b01801007387 */ /* 0x000fe20000100a00 */
[----:B------:R-:W-:Y:S02]  /*3ba70*/  STL.64 [R1+0x7b8], R26 ;  /* 0x0007b81a01007387 */ /* 0x000fe40000100a00 */
[----:B------:R4:W-:Y:S02]  /*3ba80*/  STL.64 [R1+0x3398], R16 ;  /* 0x0033981001007387 */ /* 0x0009e40000100a00 */
[----:B----4-:R-:W-:Y:S03]  /*3ba90*/  HMMA.16816.F32 R16, R52, R12, R36 ;  /* 0x0000000c3410723c */ /* 0x010fe60000001824 */
[----:B------:R-:W-:Y:S01]  /*3baa0*/  STL.64 [R1+0x7a0], R20 ;  /* 0x0007a01401007387 */ /* 0x000fe20000100a00 */
[----:B------:R-:W-:Y:S02]  /*3bab0*/  STL.64 [R1+0x7a8], R22 ;  /* 0x0007a81601007387 */ /* 0x000fe40000100a00 */
[----:B------:R-:W2:Y:S02]  /*3bac0*/  LDL.LU.64 R56, [R1+0x780] ;  /* 0x0007800001387983 */ /* 0x000ea40000300a00 */
[----:B------:R-:W2:Y:S11]  /*3bad0*/  LDL.LU.64 R58, [R1+0x788] ;  /* 0x00078800013a7983 */ /* 0x000eb60000300a00 */
[----:B------:R-:W-:Y:S04]  /*3bae0*/  @!UPT UIADD3 URZ, URZ, URZ, URZ ;  /* 0x0000003f3f3ff290 */ /* 0x000fe8000fffe03f */
[----:B------:R0:W-:Y:S01]  /*3baf0*/  STL.64 [R1+0x790], R16 ;  /* 0x0007901001007387 */ /* 0x0001e20000100a00 */
[----:B------:R1:W-:Y:S03]  /*3bb00*/  STL.64 [R1+0x798], R18 ;  /* 0x0007981201007387 */ /* 0x0003e60000100a00 */
[----:B0-----:R-:W3:Y:S01]  /*3bb10*/  LDL.LU.64 R16, [R1+0x10b0] ;  /* 0x0010b00001107983 */ /* 0x001ee20000300a00 */
[----:B-1----:R-:W3:Y:S02]  /*3bb20*/  LDL.LU.64 R18, [R1+0x10b8] ;  /* 0x0010b80001127983 */ /* 0x002ee40000300a00 */
[----:B------:R-:W4:Y:S02]  /*3bb30*/  LDL.LU.64 R32, [R1+0x10a0] ;  /* 0x0010a00001207983 */ /* 0x000f240000300a00 */
[----:B------:R-:W4:Y:S01]  /*3bb40*/  LDL.LU.64 R34, [R1+0x10a8] ;  /* 0x0010a80001227983 */ /* 0x000f220000300a00 */
[----:B------:R-:W4:Y:S01]  /*3bb50*/  LDL.LU.64 R20, [R1+0x1090] ;  /* 0x0010900001147983 */ /* 0x000f220000300a00 */
[----:B------:R-:W4:Y:S02]  /*3bb60*/  LDL.LU.64 R22, [R1+0x1098] ;  /* 0x0010980001167983 */ /* 0x000f240000300a00 */
[----:B------:R-:W4:Y:S02]  /*3bb70*/  LDL.LU.64 R24, [R1+0x1080] ;  /* 0x0010800001187983 */ /* 0x000f240000300a00 */
[----:B------:R-:W4:Y:S01]  /*3bb80*/  LDL.LU.64 R26, [R1+0x1088] ;  /* 0x00108800011a7983 */ /* 0x000f220000300a00 */
[----:B------:R-:W4:Y:S01]  /*3bb90*/  LDL.LU.64 R28, [R1+0x440] ;  /* 0x00044000011c7983 */ /* 0x000f220000300a00 */
[----:B------:R-:W4:Y:S02]  /*3bba0*/  LDL.LU.64 R30, [R1+0x448] ;  /* 0x00044800011e7983 */ /* 0x000f240000300a00 */
[----:B------:R-:W4:Y:S02]  /*3bbb0*/  LDL.64 R36, [R1+0xb0] ;  /* 0x0000b00001247983 */ /* 0x000f240000100a00 */
[----:B------:R0:W-:Y:S02]  /*3bbc0*/  STL.64 [R1+0x32e0], R12 ;  /* 0x0032e00c01007387 */ /* 0x0001e40000100a00 */
[----:B0-----:R-:W4:Y:S01]  /*3bbd0*/  LDL.LU.64 R12, [R1+0x290] ;  /* 0x00029000010c7983 */ /* 0x001f220000300a00 */
[----:B------:R-:W4:Y:S02]  /*3bbe0*/  LDL.LU.64 R14, [R1+0x298] ;  /* 0x00029800010e7983 */ /* 0x000f240000300a00 */
[----:B------:R-:W-:-:S02]  /*3bbf0*/  IMAD.MOV.U32 R44, RZ, RZ, R7 ;  /* 0x000000ffff2c7224 */ /* 0x000fc400078e0007 */
[----:B------:R-:W-:Y:S01]  /*3bc00*/  IMAD.MOV.U32 R45, RZ, RZ, R3 ;  /* 0x000000ffff2d7224 */ /* 0x000fe200078e0003 */
[----:B--2---:R-:W-:Y:S08]  /*3bc10*/  HMMA.16816.F32 R56, R52, R8, R56 ;  /* 0x000000083438723c */ /* 0x004ff00000001838 */
[----:B---3--:R-:W-:Y:S11]  /*3bc20*/  HMMA.16816.F32 R44, R48, R44, R16 ;  /* 0x0000002c302c723c */ /* 0x008ff60000001810 */
[----:B------:R-:W-:Y:S04]  /*3bc30*/  @!UPT UIADD3 URZ, URZ, URZ, URZ ;  /* 0x0000003f3f3ff290 */ /* 0x000fe8000fffe03f */
[----:B------:R0:W-:Y:S01]  /*3bc40*/  STL.64 [R1+0x780], R56 ;  /* 0x0007803801007387 */ /* 0x0001e20000100a00 */
[----:B------:R-:W-:Y:S03]  /*3bc50*/  STL.64 [R1+0x788], R58 ;  /* 0x0007883a01007387 */ /* 0x000fe60000100a00 */
[----:B0-----:R-:W2:Y:S01]  /*3bc60*/  LDL.64 R56, [R1+0xa0] ;  /* 0x0000a00001387983 */ /* 0x001ea20000100a00 */
[----:B----4-:R-:W-:Y:S03]  /*3bc70*/  HMMA.16816.F32 R12, R52, R4, R12 ;  /* 0x00000004340c723c */ /* 0x010fe6000000180c */
[----:B------:R-:W3:Y:S01]  /*3bc80*/  LDL.LU.64 R52, [R1+0x430] ;  /* 0x0004300001347983 */ /* 0x000ee20000300a00 */
[----:B------:R-:W3:Y:S11]  /*3bc90*/  LDL.LU.64 R54, [R1+0x438] ;  /* 0x0004380001367983 */ /* 0x000ef60000300a00 */
[----:B------:R-:W-:Y:S08]  /*3bca0*/  @!UPT UIADD3 URZ, URZ, URZ, URZ ;  /* 0x0000003f3f3ff290 */ /* 0x000ff0000fffe03f */
[----:B------:R0:W-:Y:S01]  /*3bcb0*/  STL.64 [R1+0x290], R12 ;  /* 0x0002900c01007387 */ /* 0x0001e20000100a00 */
[----:B------:R1:W-:Y:S03]  /*3bcc0*/  STL.64 [R1+0x298], R14 ;  /* 0x0002980e01007387 */ /* 0x0003e60000100a00 */
[----:B0-----:R-:W4:Y:S01]  /*3bcd0*/  LDL.LU.64 R12, [R1+0x420] ;  /* 0x00042000010c7983 */ /* 0x001f220000300a00 */
[----:B-1----:R-:W4:Y:S02]  /*3bce0*/  LDL.LU.64 R14, [R1+0x428] ;  /* 0x00042800010e7983 */ /* 0x002f240000300a00 */
[----:B------:R-:W-:Y:S02]  /*3bcf0*/  STL.64 [R1+0x3358], R4 ;  /* 0x0033580401007387 */ /* 0x000fe40000100a00 */
[----:B------:R-:W2:Y:S01]  /*3bd00*/  LDL.LU.64 R16, [R1+0x3398] ;  /* 0x0033980001107983 */ /* 0x000ea20000300a00 */
[----:B------:R0:W-:Y:S01]  /*3bd10*/  STL.64 [R1+0x10b0], R44 ;  /* 0x0010b02c01007387 */ /* 0x0001e20000100a00 */
[----:B------:R1:W-:Y:S03]  /*3bd20*/  STL.64 [R1+0x10b8], R46 ;  /* 0x0010b82e01007387 */ /* 0x0003e60000100a00 */
[----:B0-----:R-:W1:Y:S02]  /*3bd30*/  LDL.LU.64 R44, [R1+0x3390] ;  /* 0x00339000012c7983 */ /* 0x001e640000300a00 */
[----:B-1----:R-:W-:Y:S02]  /*3bd40*/  HMMA.16816.F32 R44, R48, R44, R32 ;  /* 0x0000002c302c723c */ /* 0x002fe40000001820 */
[----:B------:R-:W2:Y:S01]  /*3bd50*/  LDL.LU.64 R32, [R1+0x3388] ;  /* 0x0033880001207983 */ /* 0x000ea20000300a00 */
[----:B------:R-:W-:-:S02]  /*3bd60*/  IMAD.MOV.U32 R40, RZ, RZ, R2 ;  /* 0x000000ffff287224 */ /* 0x000fc400078e0002 */
[----:B------:R-:W-:Y:S11]  /*3bd70*/  IMAD.MOV.U32 R41, RZ, RZ, R0 ;  /* 0x000000ffff297224 */ /* 0x000ff600078e0000 */
[----:B------:R-:W-:Y:S07]  /*3bd80*/  @!UPT UIADD3 URZ, URZ, URZ, URZ ;  /* 0x0000003f3f3ff290 */ /* 0x000fee000fffe03f */
[----:B------:R0:W-:Y:S01]  /*3bd90*/  STL.64 [R1+0x10a0], R44 ;  /* 0x0010a02c01007387 */ /* 0x0001e20000100a00 */
[----:B------:R-:W-:Y:S03]  /*3bda0*/  STL.64 [R1+0x10a8], R46 ;  /* 0x0010a82e01007387 */ /* 0x000fe60000100a00 */
[----:B0-----:R-:W3:Y:S01]  /*3bdb0*/  LDL.64 R44, [R1+0x90] ;  /* 0x00009000012c7983 */ /* 0x001ee20000100a00 */
[C---:B--2---:R-:W-:Y:S01]  /*3bdc0*/  HMMA.16816.F32 R20, R48.reuse, R32, R20 ;  /* 0x000000203014723c */ /* 0x044fe20000001814 */
[----:B------:R-:W-:Y:S02]  /*3bdd0*/  IMAD.MOV.U32 R2, RZ, RZ, R32 ;  /* 0x000000ffff027224 */ /* 0x000fe400078e0020 */
[----:B------:R-:W-:Y:S11]  /*3bde0*/  IMAD.MOV.U32 R0, RZ, RZ, R33 ;  /* 0x000000ffff007224 */ /* 0x000ff600078e0021 */
[----:B------:R-:W-:Y:S09]  /*3bdf0*/  @!UPT UIADD3 URZ, URZ, URZ, URZ ;  /* 0x0000003f3f3ff290 */ /* 0x000ff2000fffe03f */
[----:B------:R0:W-:Y:S01]  /*3be00*/  STL.64 [R1+0x1090], R20 ;  /* 0x0010901401007387 */ /* 0x0001e20000100a00 */
[----:B------:R-:W-:Y:S03]  /*3be10*/  STL.64 [R1+0x1098], R22 ;  /* 0x0010981601007387 */ /* 0x000fe60000100a00 */
[----:B0-----:R-:W2:Y:S01]  /*3be20*/  LDL.LU.64 R20, [R1+0x3380] ;  /* 0x0033800001147983 */ /* 0x001ea20000300a00 */
[----:B------:R-:W2:Y:S02]  /*3be30*/  LDL.LU.64 R32, [R1+0x3378] ;  /* 0x0033780001207983 */ /* 0x000ea40000300a00 */
[C---:B--2---:R-:W-:Y:S01]  /*3be40*/  HMMA.16816.F32 R32, R48.reuse, R32, R24 ;  /* 0x000000203020723c */ /* 0x044fe20000001818 */
[----:B------:R-:W4:Y:S11]  /*3be50*/  LDL.LU.64 R24, [R1+0x3370] ;  /* 0x0033700001187983 */ /* 0x000f360000300a00 */
[----:B------:R-:W-:Y:S11]  /*3be60*/  @!UPT UIADD3 URZ, URZ, URZ, URZ ;  /* 0x0000003f3f3ff290 */ /* 0x000ff6000fffe03f */
[----:B------:R0:W-:Y:S01]  /*3be70*/  STL.64 [R1+0x1080], R32 ;  /* 0x0010802001007387 */ /* 0x0001e20000100a00 */
[----:B------:R1:W-:Y:S03]  /*3be80*/  STL.64 [R1+0x1088], R34 ;  /* 0x0010882201007387 */ /* 0x0003e60000100a00 */
[----:B0-----:R-:W1:Y:S02]  /*3be90*/  LDL.LU.64 R32, [R1+0x3368] ;  /* 0x0033680001207983 */ /* 0x001e640000300a00 */
[C---:B-1----:R-:W-:Y:S02]  /*3bea0*/  HMMA.16816.F32 R32, R48.reuse, R32, R28 ;  /* 0x000000203020723c */ /* 0x042fe4000000181c */
[----:B------:R-:W3:Y:S06]  /*3beb0*/  LDL.LU.64 R28, [R1+0x3360] ;  /* 0x00336000011c7983 */ /* 0x000eec0000300a00 */
[C---:B----4-:R-:W-:Y:S01]  /*3bec0*/  HMMA.16816.F32 R12, R48.reuse, R24, R12 ;  /* 0x00000018300c723c */ /* 0x050fe2000000180c */
[----:B------:R-:W-:Y:S11]  /*3bed0*/  IMAD.MOV.U32 R19, RZ, RZ, R24 ;  /* 0x000000ffff137224 */ /* 0x000ff600078e0018 */
[----:B------:R-:W-:Y:S03]  /*3bee0*/  @!UPT UIADD3 URZ, URZ, URZ, URZ ;  /* 0x0000003f3f3ff290 */ /* 0x000fe6000fffe03f */
[----:B------:R0:W-:Y:S01]  /*3bef0*/  STL.64 [R1+0x440], R32 ;  /* 0x0004402001007387 */ /* 0x0001e20000100a00 */
[----:B------:R1:W-:Y:S03]  /*3bf00*/  STL.64 [R1+0x448], R34 ;  /* 0x0004482201007387 */ /* 0x0003e60000100a00 */
[----:B0-----:R-:W2:Y:S01]  /*3bf10*/  LDL.LU.64 R32, [R1+0xd70] ;  /* 0x000d700001207983 */ /* 0x001ea20000300a00 */
[----:B-1----:R-:W2:Y:S01]  /*3bf20*/  LDL.LU.64 R34, [R1+0xd78] ;  /* 0x000d780001227983 */ /* 0x002ea20000300a00 */
[----:B---3--:R-:W-:Y:S01]  /*3bf30*/  HMMA.16816.F32 R52, R48, R28, R52 ;  /* 0x0000001c3034723c */ /* 0x008fe20000001834 */
[----:B------:R-:W-:Y:S02]  /*3bf40*/  IMAD.MOV.U32 R3, RZ, RZ, R29 ;  /* 0x000000ffff037224 */ /* 0x000fe400078e001d */
[----:B------:R-:W3:Y:S11]  /*3bf50*/  LDL.LU.64 R28, [R1+0xd60] ;  /* 0x000d6000011c7983 */ /* 0x000ef60000300a00 */
[----:B------:R-:W-:Y:S09]  /*3bf60*/  @!UPT UIADD3 URZ, URZ, URZ, URZ ;  /* 0x0000003f3f3ff290 */ /* 0x000ff2000fffe03f */
[----:B------:R-:W-:Y:S01]  /*3bf70*/  STL.64 [R1+0x430], R52 ;  /* 0x0004303401007387 */ /* 0x000fe20000100a00 */
[----:B------:R-:W-:Y:S02]  /*3bf80*/  STL.64 [R1+0x438], R54 ;  /* 0x0004383601007387 */ /* 0x000fe40000100a00 */
[----:B------:R-:W3:Y:S02]  /*3bf90*/  LDL.LU.64 R30, [R1+0xd68] ;  /* 0x000d6800011e7983 */ /* 0x000ee40000300a00 */
[----:B------:R-:W-:Y:S01]  /*3bfa0*/  STL [R1+0x3288], R3 ;  /* 0x0032880301007387 */ /* 0x000fe20000100800 */
[----:B------:R-:W4:Y:S01]  /*3bfb0*/  LDL.LU.64 R24, [R1+0xd50] ;  /* 0x000d500001187983 */ /* 0x000f220000300a00 */
[----:B------:R0:W-:Y:S02]  /*3bfc0*/  STL.64 [R1+0x420], R12 ;  /* 0x0004200c01007387 */ /* 0x0001e40000100a00 */
[----:B------:R-:W-:Y:S02]  /*3bfd0*/  STL.64 [R1+0x428], R14 ;  /* 0x0004280e01007387 */ /* 0x000fe40000100a00 */
[----:B------:R-:W4:Y:S01]  /*3bfe0*/  LDL.LU.64 R26, [R1+0xd58] ;  /* 0x000d5800011a7983 */ /* 0x000f220000300a00 */
[----:B------:R1:W2:Y:S04]  /*3bff0*/  LDSM.16.MT88.4 R52, [R6+0x4080] ;  /* 0x004080000634783b */ /* 0x0002a80000004200 */
[----:B0-----:R-:W4:Y:S01]  /*3c000*/  LDL.64 R12, [R1+0x80] ;  /* 0x00008000010c7983 */ /* 0x001f220000100a00 */
[----:B------:R-:W-:Y:S02]  /*3c010*/  STL [R1+0x3290], R19 ;  /* 0x0032901301007387 */ /* 0x000fe40000100800 */
[----:B------:R-:W4:Y:S02]  /*3c020*/  LDL.LU.64 R4, [R1+0xd40] ;  /* 0x000d400001047983 */ /* 0x000f240000300a00 */
[----:B-1----:R-:W4:Y:S02]  /*3c030*/  LDL.LU.64 R6, [R1+0xd48] ;  /* 0x000d480001067983 */ /* 0x002f240000300a00 */
[----:B------:R-:W-:-:S02]  /*3c040*/  IMAD.MOV.U32 R22, RZ, RZ, R37 ;  /* 0x000000ffff167224 */ /* 0x000fc400078e0025 */
[----:B------:R-:W-:Y:S01]  /*3c050*/  IMAD.MOV.U32 R23, RZ, RZ, R36 ;  /* 0x000000ffff177224 */ /* 0x000fe200078e0024 */
[----:B--2---:R-:W-:Y:S01]  /*3c060*/  STL.64 [R1+0x32b8], R54 ;  /* 0x0032b83601007387 */ /* 0x004fe20000100a00 */
[----:B------:R0:W-:Y:S02]  /*3c070*/  STL.64 [R1+0x32b0], R52 ;  /* 0x0032b03401007387 */ /* 0x0001e40000100a00 */
[----:B0-----:R-:W-:Y:S01]  /*3c080*/  HMMA.16816.F32 R52, R48, R40, R32 ;  /* 0x000000283034723c */ /* 0x001fe20000001820 */
[----:B------:R-:W2:Y:S04]  /*3c090*/  LDL.64 R32, [R1+0x70] ;  /* 0x0000700001207983 */ /* 0x000ea80000100a00 */
[----:B------:R-:W2:Y:S01]  /*3c0a0*/  LDL.64 R40, [R1+0x60] ;  /* 0x0000600001287983 */ /* 0x000ea20000100a00 */
[----:B------:R-:W-:-:S02]  /*3c0b0*/  IMAD.MOV.U32 R10, RZ, RZ, R57 ;  /* 0x000000ffff0a7224 */ /* 0x000fc400078e0039 */
[----:B------:R-:W-:Y:S11]  /*3c0c0*/  IMAD.MOV.U32 R11, RZ, RZ, R56 ;  /* 0x000000ffff0b7224 */ /* 0x000ff600078e0038 */
[----:B------:R-:W-:Y:S04]  /*3c0d0*/  @!UPT UIADD3 URZ, URZ, URZ, URZ ;  /* 0x0000003f3f3ff290 */ /* 0x000fe8000fffe03f */
[----:B------:R0:W-:Y:S01]  /*3c0e0*/  STL.64 [R1+0xd70], R52 ;  /* 0x000d703401007387 */ /* 0x0001e20000100a00 */
[----:B------:R1:W-:Y:S01]  /*3c0f0*/  STL.64 [R1+0xd78], R54 ;  /* 0x000d783601007387 */ /* 0x0003e20000100a00 */
[C---:B---3--:R-:W-:Y:S08]  /*3c100*/  HMMA.16816.F32 R28, R48.reuse, R36, R28 ;  /* 0x00000024301c723c */ /* 0x048ff0000000181c */
[C---:B----4-:R-:W-:Y:S08]  /*3c110*/  HMMA.16816.F32 R24, R48.reuse, R56, R24 ;  /* 0x000000383018723c */ /* 0x050ff00000001818 */
[----:B------:R-:W-:Y:S07]  /*3c120*/  HMMA.16816.F32 R4, R48, R44, R4 ;  /* 0x0000002c3004723c */ /* 0x000fee0000001804 */
[----:B------:R-:W-:Y:S01]  /*3c130*/  STL.64 [R1+0xd60], R28 ;  /* 0x000d601c01007387 */ /* 0x000fe20000100a00 */
[----:B------:R-:W-:Y:S02]  /*3c140*/  STL.64 [R1+0xd68], R30 ;  /* 0x000d681e01007387 */ /* 0x000fe40000100a00 */
[----:B------:R-:W-:Y:S02]  /*3c150*/  STL [R1+0x326c], R22 ;  /* 0x00326c1601007387 */ /* 0x000fe40000100800 */
[----:B------:R-:W-:Y:S03]  /*3c160*/  STL [R1+0x3268], R23 ;  /* 0x0032681701007387 */ /* 0x000fe60000100800 */
[----:B------:R-:W-:Y:S01]  /*3c170*/  STL.64 [R1+0xd50], R24 ;  /* 0x000d501801007387 */ /* 0x000fe20000100a00 */
[----:B------:R-:W-:Y:S02]  /*3c180*/  STL.64 [R1+0xd58], R26 ;  /* 0x000d581a01007387 */ /* 0x000fe40000100a00 */
[----:B0-----:R-:W3:Y:S02]  /*3c190*/  LDL.LU.64 R52, [R1+0xd30] ;  /* 0x000d300001347983 */ /* 0x001ee40000300a00 */
[----:B-1----:R-:W3:Y:S01]  /*3c1a0*/  LDL.LU.64 R54, [R1+0xd38] ;  /* 0x000d380001367983 */ /* 0x002ee20000300a00 */
[----:B------:R-:W4:Y:S01]  /*3c1b0*/  LDL.64 R56, [R1+0x50] ;  /* 0x0000500001387983 */ /* 0x000f220000100a00 */
[----:B------:R-:W-:Y:S02]  /*3c1c0*/  STL [R1+0x3274], R10 ;  /* 0x0032740a01007387 */ /* 0x000fe40000100800 */
[----:B------:R-:W-:Y:S01]  /*3c1d0*/  STL [R1+0x3270], R11 ;  /* 0x0032700b01007387 */ /* 0x000fe20000100800 */
[----:B------:R0:W-:Y:S01]  /*3c1e0*/  STL.64 [R1+0xd40], R4 ;  /* 0x000d400401007387 */ /* 0x0001e20000100a00 */
[----:B------:R1:W-:Y:S03]  /*3c1f0*/  STL.64 [R1+0xd48], R6 ;  /* 0x000d480601007387 */ /* 0x0003e60000100a00 */
[----:B0-----:R-:W4:Y:S01]  /*3c200*/  LDL.LU.64 R4, [R1+0xd20] ;  /* 0x000d200001047983 */ /* 0x001f220000300a00 */
[----:B-1----:R-:W4:Y:S02]  /*3c210*/  LDL.LU.64 R6, [R1+0xd28] ;  /* 0x000d280001067983 */ /* 0x002f240000300a00 */
[----:B------:R-:W4:Y:S02]  /*3c220*/  LDL.LU.64 R24, [R1+0xd10] ;  /* 0x000d100001187983 */ /* 0x000f240000300a00 */
[----:B------:R-:W4:Y:S02]  /*3c230*/  LDL.LU.64 R26, [R1+0xd18] ;  /* 0x000d1800011a7983 */ /* 0x000f240000300a00 */
[----:B------:R-:W-:-:S02]  /*3c240*/  IMAD.MOV.U32 R60, RZ, RZ, R45 ;  /* 0x000000ffff3c7224 */ /* 0x000fc400078e002d */
[----:B------:R-:W-:Y:S01]  /*3c250*/  IMAD.MOV.U32 R61, RZ, RZ, R44 ;  /* 0x000000ffff3d7224 */ /* 0x000fe200078e002c */
[----:B------:R-:W4:Y:S04]  /*3c260*/  LDL.64 R28, [R1+0x40] ;  /* 0x00004000011c7983 */ /* 0x000f280000100a00 */
[----:B------:R-:W4:Y:S04]  /*3c270*/  LDL.64 R36, [R1+0x30] ;  /* 0x0000300001247983 */ /* 0x000f280000100a00 */
[----:B------:R-:W4:Y:S01]  /*3c280*/  LDL.64 R44, [R1+0x20] ;  /* 0x00002000012c7983 */ /* 0x000f220000100a00 */
[----:B------:R2:W-:Y:S02]  /*3c290*/  STL [R1+0x327c], R60 ;  /* 0x00327c3c01007387 */ /* 0x0005e40000100800 */
[----:B------:R0:W-:Y:S02]  /*3c2a0*/  STL [R1+0x3278], R61 ;  /* 0x0032783d01007387 */ /* 0x0001e40000100800 */
[----:B------:R-:W-:-:S02]  /*3c2b0*/  IMAD.MOV.U32 R23, RZ, RZ, R13 ;  /* 0x000000ffff177224 */ /* 0x000fc400078e000d */
[----:B------:R-:W-:Y:S02]  /*3c2c0*/  IMAD.MOV.U32 R22, RZ, RZ, R12 ;  /* 0x000000ffff167224 */ /* 0x000fe400078e000c */
[----:B--2---:R-:W-:Y:S02]  /*3c2d0*/  IMAD.MOV.U32 R60, RZ, RZ, R32 ;  /* 0x000000ffff3c7224 */ /* 0x004fe400078e0020 */
[----:B0-----:R-:W-:Y:S02]  /*3c2e0*/  IMAD.MOV.U32 R61, RZ, RZ, R33 ;  /* 0x000000ffff3d7224 */ /* 0x001fe400078e0021 */
[----:B------:R-:W-:Y:S02]  /*3c2f0*/  IMAD.MOV.U32 R10, RZ, RZ, R40 ;  /* 0x000000ffff0a7224 */ /* 0x000fe400078e0028 */
[----:B------:R-:W-:Y:S01]  /*3c300*/  IMAD.MOV.U32 R11, RZ, RZ, R41 ;  /* 0x000000ffff0b7224 */ /* 0x000fe200078e0029 */
[C---:B---3--:R-:W-:Y:S08]  /*3c310*/  HMMA.16816.F32 R52, R48.reuse, R12, R52 ;  /* 0x0000000c3034723c */ /* 0x048ff00000001834 */
[C---:B----4-:R-:W-:Y:S08]  /*3c320*/  HMMA.16816.F32 R4, R48.reuse, R32, R4 ;  /* 0x000000203004723c */ /* 0x050ff00000001804 */
[----:B------:R-:W-:Y:S07]  /*3c330*/  HMMA.16816.F32 R24, R48, R40, R24 ;  /* 0x000000283018723c */ /* 0x000fee0000001818 */
[----:B------:R0:W-:Y:S01]  /*3c340*/  STL.64 [R1+0xd30], R52 ;  /* 0x000d303401007387 */ /* 0x0001e20000100a00 */
[----:B------:R1:W-:Y:S03]  /*3c350*/  STL.64 [R1+0xd38], R54 ;  /* 0x000d383601007387 */ /* 0x0003e60000100a00 */
[----:B0-----:R-:W2:Y:S01]  /*3c360*/  LDL.LU.64 R52, [R1+0xd00] ;  /* 0x000d000001347983 */ /* 0x001ea20000300a00 */
[----:B-1----:R-:W2:Y:S02]  /*3c370*/  LDL.LU.64 R54, [R1+0xd08] ;  /* 0x000d080001367983 */ /* 0x002ea40000300a00 */
[----:B------:R-:W3:Y:S02]  /*3c380*/  LDL.64 R12, [R1] ;  /* 0x00000000010c7983 */ /* 0x000ee40000100a00 */
[----:B------:R-:W-:Y:S01]  /*3c390*/  STL [R1+0x3294], R23 ;  /* 0x0032941701007387 */ /* 0x000fe20000100800 */
[----:B------:R-:W-:Y:S04]  /*3c3a0*/  STL [R1+0x328c], R22 ;  /* 0x00328c1601007387 */ /* 0x000fe80000100800 */
[----:B------:R0:W-:Y:S01]  /*3c3b0*/  STL.64 [R1+0xd20], R4 ;  /* 0x000d200401007387 */ /* 0x0001e20000100a00 */
[----:B------:R-:W-:Y:S03]  /*3c3c0*/  STL.64 [R1+0xd28], R6 ;  /* 0x000d280601007387 */ /* 0x000fe60000100a00 */
[----:B0-----:R-:W4:Y:S01]  /*3c3d0*/  LDL.LU.64 R4, [R1+0x3358] ;  /* 0x0033580001047983 */ /* 0x001f220000300a00 */
[----:B------:R-:W-:Y:S02]  /*3c3e0*/  STL [R1+0x329c], R61 ;  /* 0x00329c3d01007387 */ /* 0x000fe40000100800 */
[----:B------:R-:W-:Y:S02]  /*3c3f0*/  STL [R1+0x3298], R60 ;  /* 0x0032983c01007387 */ /* 0x000fe40000100800 */
[----:B------:R0:W-:Y:S01]  /*3c400*/  STL.64 [R1+0xd10], R24 ;  /* 0x000d101801007387 */ /* 0x0001e20000100a00 */
[----:B------:R1:W-:Y:S04]  /*3c410*/  STL.64 [R1+0xd18], R26 ;  /* 0x000d181a01007387 */ /* 0x0003e80000100a00 */
[----:B0-----:R-:W3:Y:S01]  /*3c420*/  LDL.LU.64 R24, [R1+0xcf0] ;  /* 0x000cf00001187983 */ /* 0x001ee20000300a00 */
[----:B-1----:R-:W3:Y:S02]  /*3c430*/  LDL.LU.64 R26, [R1+0xcf8] ;  /* 0x000cf800011a7983 */ /* 0x002ee40000300a00 */
[----:B------:R-:W4:Y:S02]  /*3c440*/  LDL.LU.64 R32, [R1+0xce0] ;  /* 0x000ce00001207983 */ /* 0x000f240000300a00 */
[----:B------:R-:W4:Y:S01]  /*3c450*/  LDL.LU.64 R34, [R1+0xce8] ;  /* 0x000ce80001227983 */ /* 0x000f220000300a00 */
[----:B------:R-:W4:Y:S01]  /*3c460*/  LDL.LU.64 R40, [R1+0xcd0] ;  /* 0x000cd00001287983 */ /* 0x000f220000300a00 */
[----:B------:R-:W4:Y:S02]  /*3c470*/  LDL.LU.64 R42, [R1+0xcd8] ;  /* 0x000cd800012a7983 */ /* 0x000f240000300a00 */
[----:B------:R-:W-:Y:S02]  /*3c480*/  STL [R1+0x32a4], R11 ;  /* 0x0032a40b01007387 */ /* 0x000fe40000100800 */
[----:B------:R-:W-:Y:S02]  /*3c490*/  STL [R1+0x32a0], R10 ;  /* 0x0032a00a01007387 */ /* 0x000fe40000100800 */
[----:B------:R-:W-:-:S02]  /*3c4a0*/  IMAD.MOV.U32 R3, RZ, RZ, R56 ;  /* 0x000000ffff037224 */ /* 0x000fc400078e0038 */
[----:B------:R-:W-:Y:S02]  /*3c4b0*/  IMAD.MOV.U32 R18, RZ, RZ, R57 ;  /* 0x000000ffff127224 */ /* 0x000fe400078e0039 */
[----:B------:R-:W-:Y:S02]  /*3c4c0*/  IMAD.MOV.U32 R60, RZ, RZ, R28 ;  /* 0x000000ffff3c7224 */ /* 0x000fe400078e001c */
[----:B------:R-:W-:Y:S02]  /*3c4d0*/  IMAD.MOV.U32 R23, RZ, RZ, R29 ;  /* 0x000000ffff177224 */ /* 0x000fe400078e001d */
[----:B------:R-:W-:Y:S02]  /*3c4e0*/  IMAD.MOV.U32 R19, RZ, RZ, R36 ;  /* 0x000000ffff137224 */ /* 0x000fe400078e0024 */
[----:B------:R-:W-:Y:S02]  /*3c4f0*/  IMAD.MOV.U32 R22, RZ, RZ, R37 ;  /* 0x000000ffff167224 */ /* 0x000fe400078e0025 */
[----:B------:R-:W-:-:S02]  /*3c500*/  IMAD.MOV.U32 R7, RZ, RZ, R44 ;  /* 0x000000ffff077224 */ /* 0x000fc400078e002c */
[----:B------:R-:W-:Y:S01]  /*3c510*/  IMAD.MOV.U32 R6, RZ, RZ, R45 ;  /* 0x000000ffff067224 */ /* 0x000fe200078e002d */
[C---:B--2---:R-:W-:Y:S08]  /*3c520*/  HMMA.16816.F32 R52, R48.reuse, R56, R52 ;  /* 0x000000383034723c */ /* 0x044ff00000001834 */
[C---:B---3--:R-:W-:Y:S08]  /*3c530*/  HMMA.16816.F32 R24, R48.reuse, R28, R24 ;  /* 0x0000001c3018723c */ /* 0x048ff00000001818 */
[C---:B----4-:R-:W-:Y:S08]  /*3c540*/  HMMA.16816.F32 R32, R48.reuse, R36, R32 ;  /* 0x000000243020723c */ /* 0x050ff00000001820 */
[----:B------:R-:W-:Y:S01]  /*3c550*/  HMMA.16816.F32 R40, R48, R44, R40 ;  /* 0x0000002c3028723c */ /* 0x000fe20000001828 */
[----:B------:R0:W-:Y:S01]  /*3c560*/  STL.64 [R1+0xd00], R52 ;  /* 0x000d003401007387 */ /* 0x0001e20000100a00 */
[----:B------:R1:W-:Y:S02]  /*3c570*/  STL.64 [R1+0xd08], R54 ;  /* 0x000d083601007387 */ /* 0x0003e40000100a00 */
[----:B------:R-:W2:Y:S02]  /*3c580*/  LDL.LU.64 R56, [R1+0xcc0] ;  /* 0x000cc00001387983 */ /* 0x000ea40000300a00 */
[----:B------:R-:W2:Y:S01]  /*3c590*/  LDL.LU.64 R58, [R1+0xcc8] ;  /* 0x000cc800013a7983 */ /* 0x000ea20000300a00 */
[----:B0-----:R-:W3:Y:S01]  /*3c5a0*/  LDL.LU.64 R52, [R1+0xcb0] ;  /* 0x000cb00001347983 */ /* 0x001ee20000300a00 */
[----:B-1----:R-:W3:Y:S02]  /*3c5b0*/  LDL.LU.64 R54, [R1+0xcb8] ;  /* 0x000cb80001367983 */ /* 0x002ee40000300a00 */
[----:B------:R-:W-:Y:S01]  /*3c5c0*/  STL [R1+0x32a8], R3 ;  /* 0x0032a80301007387 */ /* 0x000fe20000100800 */
        /* <DEDUP_REMOVED lines=20> */
[----:B0-----:R-:W2:Y:S01]  /*3c710*/  LDL.64 R4, [R1+0x10] ;  /* 0x0000100001047983 */ /* 0x001ea20000100a00 */
[----:B------:R-:W-:-:S02]  /*3c720*/  IMAD.MOV.U32 R11, RZ, RZ, R13 ;  /* 0x000000ffff0b7224 */ /* 0x000fc400078e000d */
[----:B------:R-:W-:Y:S01]  /*3c730*/  IMAD.MOV.U32 R3, RZ, RZ, R12 ;  /* 0x000000ffff037224 */ /* 0x000fe200078e000c */
[C---:B---3--:R-:W-:Y:S08]  /*3c740*/  HMMA.16816.F32 R52, R48.reuse, R12, R52 ;  /* 0x0000000c3034723c */ /* 0x048ff00000001834 */
[----:B--2---:R-:W-:Y:S01]  /*3c750*/  HMMA.16816.F32 R56, R48, R4, R56 ;  /* 0x000000043038723c */ /* 0x004fe20000001838 */
[----:B------:R-:W-:-:S02]  /*3c760*/  IMAD.MOV.U32 R10, RZ, RZ, R4 ;  /* 0x000000ffff0a7224 */ /* 0x000fc400078e0004 */
[----:B------:R-:W-:Y:S11]  /*3c770*/  IMAD.MOV.U32 R61, RZ, RZ, R5 ;  /* 0x000000ffff3d7224 */ /* 0x000ff600078e0005 */
[----:B------:R-:W-:Y:S09]  /*3c780*/  @!UPT UIADD3 URZ, URZ, URZ, URZ ;  /* 0x0000003f3f3ff290 */ /* 0x000ff2000fffe03f */
[----:B------:R-:W-:Y:S01]  /*3c790*/  STL.64 [R1+0xcc0], R56 ;  /* 0x000cc03801007387 */ /* 0x000fe20000100a00 */
[----:B------:R0:W-:Y:S03]  /*3c7a0*/  STL.64 [R1+0xcc8], R58 ;  /* 0x000cc83a01007387 */ /* 0x0001e60000100a00 */
[----:B0-----:R-:W2:Y:S01]  /*3c7b0*/  LDL.LU.64 R58, [R1+0x32f0] ;  /* 0x0032f000013a7983 */ /* 0x001ea20000300a00 */
[----:B------:R-:W3:Y:S02]  /*3c7c0*/  LDL.LU.64 R56, [R1+0x32e8] ;  /* 0x0032e80001387983 */ /* 0x000ee40000300a00 */
        /* <DEDUP_REMOVED lines=10> */
[----:B0-----:R-:W3:Y:S01]  /*3c870*/  LDL.LU.64 R8, [R1+0xca0] ;  /* 0x000ca00001087983 */ /* 0x001ee20000300a00 */
[----:B------:R-:W3:Y:S02]  /*3c880*/  LDL.LU.64 R10, [R1+0xca8] ;  /* 0x000ca800010a7983 */ /* 0x000ee40000300a00 */
[C---:B---3--:R-:W-:Y:S11]  /*3c890*/  HMMA.16816.F32 R8, R48.reuse, R56, R8 ;  /* 0x000000383008723c */ /* 0x048ff60000001808 */
[----:B------:R-:W-:Y:S11]  /*3c8a0*/  @!UPT UIADD3 URZ, URZ, URZ, URZ ;  /* 0x0000003f3f3ff290 */ /* 0x000ff6000fffe03f */
[----:B------:R-:W-:Y:S01]  /*3c8b0*/  @!UPT UIADD3 URZ, URZ, URZ, URZ ;  /* 0x0000003f3f3ff290 */ /* 0x000fe2000fffe03f */
[----:B------:R0:W-:Y:S01]  /*3c8c0*/  STL.64 [R1+0xca0], R8 ;  /* 0x000ca00801007387 */ /* 0x0001e20000100a00 */
[----:B------:R1:W-:Y:S03]  /*3c8d0*/  STL.64 [R1+0xca8], R10 ;  /* 0x000ca80a01007387 */ /* 0x0003e60000100a00 */
[----:B0-----:R-:W3:Y:S01]  /*3c8e0*/  LDL.LU.64 R8, [R1+0xc60] ;  /* 0x000c600001087983 */ /* 0x001ee20000300a00 */
[----:B-1----:R-:W3:Y:S02]  /*3c8f0*/  LDL.LU.64 R10, [R1+0xc68] ;  /* 0x000c6800010a7983 */ /* 0x002ee40000300a00 */
[----:B--2---:R-:W-:Y:S02]  /*3c900*/  STL.64 [R1+0x3170], R58 ;  /* 0x0031703a01007387 */ /* 0x004fe40000100a00 */
[----:B------:R0:W-:Y:S02]  /*3c910*/  STL.64 [R1+0x3168], R56 ;  /* 0x0031683801007387 */ /* 0x0001e40000100a00 */
[C---:B0-----:R-:W-:Y:S01]  /*3c920*/  HMMA.16816.F32 R56, R48.reuse, R44, R4 ;  /* 0x0000002c3038723c */ /* 0x041fe20000001804 */
[----:B------:R-:W2:Y:S01]  /*3c930*/  LDL.LU.64 R4, [R1+0xc50] ;  /* 0x000c500001047983 */ /* 0x000ea20000300a00 */
[----:B------:R-:W2:Y:S06]  /*3c940*/  LDL.LU.64 R6, [R1+0xc58] ;  /* 0x000c580001067983 */ /* 0x000eac0000300a00 */
[C---:B------:R-:W-:Y:S11]  /*3c950*/  HMMA.16816.F32 R12, R48.reuse, R36, R12 ;  /* 0x00000024300c723c */ /* 0x040ff6000000180c */
[----:B------:R-:W-:Y:S04]  /*3c960*/  @!UPT UIADD3 URZ, URZ, URZ, URZ ;  /* 0x0000003f3f3ff290 */ /* 0x000fe8000fffe03f */
[----:B------:R-:W-:Y:S01]  /*3c970*/  STL.64 [R1+0xc90], R56 ;  /* 0x000c903801007387 */ /* 0x000fe20000100a00 */
[----:B------:R-:W-:Y:S02]  /*3c980*/  STL.64 [R1+0xc98], R58 ;  /* 0x000c983a01007387 */ /* 0x000fe40000100a00 */
[----:B------:R-:W-:Y:S02]  /*3c990*/  STL.64 [R1+0x3180], R46 ;  /* 0x0031802e01007387 */ /* 0x000fe40000100a00 */
[----:B------:R0:W-:Y:S02]  /*3c9a0*/  STL.64 [R1+0x3178], R44 ;  /* 0x0031782c01007387 */ /* 0x0001e40000100a00 */
[C---:B0-----:R-:W-:Y:S11]  /*3c9b0*/  HMMA.16816.F32 R44, R48.reuse, R40, R52 ;  /* 0x00000028302c723c */ /* 0x041ff60000001834 */
[----:B------:R-:W-:Y:S11]  /*3c9c0*/  @!UPT UIADD3 URZ, URZ, URZ, URZ ;  /* 0x0000003f3f3ff290 */ /* 0x000ff6000fffe03f */
[----:B------:R-:W-:Y:S01]  /*3c9d0*/  @!UPT UIADD3 URZ, URZ, URZ, URZ ;  /* 0x0000003f3f3ff290 */ /* 0x000fe2000fffe03f */
[----:B------:R-:W-:Y:S01]  /*3c9e0*/  STL.64 [R1+0xc80], R44 ;  /* 0x000c802c01007387 */ /* 0x000fe20000100a00 */
[----:B------:R-:W-:Y:S02]  /*3c9f0*/  STL.64 [R1+0xc88], R46 ;  /* 0x000c882e01007387 */ /* 0x000fe40000100a00 */
[----:B------:R-:W-:Y:S02]  /*3ca00*/  STL.64 [R1+0x3160], R42 ;  /* 0x0031602a01007387 */ /* 0x000fe40000100a00 */
[----:B------:R0:W-:Y:S02]  /*3ca10*/  STL.64 [R1+0x3158], R40 ;  /* 0x0031582801007387 */ /* 0x0001e40000100a00 */
[----:B0-----:R-:W4:Y:S01]  /*3ca20*/  LDL.64 R40, [R1+0x120] ;  /* 0x0001200001287983 */ /* 0x001f220000100a00 */
[----:B------:R-:W-:Y:S02]  /*3ca30*/  STL.64 [R1+0x3150], R38 ;  /* 0x0031502601007387 */ /* 0x000fe40000100a00 */
[----:B------:R0:W-:Y:S02]  /*3ca40*/  STL.64 [R1+0x3148], R36 ;  /* 0x0031482401007387 */ /* 0x0001e40000100a00 */
[----:B------:R-:W-:Y:S01]  /*3ca50*/  STL.64 [R1+0xc70], R12 ;  /* 0x000c700c01007387 */ /* 0x000fe20000100a00 */
[----:B------:R-:W-:Y:S04]  /*3ca60*/  STL.64 [R1+0xc78], R14 ;  /* 0x000c780e01007387 */ /* 0x000fe80000100a00 */
[----:B0-----:R-:W4:Y:S01]  /*3ca70*/  LDL.64 R36, [R1+0x130] ;  /* 0x0001300001247983 */ /* 0x001f220000100a00 */
[----:B------:R-:W-:Y:S02]  /*3ca80*/  STL.64 [R1+0x3190], R34 ;  /* 0x0031902201007387 */ /* 0x000fe40000100a00 */
[----:B------:R0:W-:Y:S01]  /*3ca90*/  STL.64 [R1+0x3188], R32 ;  /* 0x0031882001007387 */ /* 0x0001e20000100a00 */
[C---:B---3--:R-:W-:Y:S11]  /*3caa0*/  HMMA.16816.F32 R8, R48.reuse, R32, R8 ;  /* 0x000000203008723c */ /* 0x048ff60000001808 */
[----:B------:R-:W-:Y:S11]  /*3cab0*/  @!UPT UIADD3 URZ, URZ, URZ, URZ ;  /* 0x0000003f3f3ff290 */ /* 0x000ff6000fffe03f */
[----:B------:R-:W-:Y:S01]  /*3cac0*/  @!UPT UIADD3 URZ, URZ, URZ, URZ ;  /* 0x0000003f3f3ff290 */ /* 0x000fe2000fffe03f */
[----:B------:R1:W-:Y:S01]  /*3cad0*/  STL.64 [R1+0xc60], R8 ;  /* 0x000c600801007387 */ /* 0x0003e20000100a00 */
[----:B------:R3:W-:Y:S02]  /*3cae0*/  STL.64 [R1+0xc68], R10 ;  /* 0x000c680a01007387 */ /* 0x0007e40000100a00 */
[----:B0-----:R-:W4:Y:S02]  /*3caf0*/  LDL.LU.64 R32, [R1+0xc40] ;  /* 0x000c400001207983 */ /* 0x001f240000300a00 */
[----:B------:R-:W4:Y:S01]  /*3cb00*/  LDL.LU.64 R34, [R1+0xc48] ;  /* 0x000c480001227983 */ /* 0x000f220000300a00 */
[C---:B--2---:R-:W-:Y:S01]  /*3cb10*/  HMMA.16816.F32 R4, R48.reuse, R28, R4 ;  /* 0x0000001c3004723c */ /* 0x044fe20000001804 */
[----:B------:R-:W2:Y:S01]  /*3cb20*/  LDL.LU.64 R12, [R1+0xc20] ;  /* 0x000c2000010c7983 */ /* 0x000ea20000300a00 */
[----:B------:R-:W2:Y:S11]  /*3cb30*/  LDL.LU.64 R14, [R1+0xc28] ;  /* 0x000c2800010e7983 */ /* 0x000eb60000300a00 */
[----:B------:R-:W-:Y:S10]  /*3cb40*/  @!UPT UIADD3 URZ, URZ, URZ, URZ ;  /* 0x0000003f3f3ff290 */ /* 0x000ff4000fffe03f */
[----:B------:R0:W-:Y:S01]  /*3cb50*/  STL.64 [R1+0xc50], R4 ;  /* 0x000c500401007387 */ /* 0x0001e20000100a00 */
[----:B------:R0:W-:Y:S02]  /*3cb60*/  STL.64 [R1+0xc58], R6 ;  /* 0x000c580601007387 */ /* 0x0001e40000100a00 */
[----:B-1----:R-:W2:Y:S02]  /*3cb70*/  LDL.LU.64 R8, [R1+0xc10] ;  /* 0x000c100001087983 */ /* 0x002ea40000300a00 */
[----:B---3--:R-:W3:Y:S01]  /*3cb80*/  LDL.LU.64 R10, [R1+0xc18] ;  /* 0x000c1800010a7983 */ /* 0x008ee20000300a00 */
[----:B0-----:R-:W2:Y:S01]  /*3cb90*/  LDL.LU.64 R4, [R1+0xc00] ;  /* 0x000c000001047983 */ /* 0x001ea20000300a00 */
[----:B------:R-:W2:Y:S02]  /*3cba0*/  LDL.LU.64 R6, [R1+0xc08] ;  /* 0x000c080001067983 */ /* 0x000ea40000300a00 */
[----:B------:R-:W2:Y:S02]  /*3cbb0*/  LDL.LU.64 R52, [R1+0x410] ;  /* 0x0004100001347983 */ /* 0x000ea40000300a00 */
[----:B------:R-:W2:Y:S01]  /*3cbc0*/  LDL.LU.64 R54, [R1+0x418] ;  /* 0x0004180001367983 */ /* 0x000ea20000300a00 */
[----:B------:R-:W2:Y:S01]  /*3cbd0*/  LDL.64 R44, [R1+0x100] ;  /* 0x00010000012c7983 */ /* 0x000ea20000100a00 */
[----:B------:R-:W-:Y:S02]  /*3cbe0*/  STL.64 [R1+0x31a0], R30 ;  /* 0x0031a01e01007387 */ /* 0x000fe40000100a00 */
[----:B------:R0:W-:Y:S02]  /*3cbf0*/  STL.64 [R1+0x3198], R28 ;  /* 0x0031981c01007387 */ /* 0x0001e40000100a00 */
[----:B0-----:R-:W3:Y:S01]  /*3cc00*/  LDL.LU.64 R28, [R1+0x280] ;  /* 0x00028000011c7983 */ /* 0x001ee20000300a00 */
[----:B------:R-:W3:Y:S01]  /*3cc10*/  LDL.LU.64 R30, [R1+0x288] ;  /* 0x00028800011e7983 */ /* 0x000ee20000300a00 */
[C---:B----4-:R-:W-:Y:S11]  /*3cc20*/  HMMA.16816.F32 R32, R48.reuse, R24, R32 ;  /* 0x000000183020723c */ /* 0x050ff60000001820 */
[----:B------:R-:W-:Y:S11]  /*3cc30*/  @!UPT UIADD3 URZ, URZ, URZ, URZ ;  /* 0x0000003f3f3ff290 */ /* 0x000ff6000fffe03f */
[----:B------:R-:W-:Y:S01]  /*3cc40*/  @!UPT UIADD3 URZ, URZ, URZ, URZ ;  /* 0x0000003f3f3ff290 */ /* 0x000fe2000fffe03f */
[----:B------:R0:W-:Y:S01]  /*3cc50*/  STL.64 [R1+0xc40], R32 ;  /* 0x000c402001007387 */ /* 0x0001e20000100a00 */
[----:B------:R1:W-:Y:S03]  /*3cc60*/  STL.64 [R1+0xc48], R34 ;  /* 0x000c482201007387 */ /* 0x0003e60000100a00 */
[----:B0-----:R-:W4:Y:S01]  /*3cc70*/  LDL.LU.64 R32, [R1+0x270] ;  /* 0x0002700001207983 */ /* 0x001f220000300a00 */
[----:B-1----:R-:W4:Y:S02]  /*3cc80*/  LDL.LU.64 R34, [R1+0x278] ;  /* 0x0002780001227983 */ /* 0x002f240000300a00 */
[----:B------:R-:W-:Y:S02]  /*3cc90*/  STL.64 [R1+0x31b0], R26 ;  /* 0x0031b01a01007387 */ /* 0x000fe40000100a00 */
[----:B------:R0:W-:Y:S02]  /*3cca0*/  STL.64 [R1+0x31a8], R24 ;  /* 0x0031a81801007387 */ /* 0x0001e40000100a00 */
[----:B0-----:R-:W3:Y:S01]  /*3ccb0*/  LDL.LU.64 R24, [R1+0xc30] ;  /* 0x000c300001187983 */ /* 0x001ee20000300a00 */
[----:B------:R-:W3:Y:S01]  /*3ccc0*/  LDL.LU.64 R26, [R1+0xc38] ;  /* 0x000c3800011a7983 */ /* 0x000ee20000300a00 */
[C---:B--2---:R-:W-:Y:S08]  /*3ccd0*/  HMMA.16816.F32 R12, R48.reuse, R16, R12 ;  /* 0x00000010300c723c */ /* 0x044ff0000000180c */
[C---:B---3--:R-:W-:Y:S11]  /*3cce0*/  HMMA.16816.F32 R24, R48.reuse, R20, R24 ;  /* 0x000000143018723c */ /* 0x048ff60000001818 */
[----:B------:R-:W-:Y:S11]  /*3ccf0*/  @!UPT UIADD3 URZ, URZ, URZ, URZ ;  /* 0x0000003f3f3ff290 */ /* 0x000ff6000fffe03f */
[----:B------:R-:W-:Y:S01]  /*3cd00*/  @!UPT UIADD3 URZ, URZ, URZ, URZ ;  /* 0x0000003f3f3ff290 */ /* 0x000fe2000fffe03f */
[----:B------:R0:W-:Y:S01]  /*3cd10*/  STL.64 [R1+0xc30], R24 ;  /* 0x000c301801007387 */ /* 0x0001e20000100a00 */
[----:B------:R1:W-:Y:S03]  /*3cd20*/  STL.64 [R1+0xc38], R26 ;  /* 0x000c381a01007387 */ /* 0x0003e60000100a00 */
[----:B0-----:R-:W2:Y:S01]  /*3cd30*/  LDL.LU.64 R24, [R1+0x260] ;  /* 0x0002600001187983 */ /* 0x001ea20000300a00 */
[----:B-1----:R-:W2:Y:S02]  /*3cd40*/  LDL.LU.64 R26, [R1+0x268] ;  /* 0x00026800011a7983 */ /* 0x002ea40000300a00 */
[----:B------:R-:W-:Y:S02]  /*3cd50*/  STL.64 [R1+0x31b8], R20 ;  /* 0x0031b81401007387 */ /* 0x000fe40000100a00 */
[----:B------:R0:W-:Y:S01]  /*3cd60*/  STL.64 [R1+0xc20], R12 ;  /* 0x000c200c01007387 */ /* 0x0001e20000100a00 */
[----:B------:R-:W-:Y:S04]  /*3cd70*/  STL.64 [R1+0xc28], R14 ;  /* 0x000c280e01007387 */ /* 0x000fe80000100a00 */
[----:B0-----:R-:W3:Y:S01]  /*3cd80*/  LDL.LU.64 R12, [R1+0x32e0] ;  /* 0x0032e000010c7983 */ /* 0x001ee20000300a00 */
[----:B------:R-:W-:Y:S01]  /*3cd90*/  STL.64 [R1+0x3140], R16 ;  /* 0x0031401001007387 */ /* 0x000fe20000100a00 */
[C---:B---3--:R-:W-:Y:S11]  /*3cda0*/  HMMA.16816.F32 R8, R48.reuse, R12, R8 ;  /* 0x0000000c3008723c */ /* 0x048ff60000001808 */
[----:B------:R-:W-:Y:S11]  /*3cdb0*/  @!UPT UIADD3 URZ, URZ, URZ, URZ ;  /* 0x0000003f3f3ff290 */ /* 0x000ff6000fffe03f */
[----:B------:R-:W-:Y:S01]  /*3cdc0*/  @!UPT UIADD3 URZ, URZ, URZ, URZ ;  /* 0x0000003f3f3ff290 */ /* 0x000fe2000fffe03f */
[----:B------:R-:W-:Y:S01]  /*3cdd0*/  STL.64 [R1+0xc10], R8 ;  /* 0x000c100801007387 */ /* 0x000fe20000100a00 */
[----:B------:R0:W-:Y:S03]  /*3cde0*/  STL.64 [R1+0xc18], R10 ;  /* 0x000c180a01007387 */ /* 0x0001e60000100a00 */
[----:B0-----:R-:W3:Y:S01]  /*3cdf0*/  LDL.LU.64 R10, [R1+0x32d8] ;  /* 0x0032d800010a7983 */ /* 0x001ee20000300a00 */
        /* <DEDUP_REMOVED lines=8> */
[----:B--2---:R-:W-:Y:S01]  /*3ce80*/  HMMA.16816.F32 R48, R48, R4, R52 ;  /* 0x000000043030723c */ /* 0x004fe20000001834 */
[----:B------:R-:W2:Y:S01]  /*3ce90*/  LDL.LU.64 R54, [R1+0x32b8] ;  /* 0x0032b80001367983 */ /* 0x000ea20000300a00 */
[----:B------:R-:W2:Y:S11]  /*3cea0*/  LDL.LU.64 R52, [R1+0x32b0] ;  /* 0x0032b00001347983 */ /* 0x000eb60000300a00 */
[----:B------:R-:W-:Y:S10]  /*3ceb0*/  @!UPT UIADD3 URZ, URZ, URZ, URZ ;  /* 0x0000003f3f3ff290 */ /* 0x000ff4000fffe03f */
[----:B------:R-:W-:Y:S01]  /*3cec0*/  STL.64 [R1+0x410], R48 ;  /* 0x0004103001007387 */ /* 0x000fe20000100a00 */
[----:B------:R-:W-:Y:S01]  /*3ced0*/  STL.64 [R1+0x418], R50 ;  /* 0x0004183201007387 */ /* 0x000fe20000100a00 */
[C---:B--2---:R-:W-:Y:S11]  /*3cee0*/  HMMA.16816.F32 R28, R52.reuse, R36, R28 ;  /* 0x00000024341c723c */ /* 0x044ff6000000181c */
[----:B------:R-:W-:Y:S11]  /*3cef0*/  @!UPT UIADD3 URZ, URZ, URZ, URZ ;  /* 0x0000003f3f3ff290 */ /* 0x000ff6000fffe03f */
[----:B------:R-:W-:Y:S01]  /*3cf00*/  @!UPT UIADD3 URZ, URZ, URZ, URZ ;  /* 0x0000003f3f3ff290 */ /* 0x000fe2000fffe03f */
[----:B------:R0:W-:Y:S01]  /*3cf10*/  STL.64 [R1+0x280], R28 ;  /* 0x0002801c01007387 */ /* 0x0001e20000100a00 */
[----:B------:R1:W-:Y:S03]  /*3cf20*/  STL.64 [R1+0x288], R30 ;  /* 0x0002881e01007387 */ /* 0x0003e60000100a00 */
[----:B0-----:R-:W2:Y:S01]  /*3cf30*/  LDL.LU.64 R28, [R1+0x250] ;  /* 0x00025000011c7983 */ /* 0x001ea20000300a00 */
[----:B-1----:R-:W2:Y:S01]  /*3cf40*/  LDL.LU.64 R30, [R1+0x258] ;  /* 0x00025800011e7983 */ /* 0x002ea20000300a00 */
[----:B----4-:R-:W-:Y:S01]  /*3cf50*/  HMMA.16816.F32 R32, R52, R40, R32 ;  /* 0x000000283420723c */ /* 0x010fe20000001820 */
[----:B------:R-:W-:Y:S02]  /*3cf60*/  IMAD.MOV.U32 R56, RZ, RZ, R2 ;  /* 0x000000ffff387224 */ /* 0x000fe400078e0002 */
[----:B------:R-:W-:Y:S02]  /*3cf70*/  IMAD.MOV.U32 R57, RZ, RZ, R0 ;  /* 0x000000ffff397224 */ /* 0x000fe400078e0000 */
[----:B------:R-:W-:-:S02]  /*3cf80*/  IMAD.MOV.U32 R15, RZ, RZ, R40 ;  /* 0x000000ffff0f7224 */ /* 0x000fc400078e0028 */
[----:B------:R-:W-:Y:S11]  /*3cf90*/  IMAD.MOV.U32 R14, RZ, RZ, R41 ;  /* 0x000000ffff0e7224 */ /* 0x000ff600078e0029 */
[----:B------:R-:W-:Y:S05]  /*3cfa0*/  @!UPT UIADD3 URZ, URZ, URZ, URZ ;  /* 0x0000003f3f3ff290 */ /* 0x000fea000fffe03f */
[----:B------:R-:W-:Y:S01]  /*3cfb0*/  STL.64 [R1+0x270], R32 ;  /* 0x0002702001007387 */ /* 0x000fe20000100a00 */
[----:B------:R-:W-:Y:S02]  /*3cfc0*/  STL.64 [R1+0x278], R34 ;  /* 0x0002782201007387 */ /* 0x000fe40000100a00 */
[----:B------:R-:W-:Y:S02]  /*3cfd0*/  STL.64 [R1+0x31c8], R14 ;  /* 0x0031c80e01007387 */ /* 0x000fe40000100a00 */
[----:B------:R0:W-:Y:S02]  /*3cfe0*/  STL.64 [R1+0x31c0], R12 ;  /* 0x0031c00c01007387 */ /* 0x0001e40000100a00 */
[----:B0-----:R-:W-:Y:S07]  /*3cff0*/  HMMA.16816.F32 R12, R52, R56, R24 ;  /* 0x00000038340c723c */ /* 0x001fee0000001818 */
[----:B------:R-:W-:-:S02]  /*3d000*/  IMAD.MOV.U32 R56, RZ, RZ, R3 ;  /* 0x000000ffff387224 */ /* 0x000fc400078e0003 */
[----:B------:R-:W4:Y:S11]  /*3d010*/  LDL.LU R3, [R1+0x32a8] ;  /* 0x0032a80001037983 */ /* 0x000f360000300800 */
[----:B------:R-:W-:Y:S03]  /*3d020*/  @!UPT UIADD3 URZ, URZ, URZ, URZ ;  /* 0x0000003f3f3ff290 */ /* 0x000fe6000fffe03f */
[----:B------:R-:W-:Y:S01]  /*3d030*/  STL.64 [R1+0x260], R12 ;  /* 0x0002600c01007387 */ /* 0x000fe20000100a00 */
[----:B------:R2:W-:Y:S02]  /*3d040*/  STL.64 [R1+0x268], R14 ;  /* 0x0002680e01007387 */ /* 0x0005e40000100a00 */
[----:B---3--:R-:W-:Y:S02]  /*3d050*/  IMAD.MOV.U32 R57, RZ, RZ, R11 ;  /* 0x000000ffff397224 */ /* 0x008fe400078e000b */
[----:B------:R-:W-:Y:S02]  /*3d060*/  IMAD.MOV.U32 R32, RZ, RZ, R10 ;  /* 0x000000ffff207224 */ /* 0x000fe400078e000a */
[----:B------:R-:W-:Y:S01]  /*3d070*/  IMAD.MOV.U32 R33, RZ, RZ, R61 ;  /* 0x000000ffff217224 */ /* 0x000fe200078e003d */
[----:B------:R-:W3:Y:S01]  /*3d080*/  LDL.LU R11, [R1+0x32a4] ;  /* 0x0032a400010b7983 */ /* 0x000ee20000300800 */
[----:B------:R-:W-:Y:S02]  /*3d090*/  IMAD.MOV.U32 R24, RZ, RZ, R7 ;  /* 0x000000ffff187224 */ /* 0x000fe400078e0007 */
[----:B------:R-:W-:-:S02]  /*3d0a0*/  IMAD.MOV.U32 R25, RZ, RZ, R6 ;  /* 0x000000ffff197224 */ /* 0x000fc400078e0006 */
[----:B------:R-:W-:Y:S01]  /*3d0b0*/  STL.64 [R1+0x31d0], R56 ;  /* 0x0031d03801007387 */ /* 0x000fe20000100a00 */
[----:B------:R-:W3:Y:S01]  /*3d0c0*/  LDL.LU R10, [R1+0x32a0] ;  /* 0x0032a000010a7983 */ /* 0x000ee20000300800 */
[----:B------:R-:W3:Y:S02]  /*3d0d0*/  LDL.LU R61, [R1+0x329c] ;  /* 0x00329c00013d7983 */ /* 0x000ee40000300800 */
[----:B------:R-:W-:Y:S02]  /*3d0e0*/  IMAD.MOV.U32 R7, RZ, RZ, R44 ;  /* 0x000000ffff077224 */ /* 0x000fe400078e002c */
[----:B------:R-:W-:Y:S01]  /*3d0f0*/  IMAD.MOV.U32 R6, RZ, RZ, R45 ;  /* 0x000000ffff067224 */ /* 0x000fe200078e002d */
[----:B------:R-:W-:Y:S01]  /*3d100*/  STL.64 [R1+0x31d8], R32 ;  /* 0x0031d82001007387 */ /* 0x000fe20000100a00 */
[----:B------:R-:W-:Y:S02]  /*3d110*/  STL.64 [R1+0x31e0], R24 ;  /* 0x0031e01801007387 */ /* 0x000fe40000100a00 */
[----:B------:R-:W-:-:S02]  /*3d120*/  IMAD.MOV.U32 R2, RZ, RZ, R36 ;  /* 0x000000ffff027224 */ /* 0x000fc400078e0024 */
[----:B------:R-:W-:Y:S02]  /*3d130*/  IMAD.MOV.U32 R0, RZ, RZ, R37 ;  /* 0x000000ffff007224 */ /* 0x000fe400078e0025 */
[----:B------:R-:W-:Y:S02]  /*3d140*/  IMAD.MOV.U32 R36, RZ, RZ, R60 ;  /* 0x000000ffff247224 */ /* 0x000fe400078e003c */
[----:B------:R-:W-:Y:S01]  /*3d150*/  IMAD.MOV.U32 R37, RZ, RZ, R23 ;  /* 0x000000ffff257224 */ /* 0x000fe200078e0017 */
[----:B--2---:R-:W-:Y:S11]  /*3d160*/  HMMA.16816.F32 R12, R52, R44, R28 ;  /* 0x0000002c340c723c */ /* 0x004ff6000000181c */
[----:B------:R-:W-:Y:S11]  /*3d170*/  @!UPT UIADD3 URZ, URZ, URZ, URZ ;  /* 0x0000003f3f3ff290 */ /* 0x000ff6000fffe03f */
[----:B------:R-:W-:Y:S01]  /*3d180*/  @!UPT UIADD3 URZ, URZ, URZ, URZ ;  /* 0x0000003f3f3ff290 */ /* 0x000fe2000fffe03f */
[----:B------:R0:W-:Y:S01]  /*3d190*/  STL.64 [R1+0x250], R12 ;  /* 0x0002500c01007387 */ /* 0x0001e20000100a00 */
[----:B------:R-:W-:Y:S02]  /*3d1a0*/  STL.64 [R1+0x258], R14 ;  /* 0x0002580e01007387 */ /* 0x000fe40000100a00 */
[----:B------:R-:W-:Y:S02]  /*3d1b0*/  STL.64 [R1+0x31f0], R6 ;  /* 0x0031f00601007387 */ /* 0x000fe40000100a00 */
[----:B------:R-:W-:Y:S01]  /*3d1c0*/  STL.64 [R1+0x31e8], R4 ;  /* 0x0031e80401007387 */ /* 0x000fe20000100a00 */
[----:B------:R-:W2:Y:S01]  /*3d1d0*/  LDL.LU R60, [R1+0x3298] ;  /* 0x00329800013c7983 */ /* 0x000ea20000300800 */
[----:B------:R-:W2:Y:S02]  /*3d1e0*/  LDL.LU R23, [R1+0x3294] ;  /* 0x0032940001177983 */ /* 0x000ea40000300800 */
[----:B------:R1:W-:Y:S02]  /*3d1f0*/  STL.64 [R1+0x31f8], R36 ;  /* 0x0031f82401007387 */ /* 0x0003e40000100a00 */
[----:B0-----:R-:W-:-:S02]  /*3d200*/  IMAD.MOV.U32 R12, RZ, RZ, R19 ;  /* 0x000000ffff0c7224 */ /* 0x001fc400078e0013 */
[----:B------:R-:W2:Y:S01]  /*3d210*/  LDL.LU R19, [R1+0x3290] ;  /* 0x0032900001137983 */ /* 0x000ea20000300800 */
[----:B------:R-:W-:Y:S02]  /*3d220*/  IMAD.MOV.U32 R13, RZ, RZ, R22 ;  /* 0x000000ffff0d7224 */ /* 0x000fe400078e0016 */
[----:B------:R-:W3:Y:S02]  /*3d230*/  LDL.LU R22, [R1+0x328c] ;  /* 0x00328c0001167983 */ /* 0x000ee40000300800 */
[----:B------:R-:W-:Y:S01]  /*3d240*/  IMAD.MOV.U32 R25, RZ, RZ, R18 ;  /* 0x000000ffff197224 */ /* 0x000fe200078e0012 */
[----:B------:R0:W-:Y:S01]  /*3d250*/  STL.64 [R1+0x3200], R12 ;  /* 0x0032000c01007387 */ /* 0x0001e20000100a00 */
[----:B----4-:R-:W-:-:S03]  /*3d260*/  IMAD.MOV.U32 R24, RZ, RZ, R3 ;  /* 0x000000ffff187224 */ /* 0x010fc600078e0003 */
[----:B------:R-:W4:Y:S01]  /*3d270*/  LDL.LU R3, [R1+0x3288] ;  /* 0x0032880001037983 */ /* 0x000f220000300800 */
[----:B------:R-:W3:Y:S02]  /*3d280*/  LDL.LU R18, [R1+0x3284] ;  /* 0x0032840001127983 */ /* 0x000ee40000300800 */
[----:B------:R-:W3:Y:S02]  /*3d290*/  LDL.LU.64 R32, [R1+0x240] ;  /* 0x0002400001207983 */ /* 0x000ee40000300a00 */
[----:B------:R-:W3:Y:S01]  /*3d2a0*/  LDL.LU.64 R34, [R1+0x248] ;  /* 0x0002480001227983 */ /* 0x000ee20000300a00 */
[----:B------:R-:W3:Y:S01]  /*3d2b0*/  LDL.64 R48, [R1+0xf0] ;  /* 0x0000f00001307983 */ /* 0x000ee20000100a00 */
[----:B--2---:R-:W-:-:S03]  /*3d2c0*/  IMAD.MOV.U32 R28, RZ, RZ, R19 ;  /* 0x000000ffff1c7224 */ /* 0x004fc600078e0013 */
[----:B------:R-:W2:Y:S01]  /*3d2d0*/  LDL.LU R19, [R1+0x3280] ;  /* 0x0032800001137983 */ /* 0x000ea20000300800 */
[----:B------:R-:W2:Y:S02]  /*3d2e0*/  LDL R29, [R1+0xd4] ;  /* 0x0000d400011d7983 */ /* 0x000ea40000100800 */
[----:B------:R-:W2:Y:S02]  /*3d2f0*/  LDL R44, [R1+0xc0] ;  /* 0x0000c000012c7983 */ /* 0x000ea40000100800 */
[----:B------:R-:W2:Y:S01]  /*3d300*/  LDL R45, [R1+0xc4] ;  /* 0x0000c400012d7983 */ /* 0x000ea20000100800 */
[----:B------:R-:W2:Y:S01]  /*3d310*/  LDL R20, [R1+0xe0] ;  /* 0x0000e00001147983 */ /* 0x000ea20000100800 */
[----:B------:R0:W-:Y:S02]  /*3d320*/  STL.64 [R1+0x3208], R24 ;  /* 0x0032081801007387 */ /* 0x0001e40000100a00 */
[----:B------:R-:W2:Y:S02]  /*3d330*/  LDL.LU.64 R16, [R1+0x230] ;  /* 0x0002300001107983 */ /* 0x000ea40000300a00 */
[----:B------:R-:W-:-:S02]  /*3d340*/  IMAD.MOV.U32 R40, RZ, RZ, R60 ;  /* 0x000000ffff287224 */ /* 0x000fc400078e003c */
[----:B----4-:R-:W-:Y:S02]  /*3d350*/  IMAD.MOV.U32 R21, RZ, RZ, R3 ;  /* 0x000000ffff157224 */ /* 0x010fe400078e0003 */
[----:B---3--:R-:W-:Y:S02]  /*3d360*/  IMAD.MOV.U32 R41, RZ, RZ, R61 ;  /* 0x000000ffff297224 */ /* 0x008fe400078e003d */
[----:B-1----:R-:W-:Y:S02]  /*3d370*/  IMAD.MOV.U32 R36, RZ, RZ, R10 ;  /* 0x000000ffff247224 */ /* 0x002fe400078e000a */
[----:B------:R-:W-:Y:S01]  /*3d380*/  IMAD.MOV.U32 R37, RZ, RZ, R11 ;  /* 0x000000ffff257224 */ /* 0x000fe200078e000b */
[----:B------:R-:W1:Y:S01]  /*3d390*/  S2R R59, SR_TID.X ;  /* 0x00000000003b7919 */ /* 0x000e620000002100 */
[----:B--2---:R-:W-:-:S03]  /*3d3a0*/  LOP3.LUT R3, R18, 0x10, R19, 0x78, !PT ;  /* 0x0000001012037812 */ /* 0x004fc600078e7813 */
[----:B------:R-:W2:Y:S01]  /*3d3b0*/  LDL.LU.64 R18, [R1+0x238] ;  /* 0x0002380001127983 */ /* 0x000ea20000300a00 */
[----:B0-----:R-:W3:Y:S02]  /*3d3c0*/  LDL.LU.64 R12, [R1+0x220] ;  /* 0x00022000010c7983 */ /* 0x001ee40000300a00 */
[----:B------:R-:W3:Y:S02]  /*3d3d0*/  LDL.LU.64 R14, [R1+0x228] ;  /* 0x00022800010e7983 */ /* 0x000ee40000300a00 */
[----:B------:R-:W4:Y:S01]  /*3d3e0*/  LDL.LU R60, [R1+0x327c] ;  /* 0x00327c00013c7983 */ /* 0x000f220000300800 */
[----:B------:R-:W2:Y:S01]  /*3d3f0*/  LDL.LU R61, [R1+0x3278] ;  /* 0x00327800013d7983 */ /* 0x000ea20000300800 */
[----:B------:R0:W-:Y:S02]  /*3d400*/  STL.64 [R1+0x3210], R40 ;  /* 0x0032102801007387 */ /* 0x0001e40000100a00 */
[----:B------:R-:W3:Y:S02]  /*3d410*/  LDL.LU R10, [R1+0x3274] ;  /* 0x00327400010a7983 */ /* 0x000ee40000300800 */
[----:B------:R-:W3:Y:S02]  /*3d420*/  LDL.LU R11, [R1+0x3270] ;  /* 0x00327000010b7983 */ /* 0x000ee40000300800 */
[----:B-1----:R-:W-:Y:S01]  /*3d430*/  IMAD.SHL.U32 R59, R59, 0x80, RZ ;  /* 0x000000803b3b7824 */ /* 0x002fe200078e00ff */
[----:B------:R-:W-:Y:S01]  /*3d440*/  STL.64 [R1+0x3218], R36 ;  /* 0x0032182401007387 */ /* 0x000fe20000100a00 */
[----:B------:R-:W-:Y:S01]  /*3d450*/  HMMA.16816.F32 R24, R52, R48, R32 ;  /* 0x000000303418723c */ /* 0x000fe20000001820 */
[----:B0-----:R-:W-:-:S02]  /*3d460*/  IMAD.MOV.U32 R40, RZ, RZ, R22 ;  /* 0x000000ffff287224 */ /* 0x001fc400078e0016 */
[----:B------:R-:W-:Y:S01]  /*3d470*/  IMAD.MOV.U32 R41, RZ, RZ, R23 ;  /* 0x000000ffff297224 */ /* 0x000fe200078e0017 */
[----:B------:R-:W3:Y:S01]  /*3d480*/  LDL.LU R22, [R1+0x326c] ;  /* 0x00326c0001167983 */ /* 0x000ee20000300800 */
[----:B------:R-:W3:Y:S01]  /*3d490*/  LDL.LU R23, [R1+0x3268] ;  /* 0x0032680001177983 */ /* 0x000ee20000300800 */
[----:B------:R-:W-:Y:S02]  /*3d4a0*/  LOP3.LUT R3, R3, 0x800, R59, 0xf8, !PT ;  /* 0x0000080003037812 */ /* 0x000fe400078ef83b */
[----:B------:R4:W-:Y:S01]  /*3d4b0*/  STL.64 [R1+0x3220], R40 ;  /* 0x0032202801007387 */ /* 0x0009e20000100a00 */
[----:B------:R-:W3:Y:S01]  /*3d4c0*/  LDL.LU.64 R4, [R1+0x770] ;  /* 0x0007700001047983 */ /* 0x000ee20000300a00 */
[----:B------:R-:W-:Y:S01]  /*3d4d0*/  LOP3.LUT R3, R3, 0x60, RZ, 0x3c, !PT ;  /* 0x0000006003037812 */ /* 0x000fe200078e3cff */
[----:B------:R-:W3:Y:S02]  /*3d4e0*/  LDL.LU.64 R6, [R1+0x778] ;  /* 0x0007780001067983 */ /* 0x000ee40000300a00 */
[----:B----4-:R-:W-:-:S02]  /*3d4f0*/  IMAD.MOV.U32 R41, RZ, RZ, R60 ;  /* 0x000000ffff297224 */ /* 0x010fc400078e003c */
[----:B--2---:R-:W-:-:S05]  /*3d500*/  IMAD.MOV.U32 R40, RZ, RZ, R61 ;  /* 0x000000ffff287224 */ /* 0x004fca00078e003d */
[----:B------:R3:W-:Y:S02]  /*3d510*/  STL.64 [R1+0x3238], R40 ;  /* 0x0032382801007387 */ /* 0x0007e40000100a00 */
[----:B---3--:R-:W-:Y:S02]  /*3d520*/  IMAD.MOV.U32 R40, RZ, RZ, R11 ;  /* 0x000000ffff287224 */ /* 0x008fe400078e000b */
[----:B------:R-:W-:Y:S02]  /*3d530*/  IMAD.MOV.U32 R41, RZ, RZ, R10 ;  /* 0x000000ffff297224 */ /* 0x000fe400078e000a */
[----:B------:R-:W-:Y:S02]  /*3d540*/  IMAD.MOV.U32 R11, RZ, RZ, R48 ;  /* 0x000000ffff0b7224 */ /* 0x000fe400078e0030 */
[----:B------:R-:W-:Y:S02]  /*3d550*/  IMAD.MOV.U32 R10, RZ, RZ, R49 ;  /* 0x000000ffff0a7224 */ /* 0x000fe400078e0031 */
[----:B------:R-:W0:Y:S04]  /*3d560*/  LDSM.16.MT88.4 R48, [R3+0x4000] ;  /* 0x004000000330783b */ /* 0x000e280000004200 */
[----:B------:R-:W-:Y:S01]  /*3d570*/  STL.64 [R1+0x3250], R40 ;  /* 0x0032502801007387 */ /* 0x000fe20000100a00 */
[----:B------:R-:W-:Y:S02]  /*3d580*/  STL.64 [R1+0x240], R24 ;  /* 0x0002401801007387 */ /* 0x000fe40000100a00 */
[----:B------:R-:W-:Y:S01]  /*3d590*/  STL.64 [R1+0x248], R26 ;  /* 0x0002481a01007387 */ /* 0x000fe20000100a00 */
[C---:B------:R-:W-:Y:S01]  /*3d5a0*/  HMMA.16816.F32 R16, R52.reuse, R20, R16 ;  /* 0x000000143410723c */ /* 0x040fe20000001810 */
[----:B------:R-:W-:Y:S01]  /*3d5b0*/  STL.64 [R1+0x3230], R10 ;  /* 0x0032300a01007387 */ /* 0x000fe20000100a00 */
[----:B------:R1:W-:Y:S06]  /*3d5c0*/  STL.64 [R1+0x3228], R8 ;  /* 0x0032280801007387 */ /* 0x0003ec0000100a00 */
[C---:B-1----:R-:W-:Y:S11]  /*3d5d0*/  HMMA.16816.F32 R8, R52.reuse, R28, R12 ;  /* 0x0000001c3408723c */ /* 0x042ff6000000180c */
[----:B------:R-:W-:Y:S04]  /*3d5e0*/  @!UPT UIADD3 URZ, URZ, URZ, URZ ;  /* 0x0000003f3f3ff290 */ /* 0x000fe8000fffe03f */
[----:B------:R-:W-:Y:S01]  /*3d5f0*/  STL.64 [R1+0x230], R16 ;  /* 0x0002301001007387 */ /* 0x000fe20000100a00 */
[----:B------:R-:W-:Y:S03]  /*3d600*/  STL.64 [R1+0x238], R18 ;  /* 0x0002381201007387 */ /* 0x000fe60000100a00 */
[----:B0-----:R-:W-:Y:S04]  /*3d610*/  STL.64 [R1+0x3248], R50 ;  /* 0x0032483201007387 */ /* 0x001fe80000100a00 */
[----:B------:R-:W-:Y:S02]  /*3d620*/  STL.64 [R1+0x220], R8 ;  /* 0x0002200801007387 */ /* 0x000fe40000100a00 */
[----:B------:R-:W-:Y:S02]  /*3d630*/  STL.64 [R1+0x228], R10 ;  /* 0x0002280a01007387 */ /* 0x000fe40000100a00 */
[----:B------:R0:W-:Y:S02]  /*3d640*/  STL.64 [R1+0x3240], R48 ;  /* 0x0032403001007387 */ /* 0x0001e40000100a00 */
[----:B0-----:R-:W2:Y:S01]  /*3d650*/  LDL.LU.64 R48, [R1+0x750] ;  /* 0x0007500001307983 */ /* 0x001ea20000300a00 */
[----:B------:R-:W3:Y:S01]  /*3d660*/  LDL.LU.64 R50, [R1+0x758] ;  /* 0x0007580001327983 */ /* 0x000ee20000300a00 */
[----:B------:R-:W-:Y:S11]  /*3d670*/  HMMA.16816.F32 R4, R52, R44, R4 ;  /* 0x0000002c3404723c */ /* 0x000ff60000001804 */
[----:B------:R-:W-:Y:S11]  /*3d680*/  @!UPT UIADD3 URZ, URZ, URZ, URZ ;  /* 0x0000003f3f3ff290 */ /* 0x000ff6000fffe03f */
[----:B------:R-:W-:Y:S01]  /*3d690*/  @!UPT UIADD3 URZ, URZ, URZ, URZ ;  /* 0x0000003f3f3ff290 */ /* 0x000fe2000fffe03f */
[----:B------:R-:W-:Y:S01]  /*3d6a0*/  STL.64 [R1+0x770], R4 ;  /* 0x0007700401007387 */ /* 0x000fe20000100a00 */
[----:B------:R-:W-:Y:S03]  /*3d6b0*/  STL.64 [R1+0x778], R6 ;  /* 0x0007780601007387 */ /* 0x000fe60000100a00 */
[----:B---3--:R-:W-:Y:S01]  /*3d6c0*/  STL.64 [R1+0x3260], R50 ;  /* 0x0032603201007387 */ /* 0x008fe20000100a00 */
[----:B--2---:R0:W-:Y:S03]  /*3d6d0*/  STL.64 [R1+0x3258], R48 ;  /* 0x0032583001007387 */ /* 0x0041e60000100a00 */
[----:B0-----:R-:W2:Y:S01]  /*3d6e0*/  LDL.LU.64 R48, [R1+0x760] ;  /* 0x0007600001307983 */ /* 0x001ea20000300a00 */
[----:B------:R-:W2:Y:S02]  /*3d6f0*/  LDL.LU.64 R50, [R1+0x768] ;  /* 0x0007680001327983 */ /* 0x000ea40000300a00 */
[----:B------:R-:W-:-:S02]  /*3d700*/  IMAD.MOV.U32 R40, RZ, RZ, R23 ;  /* 0x000000ffff287224 */ /* 0x000fc400078e0017 */
[----:B------:R-:W-:Y:S01]  /*3d710*/  IMAD.MOV.U32 R41, RZ, RZ, R22 ;  /* 0x000000ffff297224 */ /* 0x000fe200078e0016 */
[----:B------:R-:W3:Y:S01]  /*3d720*/  LDL.LU.64 R8, [R1+0x740] ;  /* 0x0007400001087983 */ /* 0x000ee20000300a00 */
[----:B------:R-:W3:Y:S02]  /*3d730*/  LDL.LU.64 R10, [R1+0x748] ;  /* 0x00074800010a7983 */ /* 0x000ee40000300a00 */
        /* <DEDUP_REMOVED lines=46> */
[----:B0-----:R-:W1:Y:S01]  /*3da20*/  LDL.LU.64 R40, [R1+0x3210] ;  /* 0x0032100001287983 */ /* 0x001e620000300a00 */
[C---:B----4-:R-:W-:Y:S08]  /*3da30*/  HMMA.16816.F32 R36, R52.reuse, R36, R12 ;  /* 0x000000243424723c */ /* 0x050ff0000000180c */
[C---:B-1----:R-:W-:Y:S01]  /*3da40*/  HMMA.16816.F32 R40, R52.reuse, R40, R24 ;  /* 0x000000283428723c */ /* 0x042fe20000001818 */
[----:B------:R-:W4:Y:S11]  /*3da50*/  LDL.LU.64 R24, [R1+0x3208] ;  /* 0x0032080001187983 */ /* 0x000f360000300a00 */
[----:B------:R-:W-:Y:S11]  /*3da60*/  @!UPT UIADD3 URZ, URZ, URZ, URZ ;  /* 0x0000003f3f3ff290 */ /* 0x000ff6000fffe03f */
[----:B------:R0:W-:Y:S01]  /*3da70*/  STL.64 [R1+0x720], R40 ;  /* 0x0007202801007387 */ /* 0x0001e20000100a00 */
[----:B------:R1:W-:Y:S03]  /*3da80*/  STL.64 [R1+0x728], R42 ;  /* 0x0007282a01007387 */ /* 0x0003e60000100a00 */
[----:B0-----:R-:W2:Y:S01]  /*3da90*/  LDL.LU.64 R40, [R1+0x690] ;  /* 0x0006900001287983 */ /* 0x001ea20000300a00 */
[----:B-1----:R-:W2:Y:S02]  /*3daa0*/  LDL.LU.64 R42, [R1+0x698] ;  /* 0x00069800012a7983 */ /* 0x002ea40000300a00 */
[----:B------:R-:W2:Y:S02]  /*3dab0*/  LDL.LU.64 R12, [R1+0x3200] ;  /* 0x00320000010c7983 */ /* 0x000ea40000300a00 */
[----:B------:R0:W-:Y:S01]  /*3dac0*/  STL.64 [R1+0x710], R36 ;  /* 0x0007102401007387 */ /* 0x0001e20000100a00 */
[----:B------:R-:W-:Y:S04]  /*3dad0*/  STL.64 [R1+0x718], R38 ;  /* 0x0007182601007387 */ /* 0x000fe80000100a00 */
[----:B0-----:R-:W2:Y:S01]  /*3dae0*/  LDL.LU.64 R36, [R1+0x31f8] ;  /* 0x0031f80001247983 */ /* 0x001ea20000300a00 */
[C---:B----4-:R-:W-:Y:S03]  /*3daf0*/  HMMA.16816.F32 R24, R52.reuse, R24, R4 ;  /* 0x000000183418723c */ /* 0x050fe60000001804 */
[----:B------:R-:W4:Y:S01]  /*3db00*/  LDL.LU.64 R6, [R1+0x31f0] ;  /* 0x0031f00001067983 */ /* 0x000f220000300a00 */
[----:B------:R-:W3:Y:S11]  /*3db10*/  LDL.LU.64 R4, [R1+0x31e8] ;  /* 0x0031e80001047983 */ /* 0x000ef60000300a00 */
[----:B------:R-:W-:Y:S08]  /*3db20*/  @!UPT UIADD3 URZ, URZ, URZ, URZ ;  /* 0x0000003f3f3ff290 */ /* 0x000ff0000fffe03f */
[----:B------:R0:W-:Y:S01]  /*3db30*/  STL.64 [R1+0x700], R24 ;  /* 0x0007001801007387 */ /* 0x0001e20000100a00 */
[----:B------:R-:W-:Y:S03]  /*3db40*/  STL.64 [R1+0x708], R26 ;  /* 0x0007081a01007387 */ /* 0x000fe60000100a00 */
[----:B0-----:R-:W3:Y:S01]  /*3db50*/  LDL.LU.64 R24, [R1+0x31e0] ;  /* 0x0031e00001187983 */ /* 0x001ee20000300a00 */
[C---:B--2---:R-:W-:Y:S03]  /*3db60*/  HMMA.16816.F32 R36, R52.reuse, R36, R32 ;  /* 0x000000243424723c */ /* 0x044fe60000001820 */
[----:B------:R-:W2:Y:S05]  /*3db70*/  LDL.LU.64 R32, [R1+0x31d8] ;  /* 0x0031d80001207983 */ /* 0x000eaa0000300a00 */
[C---:B------:R-:W-:Y:S11]  /*3db80*/  HMMA.16816.F32 R12, R52.reuse, R12, R56 ;  /* 0x0000000c340c723c */ /* 0x040ff60000001838 */
[----:B------:R-:W-:Y:S04]  /*3db90*/  @!UPT UIADD3 URZ, URZ, URZ, URZ ;  /* 0x0000003f3f3ff290 */ /* 0x000fe8000fffe03f */
[----:B------:R0:W-:Y:S01]  /*3dba0*/  STL.64 [R1+0x6f0], R36 ;  /* 0x0006f02401007387 */ /* 0x0001e20000100a00 */
[----:B------:R1:W-:Y:S03]  /*3dbb0*/  STL.64 [R1+0x6f8], R38 ;  /* 0x0006f82601007387 */ /* 0x0003e60000100a00 */
[----:B0-----:R-:W4:Y:S01]  /*3dbc0*/  LDL.LU.64 R36, [R1+0x680] ;  /* 0x0006800001247983 */ /* 0x001f220000300a00 */
[----:B-1----:R-:W4:Y:S02]  /*3dbd0*/  LDL.LU.64 R38, [R1+0x688] ;  /* 0x0006880001267983 */ /* 0x002f240000300a00 */
[----:B------:R-:W4:Y:S02]  /*3dbe0*/  LDL.LU.64 R56, [R1+0x31d0] ;  /* 0x0031d00001387983 */ /* 0x000f240000300a00 */
[----:B------:R-:W-:Y:S01]  /*3dbf0*/  STL.64 [R1+0x6e0], R12 ;  /* 0x0006e00c01007387 */ /* 0x000fe20000100a00 */
[----:B------:R0:W-:Y:S04]  /*3dc00*/  STL.64 [R1+0x6e8], R14 ;  /* 0x0006e80e01007387 */ /* 0x0001e80000100a00 */
[----:B0-----:R-:W4:Y:S01]  /*3dc10*/  LDL.LU.64 R14, [R1+0x31c8] ;  /* 0x0031c800010e7983 */ /* 0x001f220000300a00 */
[----:B------:R-:W4:Y:S01]  /*3dc20*/  LDL.LU.64 R12, [R1+0x31c0] ;  /* 0x0031c000010c7983 */ /* 0x000f220000300a00 */
[C---:B---3--:R-:W-:Y:S02]  /*3dc30*/  HMMA.16816.F32 R24, R52.reuse, R24, R20 ;  /* 0x000000183418723c */ /* 0x048fe40000001814 */
[----:B------:R-:W3:Y:S06]  /*3dc40*/  LDL.LU.64 R20, [R1+0x31b8] ;  /* 0x0031b80001147983 */ /* 0x000eec0000300a00 */
[C---:B--2---:R-:W-:Y:S11]  /*3dc50*/  HMMA.16816.F32 R32, R52.reuse, R32, R28 ;  /* 0x000000203420723c */ /* 0x044ff6000000181c */
[----:B------:R-:W-:Y:S04]  /*3dc60*/  @!UPT UIADD3 URZ, URZ, URZ, URZ ;  /* 0x0000003f3f3ff290 */ /* 0x000fe8000fffe03f */
[----:B------:R-:W-:Y:S01]  /*3dc70*/  STL.64 [R1+0x6d0], R24 ;  /* 0x0006d01801007387 */ /* 0x000fe20000100a00 */
[----:B------:R0:W-:Y:S03]  /*3dc80*/  STL.64 [R1+0x6d8], R26 ;  /* 0x0006d81a01007387 */ /* 0x0001e60000100a00 */
[----:B0-----:R-:W2:Y:S01]  /*3dc90*/  LDL.LU.64 R26, [R1+0x31b0] ;  /* 0x0031b000011a7983 */ /* 0x001ea20000300a00 */
[----:B------:R-:W2:Y:S02]  /*3dca0*/  LDL.LU.64 R24, [R1+0x31a8] ;  /* 0x0031a80001187983 */ /* 0x000ea40000300a00 */
[----:B------:R-:W2:Y:S02]  /*3dcb0*/  LDL.LU.64 R30, [R1+0x31a0] ;  /* 0x0031a000011e7983 */ /* 0x000ea40000300a00 */
[----:B------:R-:W2:Y:S01]  /*3dcc0*/  LDL.LU.64 R28, [R1+0x3198] ;  /* 0x00319800011c7983 */ /* 0x000ea20000300a00 */
[C---:B----4-:R-:W-:Y:S01]  /*3dcd0*/  HMMA.16816.F32 R56, R52.reuse, R56, R44 ;  /* 0x000000383438723c */ /* 0x050fe2000000182c */
[----:B------:R-:W-:Y:S01]  /*3dce0*/  STL.64 [R1+0x6c0], R32 ;  /* 0x0006c02001007387 */ /* 0x000fe20000100a00 */
[----:B------:R0:W-:Y:S03]  /*3dcf0*/  STL.64 [R1+0x6c8], R34 ;  /* 0x0006c82201007387 */ /* 0x0001e60000100a00 */
[----:B0-----:R-:W4:Y:S01]  /*3dd00*/  LDL.LU.64 R34, [R1+0x3190] ;  /* 0x0031900001227983 */ /* 0x001f220000300a00 */
[----:B------:R-:W2:Y:S02]  /*3dd10*/  LDL.LU.64 R32, [R1+0x3188] ;  /* 0x0031880001207983 */ /* 0x000ea40000300a00 */
[----:B------:R-:W2:Y:S02]  /*3dd20*/  LDL.LU.64 R46, [R1+0x3180] ;  /* 0x00318000012e7983 */ /* 0x000ea40000300a00 */
[----:B------:R-:W2:Y:S11]  /*3dd30*/  LDL.LU.64 R44, [R1+0x3178] ;  /* 0x00317800012c7983 */ /* 0x000eb60000300a00 */
[----:B------:R-:W-:Y:S02]  /*3dd40*/  @!UPT UIADD3 URZ, URZ, URZ, URZ ;  /* 0x0000003f3f3ff290 */ /* 0x000fe4000fffe03f */
[----:B------:R-:W-:Y:S01]  /*3dd50*/  STL.64 [R1+0x6b0], R56 ;  /* 0x0006b03801007387 */ /* 0x000fe20000100a00 */
[----:B------:R0:W-:Y:S03]  /*3dd60*/  STL.64 [R1+0x6b8], R58 ;  /* 0x0006b83a01007387 */ /* 0x0001e60000100a00 */
        /* <DEDUP_REMOVED lines=12> */
[----:B0-----:R-:W3:Y:S01]  /*3de30*/  LDL.LU.64 R56, [R1+0x660] ;  /* 0x0006600001387983 */ /* 0x001ee20000300a00 */
[----:B------:R-:W3:Y:S02]  /*3de40*/  LDL.LU.64 R58, [R1+0x668] ;  /* 0x00066800013a7983 */ /* 0x000ee40000300a00 */
        /* <DEDUP_REMOVED lines=16> */
[----:B------:R0:W-:Y:S01]  /*3df50*/  STL.64 [R1+0x30a8], R40 ;  /* 0x0030a82801007387 */ /* 0x0001e20000100a00 */
[C---:B------:R-:W-:Y:S01]  /*3df60*/  HMMA.16816.F32 R16, R52.reuse, R28, R16 ;  /* 0x0000001c3410723c */ /* 0x040fe20000001810 */
[----:B0-----:R-:W2:Y:S01]  /*3df70*/  LDL.LU.64 R40, [R1+0x640] ;  /* 0x0006400001287983 */ /* 0x001ea20000300a00 */
[----:B------:R-:W2:Y:S06]  /*3df80*/  LDL.LU.64 R42, [R1+0x648] ;  /* 0x00064800012a7983 */ /* 0x000eac0000300a00 */
[C---:B---3--:R-:W-:Y:S11]  /*3df90*/  HMMA.16816.F32 R44, R52.reuse, R36, R44 ;  /* 0x00000024342c723c */ /* 0x048ff6000000182c */
[----:B------:R-:W-:Y:S11]  /*3dfa0*/  @!UPT UIADD3 URZ, URZ, URZ, URZ ;  /* 0x0000003f3f3ff290 */ /* 0x000ff6000fffe03f */
[----:B------:R-:W-:Y:S01]  /*3dfb0*/  @!UPT UIADD3 URZ, URZ, URZ, URZ ;  /* 0x0000003f3f3ff290 */ /* 0x000fe2000fffe03f */
[----:B------:R-:W-:Y:S01]  /*3dfc0*/  STL.64 [R1+0x670], R44 ;  /* 0x0006702c01007387 */ /* 0x000fe20000100a00 */
[----:B------:R-:W-:Y:S02]  /*3dfd0*/  STL.64 [R1+0x678], R46 ;  /* 0x0006782e01007387 */ /* 0x000fe40000100a00 */
[----:B--2---:R-:W-:Y:S02]  /*3dfe0*/  STL.64 [R1+0x30e0], R38 ;  /* 0x0030e02601007387 */ /* 0x004fe40000100a00 */
[----:B------:R0:W-:Y:S02]  /*3dff0*/  STL.64 [R1+0x30d8], R36 ;  /* 0x0030d82401007387 */ /* 0x0001e40000100a00 */
[----:B0-----:R-:W-:Y:S01]  /*3e000*/  HMMA.16816.F32 R36, R52, R32, R56 ;  /* 0x000000203424723c */ /* 0x001fe20000001838 */
[----:B----4-:R-:W-:Y:S01]  /*3e010*/  STL.64 [R1+0x30a0], R34 ;  /* 0x0030a02201007387 */ /* 0x010fe20000100a00 */
[----:B------:R-:W-:Y:S11]  /*3e020*/  STL.64 [R1+0x3098], R32 ;  /* 0x0030982001007387 */ /* 0x000ff60000100a00 */
[----:B------:R-:W-:Y:S10]  /*3e030*/  @!UPT UIADD3 URZ, URZ, URZ, URZ ;  /* 0x0000003f3f3ff290 */ /* 0x000ff4000fffe03f */
[----:B------:R-:W-:Y:S01]  /*3e040*/  STL.64 [R1+0x660], R36 ;  /* 0x0006602401007387 */ /* 0x000fe20000100a00 */
[----:B------:R-:W-:Y:S02]  /*3e050*/  STL.64 [R1+0x668], R38 ;  /* 0x0006682601007387 */ /* 0x000fe40000100a00 */
[----:B------:R0:W-:Y:S02]  /*3e060*/  STL.64 [R1+0x650], R16 ;  /* 0x0006501001007387 */ /* 0x0001e40000100a00 */
[----:B------:R1:W-:Y:S01]  /*3e070*/  STL.64 [R1+0x658], R18 ;  /* 0x0006581201007387 */ /* 0x0003e20000100a00 */
[----:B0-----:R-:W2:Y:S01]  /*3e080*/  LDL.LU.64 R16, [R1+0x630] ;  /* 0x0006300001107983 */ /* 0x001ea20000300a00 */
[----:B-1----:R-:W2:Y:S02]  /*3e090*/  LDL.LU.64 R18, [R1+0x638] ;  /* 0x0006380001127983 */ /* 0x002ea40000300a00 */
[----:B------:R-:W-:Y:S02]  /*3e0a0*/  IMAD.MOV.U32 R56, RZ, RZ, R15 ;  /* 0x000000ffff387224 */ /* 0x000fe400078e000f */
[----:B------:R-:W-:-:S05]  /*3e0b0*/  IMAD.MOV.U32 R57, RZ, RZ, R14 ;  /* 0x000000ffff397224 */ /* 0x000fca00078e000e */
[----:B------:R0:W-:Y:S04]  /*3e0c0*/  STL.64 [R1+0x3138], R56 ;  /* 0x0031383801007387 */ /* 0x0001e80000100a00 */
[----:B0-----:R-:W3:Y:S01]  /*3e0d0*/  LDL.LU.64 R56, [R1+0x620] ;  /* 0x0006200001387983 */ /* 0x001ee20000300a00 */
[----:B------:R-:W3:Y:S02]  /*3e0e0*/  LDL.LU.64 R58, [R1+0x628] ;  /* 0x00062800013a7983 */ /* 0x000ee40000300a00 */
[----:B------:R-:W4:Y:S02]  /*3e0f0*/  LDL.LU.64 R36, [R1+0xe0] ;  /* 0x0000e00001247983 */ /* 0x000f240000300a00 */
[----:B------:R-:W-:Y:S01]  /*3e100*/  STL.64 [R1+0x30f0], R30 ;  /* 0x0030f01e01007387 */ /* 0x000fe20000100a00 */
[----:B------:R0:W-:Y:S02]  /*3e110*/  STL.64 [R1+0x30e8], R28 ;  /* 0x0030e81c01007387 */ /* 0x0001e40000100a00 */
[C---:B0-----:R-:W-:Y:S02]  /*3e120*/  HMMA.16816.F32 R28, R52.reuse, R24, R40 ;  /* 0x00000018341c723c */ /* 0x041fe40000001828 */
[----:B------:R-:W3:Y:S01]  /*3e130*/  LDL.LU.64 R40, [R1+0x610] ;  /* 0x0006100001287983 */ /* 0x000ee20000300a00 */
[----:B------:R-:W3:Y:S11]  /*3e140*/  LDL.LU.64 R42, [R1+0x618] ;  /* 0x00061800012a7983 */ /* 0x000ef60000300a00 */
[----:B------:R-:W-:Y:S09]  /*3e150*/  @!UPT UIADD3 URZ, URZ, URZ, URZ ;  /* 0x0000003f3f3ff290 */ /* 0x000ff2000fffe03f */
[----:B------:R-:W-:Y:S01]  /*3e160*/  STL.64 [R1+0x640], R28 ;  /* 0x0006401c01007387 */ /* 0x000fe20000100a00 */
[----:B------:R-:W-:Y:S02]  /*3e170*/  STL.64 [R1+0x648], R30 ;  /* 0x0006481e01007387 */ /* 0x000fe40000100a00 */
[----:B------:R-:W3:Y:S02]  /*3e180*/  LDL.LU.64 R44, [R1+0x110] ;  /* 0x00011000012c7983 */ /* 0x000ee40000300a00 */
[----:B------:R-:W3:Y:S01]  /*3e190*/  LDL.LU.64 R32, [R1+0xd0] ;  /* 0x0000d00001207983 */ /* 0x000ee20000300a00 */
[----:B------:R-:W-:Y:S01]  /*3e1a0*/  STL.64 [R1+0x3100], R26 ;  /* 0x0031001a01007387 */ /* 0x000fe20000100a00 */
[----:B------:R-:W-:Y:S01]  /*3e1b0*/  STL.64 [R1+0x30f8], R24 ;  /* 0x0030f81801007387 */ /* 0x000fe20000100a00 */
[C---:B--2---:R-:W-:Y:S11]  /*3e1c0*/  HMMA.16816.F32 R16, R52.reuse, R20, R16 ;  /* 0x000000143410723c */ /* 0x044ff60000001810 */
[----:B------:R-:W-:Y:S11]  /*3e1d0*/  @!UPT UIADD3 URZ, URZ, URZ, URZ ;  /* 0x0000003f3f3ff290 */ /* 0x000ff6000fffe03f */
[----:B------:R-:W-:Y:S01]  /*3e1e0*/  @!UPT UIADD3 URZ, URZ, URZ, URZ ;  /* 0x0000003f3f3ff290 */ /* 0x000fe2000fffe03f */
[----:B------:R0:W-:Y:S01]  /*3e1f0*/  STL.64 [R1+0x630], R16 ;  /* 0x0006301001007387 */ /* 0x0001e20000100a00 */
[----:B------:R-:W-:Y:S03]  /*3e200*/  STL.64 [R1+0x638], R18 ;  /* 0x0006381201007387 */ /* 0x000fe60000100a00 */
[----:B0-----:R-:W3:Y:S01]  /*3e210*/  LDL.LU.64 R16, [R1+0x3140] ;  /* 0x0031400001107983 */ /* 0x001ee20000300a00 */
[----:B------:R0:W-:Y:S03]  /*3e220*/  STL.64 [R1+0x3108], R20 ;  /* 0x0031081401007387 */ /* 0x0001e60000100a00 */
[----:B0-----:R-:W2:Y:S01]  /*3e230*/  LDL.LU.64 R20, [R1+0x210] ;  /* 0x0002100001147983 */ /* 0x001ea20000300a00 */
[----:B------:R-:W2:Y:S01]  /*3e240*/  LDL.LU.64 R22, [R1+0x218] ;  /* 0x0002180001167983 */ /* 0x000ea20000300a00 */
[C---:B---3--:R-:W-:Y:S02]  /*3e250*/  HMMA.16816.F32 R56, R52.reuse, R16, R56 ;  /* 0x000000103438723c */ /* 0x048fe40000001838 */
[----:B------:R0:W-:Y:S04]  /*3e260*/  STL.64 [R1+0x3110], R16 ;  /* 0x0031101001007387 */ /* 0x0001e80000100a00 */
[----:B0-----:R-:W3:Y:S11]  /*3e270*/  LDL.LU.64 R16, [R1+0x600] ;  /* 0x0006000001107983 */ /* 0x001ef60000300a00 */
[----:B------:R-:W-:Y:S06]  /*3e280*/  @!UPT UIADD3 URZ, URZ, URZ, URZ ;  /* 0x0000003f3f3ff290 */ /* 0x000fec000fffe03f */
[----:B------:R0:W-:Y:S01]  /*3e290*/  STL.64 [R1+0x620], R56 ;  /* 0x0006203801007387 */ /* 0x0001e20000100a00 */
[----:B------:R1:W-:Y:S02]  /*3e2a0*/  STL.64 [R1+0x628], R58 ;  /* 0x0006283a01007387 */ /* 0x0003e40000100a00 */
[----:B------:R-:W3:Y:S01]  /*3e2b0*/  LDL.LU.64 R18, [R1+0x608] ;  /* 0x0006080001127983 */ /* 0x000ee20000300a00 */
[----:B0-----:R-:W2:Y:S01]  /*3e2c0*/  LDL.LU.64 R56, [R1+0x400] ;  /* 0x0004000001387983 */ /* 0x001ea20000300a00 */
[----:B-1----:R-:W2:Y:S01]  /*3e2d0*/  LDL.LU.64 R58, [R1+0x408] ;  /* 0x00040800013a7983 */ /* 0x002ea20000300a00 */
[----:B------:R-:W-:Y:S11]  /*3e2e0*/  HMMA.16816.F32 R40, R52, R12, R40 ;  /* 0x0000000c3428723c */ /* 0x000ff60000001828 */
[----:B------:R-:W-:Y:S11]  /*3e2f0*/  @!UPT UIADD3 URZ, URZ, URZ, URZ ;  /* 0x0000003f3f3ff290 */ /* 0x000ff6000fffe03f */
[----:B------:R-:W-:Y:S01]  /*3e300*/  @!UPT UIADD3 URZ, URZ, URZ, URZ ;  /* 0x0000003f3f3ff290 */ /* 0x000fe2000fffe03f */
[----:B------:R0:W-:Y:S01]  /*3e310*/  STL.64 [R1+0x610], R40 ;  /* 0x0006102801007387 */ /* 0x0001e20000100a00 */
[----:B------:R1:W-:Y:S03]  /*3e320*/  STL.64 [R1+0x618], R42 ;  /* 0x0006182a01007387 */ /* 0x0003e60000100a00 */
[----:B0-----:R-:W4:Y:S01]  /*3e330*/  LDL.LU.64 R40, [R1+0x3e0] ;  /* 0x0003e00001287983 */ /* 0x001f220000300a00 */
[----:B-1----:R-:W4:Y:S02]  /*3e340*/  LDL.LU.64 R42, [R1+0x3e8] ;  /* 0x0003e800012a7983 */ /* 0x002f240000300a00 */
[----:B------:R-:W-:Y:S02]  /*3e350*/  STL [R1+0x3080], R13 ;  /* 0x0030800d01007387 */ /* 0x000fe40000100800 */
[----:B------:R0:W-:Y:S02]  /*3e360*/  STL [R1+0x3118], R12 ;  /* 0x0031180c01007387 */ /* 0x0001e40000100800 */
[----:B0-----:R-:W4:Y:S01]  /*3e370*/  LDL.LU.64 R12, [R1+0x3f0] ;  /* 0x0003f000010c7983 */ /* 0x001f220000300a00 */
[----:B------:R-:W4:Y:S02]  /*3e380*/  LDL.LU.64 R14, [R1+0x3f8] ;  /* 0x0003f800010e7983 */ /* 0x000f240000300a00 */
[----:B------:R-:W-:Y:S02]  /*3e390*/  STL [R1+0x3074], R9 ;  /* 0x0030740901007387 */ /* 0x000fe40000100800 */
[----:B------:R-:W-:-:S02]  /*3e3a0*/  IMAD.MOV.U32 R24, RZ, RZ, R7 ;  /* 0x000000ffff187224 */ /* 0x000fc400078e0007 */
[----:B------:R-:W-:Y:S01]  /*3e3b0*/  IMAD.MOV.U32 R25, RZ, RZ, R6 ;  /* 0x000000ffff197224 */ /* 0x000fe200078e0006 */
[C---:B---3--:R-:W-:Y:S11]  /*3e3c0*/  HMMA.16816.F32 R16, R52.reuse, R8, R16 ;  /* 0x000000083410723c */ /* 0x048ff60000001810 */
[----:B------:R-:W-:Y:S11]  /*3e3d0*/  @!UPT UIADD3 URZ, URZ, URZ, URZ ;  /* 0x0000003f3f3ff290 */ /* 0x000ff6000fffe03f */
[----:B------:R-:W-:Y:S01]  /*3e3e0*/  @!UPT UIADD3 URZ, URZ, URZ, URZ ;  /* 0x0000003f3f3ff290 */ /* 0x000fe2000fffe03f */
[----:B------:R-:W-:Y:S01]  /*3e3f0*/  STL.64 [R1+0x600], R16 ;  /* 0x0006001001007387 */ /* 0x000fe20000100a00 */
[----:B------:R2:W-:Y:S02]  /*3e400*/  STL.64 [R1+0x608], R18 ;  /* 0x0006081201007387 */ /* 0x0005e40000100a00 */
[----:B--2---:R-:W-:Y:S01]  /*3e410*/  HMMA.16816.F32 R16, R52, R4, R20 ;  /* 0x000000043410723c */ /* 0x004fe20000001814 */
[----:B------:R-:W2:Y:S01]  /*3e420*/  LDL.LU.64 R52, [R1+0x3d0] ;  /* 0x0003d00001347983 */ /* 0x000ea20000300a00 */
[----:B------:R-:W2:Y:S11]  /*3e430*/  LDL.LU.64 R54, [R1+0x3d8] ;  /* 0x0003d80001367983 */ /* 0x000eb60000300a00 */
[----:B------:R-:W-:Y:S10]  /*3e440*/  @!UPT UIADD3 URZ, URZ, URZ, URZ ;  /* 0x0000003f3f3ff290 */ /* 0x000ff4000fffe03f */
[----:B------:R0:W-:Y:S01]  /*3e450*/  STL.64 [R1+0x210], R16 ;  /* 0x0002101001007387 */ /* 0x0001e20000100a00 */
[----:B------:R1:W-:Y:S02]  /*3e460*/  STL.64 [R1+0x218], R18 ;  /* 0x0002181201007387 */ /* 0x0003e40000100a00 */
[----:B------:R-:W3:Y:S02]  /*3e470*/  LDL.LU.64 R20, [R1+0x3c0] ;  /* 0x0003c00001147983 */ /* 0x000ee40000300a00 */
[----:B------:R-:W3:Y:S01]  /*3e480*/  LDL.LU.64 R22, [R1+0x3c8] ;  /* 0x0003c80001167983 */ /* 0x000ee20000300a00 */
[----:B0-----:R-:W2:Y:S01]  /*3e490*/  LDL.LU.64 R16, [R1+0x3b0] ;  /* 0x0003b00001107983 */ /* 0x001ea20000300a00 */
[----:B-1----:R-:W2:Y:S02]  /*3e4a0*/  LDL.LU.64 R18, [R1+0x3b8] ;  /* 0x0003b80001127983 */ /* 0x002ea40000300a00 */
[----:B------:R0:W-:Y:S02]  /*3e4b0*/  STL [R1+0x305c], R4 ;  /* 0x00305c0401007387 */ /* 0x0001e40000100800 */
[----:B------:R1:W-:Y:S02]  /*3e4c0*/  STL [R1+0x3058], R5 ;  /* 0x0030580501007387 */ /* 0x0003e40000100800 */
[----:B0-----:R-:W-:-:S02]  /*3e4d0*/  IMAD.MOV.U32 R4, RZ, RZ, R2 ;  /* 0x000000ffff047224 */ /* 0x001fc400078e0002 */
[----:B-1----:R-:W-:-:S07]  /*3e4e0*/  IMAD.MOV.U32 R5, RZ, RZ, R0 ;  /* 0x000000ffff057224 */ /* 0x002fce00078e0000 */
[C---:B------:R-:W-:Y:S01]  /*3e4f0*/  HMMA.16816.F32 R4, R48.reuse, R4, R56 ;  /* 0x000000043004723c */ /* 0x040fe20000001838 */
[----:B------:R-:W4:Y:S11]  /*3e500*/  LDL.LU.64 R56, [R1+0x3138] ;  /* 0x0031380001387983 */ /* 0x000f360000300a00 */
[----:B------:R-:W-:Y:S11]  /*3e510*/  @!UPT UIADD3 URZ, URZ, URZ, URZ ;  /* 0x0000003f3f3ff290 */ /* 0x000ff6000fffe03f */
[----:B------:R-:W-:Y:S01]  /*3e520*/  STL.64 [R1+0x400], R4 ;  /* 0x0004000401007387 */ /* 0x000fe20000100a00 */
[----:B------:R4:W-:Y:S02]  /*3e530*/  STL.64 [R1+0x408], R6 ;  /* 0x0004080601007387 */ /* 0x0009e40000100a00 */
[C---:B----4-:R-:W-:Y:S01]  /*3e540*/  HMMA.16816.F32 R4, R48.reuse, R56, R12 ;  /* 0x000000383004723c */ /* 0x050fe2000000180c */
[----:B------:R-:W4:Y:S01]  /*3e550*/  LDL.LU.64 R12, [R1+0x3a0] ;  /* 0x0003a000010c7983 */ /* 0x000f220000300a00 */
[----:B------:R-:W4:Y:S11]  /*3e560*/  LDL.LU.64 R14, [R1+0x3a8] ;  /* 0x0003a800010e7983 */ /* 0x000f360000300a00 */
[----:B------:R-:W-:Y:S10]  /*3e570*/  @!UPT UIADD3 URZ, URZ, URZ, URZ ;  /* 0x0000003f3f3ff290 */ /* 0x000ff4000fffe03f */
[----:B------:R-:W-:Y:S01]  /*3e580*/  STL.64 [R1+0x3f0], R4 ;  /* 0x0003f00401007387 */ /* 0x000fe20000100a00 */
[----:B------:R0:W-:Y:S02]  /*3e590*/  STL.64 [R1+0x3f8], R6 ;  /* 0x0003f80601007387 */ /* 0x0001e40000100a00 */
[----:B------:R-:W-:Y:S02]  /*3e5a0*/  IMAD.MOV.U32 R28, RZ, RZ, R11 ;  /* 0x000000ffff1c7224 */ /* 0x000fe400078e000b */
[----:B------:R-:W-:Y:S01]  /*3e5b0*/  IMAD.MOV.U32 R29, RZ, RZ, R10 ;  /* 0x000000ffff1d7224 */ /* 0x000fe200078e000a */
[----:B------:R-:W4:Y:S01]  /*3e5c0*/  LDL.64 R56, [R1+0xc0] ;  /* 0x0000c00001387983 */ /* 0x000f220000100a00 */
[C---:B0-----:R-:W-:Y:S08]  /*3e5d0*/  HMMA.16816.F32 R4, R48.reuse, R44, R40 ;  /* 0x0000002c3004723c */ /* 0x041ff00000001828 */
[C---:B---3--:R-:W-:Y:S08]  /*3e5e0*/  HMMA.16816.F32 R20, R48.reuse, R28, R20 ;  /* 0x0000001c3014723c */ /* 0x048ff00000001814 */
[----:B--2---:R-:W-:Y:S01]  /*3e5f0*/  HMMA.16816.F32 R16, R48, R36, R16 ;  /* 0x000000243010723c */ /* 0x004fe20000001810 */
[----:B------:R-:W-:-:S02]  /*3e600*/  IMAD.MOV.U32 R2, RZ, RZ, R45 ;  /* 0x000000ffff027224 */ /* 0x000fc400078e002d */
[----:B------:R-:W-:-:S04]  /*3e610*/  IMAD.MOV.U32 R0, RZ, RZ, R44 ;  /* 0x000000ffff007224 */ /* 0x000fc800078e002c */
[----:B------:R-:W-:Y:S01]  /*3e620*/  STL.64 [R1+0x3e0], R4 ;  /* 0x0003e00401007387 */ /* 0x000fe20000100a00 */
[----:B------:R0:W-:Y:S02]  /*3e630*/  STL.64 [R1+0x3e8], R6 ;  /* 0x0003e80601007387 */ /* 0x0001e40000100a00 */
[----:B------:R-:W2:Y:S02]  /*3e640*/  LDL.LU.64 R40, [R1+0xb0] ;  /* 0x0000b00001287983 */ /* 0x000ea40000300a00 */
[----:B------:R-:W3:Y:S01]  /*3e650*/  LDL.LU.64 R44, [R1+0xa0] ;  /* 0x0000a000012c7983 */ /* 0x000ee20000300a00 */
[----:B0-----:R-:W-:Y:S01]  /*3e660*/  HMMA.16816.F32 R4, R48, R24, R52 ;  /* 0x000000183004723c */ /* 0x001fe20000001834 */
[----:B------:R-:W-:Y:S01]  /*3e670*/  STL [R1+0x3034], R2 ;  /* 0x0030340201007387 */ /* 0x000fe20000100800 */
[----:B------:R-:W-:Y:S03]  /*3e680*/  STL [R1+0x3030], R0 ;  /* 0x0030300001007387 */ /* 0x000fe60000100800 */
[----:B------:R-:W0:Y:S11]  /*3e690*/  LDSM.16.MT88.4 R52, [R3+0x4080] ;  /* 0x004080000334783b */ /* 0x000e360000004200 */
[----:B------:R-:W-:Y:S07]  /*3e6a0*/  @!UPT UIADD3 URZ, URZ, URZ, URZ ;  /* 0x0000003f3f3ff290 */ /* 0x000fee000fffe03f */
[----:B------:R-:W-:Y:S01]  /*3e6b0*/  STL.64 [R1+0x3d0], R4 ;  /* 0x0003d00401007387 */ /* 0x000fe20000100a00 */
[----:B------:R1:W-:Y:S02]  /*3e6c0*/  STL.64 [R1+0x3d8], R6 ;  /* 0x0003d80601007387 */ /* 0x0003e40000100a00 */
[----:B------:R-:W-:Y:S02]  /*3e6d0*/  STL.64 [R1+0x3c0], R20 ;  /* 0x0003c01401007387 */ /* 0x000fe40000100a00 */
[----:B------:R-:W-:Y:S01]  /*3e6e0*/  STL.64 [R1+0x3c8], R22 ;  /* 0x0003c81601007387 */ /* 0x000fe20000100a00 */
[----:B------:R0:W-:Y:S01]  /*3e6f0*/  STL.64 [R1+0x3b0], R16 ;  /* 0x0003b01001007387 */ /* 0x0001e20000100a00 */
[----:B------:R0:W-:Y:S02]  /*3e700*/  STL.64 [R1+0x3b8], R18 ;  /* 0x0003b81201007387 */ /* 0x0001e40000100a00 */
[----:B-1----:R-:W-:Y:S02]  /*3e710*/  IMAD.MOV.U32 R6, RZ, RZ, R37 ;  /* 0x000000ffff067224 */ /* 0x002fe400078e0025 */
[----:B------:R-:W-:-:S02]  /*3e720*/  IMAD.MOV.U32 R7, RZ, RZ, R36 ;  /* 0x000000ffff077224 */ /* 0x000fc400078e0024 */
[----:B------:R-:W2:Y:S01]  /*3e730*/  LDL.64 R36, [R1+0x90] ;  /* 0x0000900001247983 */ /* 0x000ea20000100a00 */
[----:B------:R-:W-:Y:S02]  /*3e740*/  STL [R1+0x306c], R6 ;  /* 0x00306c0601007387 */ /* 0x000fe40000100800 */
[----:B------:R-:W-:Y:S02]  /*3e750*/  STL [R1+0x3068], R7 ;  /* 0x0030680701007387 */ /* 0x000fe40000100800 */
[----:B------:R-:W-:Y:S01]  /*3e760*/  IMAD.MOV.U32 R4, RZ, RZ, R32 ;  /* 0x000000ffff047224 */ /* 0x000fe200078e0020 */
[C---:B----4-:R-:W-:Y:S11]  /*3e770*/  HMMA.16816.F32 R12, R48.reuse, R32, R12 ;  /* 0x00000020300c723c */ /* 0x050ff6000000180c */
[----:B------:R-:W-:Y:S11]  /*3e780*/  @!UPT UIADD3 URZ, URZ, URZ, URZ ;  /* 0x0000003f3f3ff290 */ /* 0x000ff6000fffe03f */
[----:B------:R-:W-:Y:S01]  /*3e790*/  @!UPT UIADD3 URZ, URZ, URZ, URZ ;  /* 0x0000003f3f3ff290 */ /* 0x000fe2000fffe03f */
[----:B------:R1:W-:Y:S01]  /*3e7a0*/  STL.64 [R1+0x3a0], R12 ;  /* 0x0003a00c01007387 */ /* 0x0003e20000100a00 */
[----:B------:R-:W-:Y:S02]  /*3e7b0*/  STL.64 [R1+0x3a8], R14 ;  /* 0x0003a80e01007387 */ /* 0x000fe40000100a00 */
[----:B0-----:R-:W4:Y:S02]  /*3e7c0*/  LDL.LU.64 R16, [R1+0xbf0] ;  /* 0x000bf00001107983 */ /* 0x001f240000300a00 */
[----:B------:R-:W4:Y:S01]  /*3e7d0*/  LDL.LU.64 R18, [R1+0xbf8] ;  /* 0x000bf80001127983 */ /* 0x000f220000300a00 */
[----:B------:R-:W2:Y:S01]  /*3e7e0*/  LDL.LU.64 R24, [R1+0xbe0] ;  /* 0x000be00001187983 */ /* 0x000ea20000300a00 */
[----:B------:R-:W2:Y:S02]  /*3e7f0*/  LDL.LU.64 R26, [R1+0xbe8] ;  /* 0x000be800011a7983 */ /* 0x000ea40000300a00 */
[----:B------:R-:W-:Y:S02]  /*3e800*/  STL [R1+0x3070], R4 ;  /* 0x0030700401007387 */ /* 0x000fe40000100800 */
[----:B------:R-:W3:Y:S01]  /*3e810*/  LDL.LU.64 R20, [R1+0xbd0] ;  /* 0x000bd00001147983 */ /* 0x000ee20000300a00 */
[----:B------:R-:W3:Y:S04]  /*3e820*/  LDL.LU.64 R22, [R1+0xbd8] ;  /* 0x000bd80001167983 */ /* 0x000ee80000300a00 */
[----:B-1----:R-:W2:Y:S04]  /*3e830*/  LDL.LU.64 R12, [R1+0x70] ;  /* 0x00007000010c7983 */ /* 0x002ea80000300a00 */
[----:B--2---:R0:W-:Y:S04]  /*3e840*/  STL.64 [R1+0x3128], R12 ;  /* 0x0031280c01007387 */ /* 0x0041e80000100a00 */
[----:B0-----:R-:W2:Y:S01]  /*3e850*/  LDL.LU.64 R12, [R1+0x80] ;  /* 0x00008000010c7983 */ /* 0x001ea20000300a00 */
[----:B------:R-:W2:Y:S01]  /*3e860*/  LDL.LU.64 R28, [R1+0x60] ;  /* 0x00006000011c7983 */ /* 0x000ea20000300a00 */
[C---:B------:R-:W-:Y:S08]  /*3e870*/  HMMA.16816.F32 R24, R48.reuse, R40, R24 ;  /* 0x000000283018723c */ /* 0x040ff00000001818 */
[C---:B---3--:R-:W-:Y:S01]  /*3e880*/  HMMA.16816.F32 R20, R48.reuse, R44, R20 ;  /* 0x0000002c3014723c */ /* 0x048fe20000001814 */
[----:B------:R-:W-:Y:S01]  /*3e890*/  IMAD.MOV.U32 R11, RZ, RZ, R56 ;  /* 0x000000ffff0b7224 */ /* 0x000fe200078e0038 */
[----:B--2---:R4:W-:Y:S06]  /*3e8a0*/  STL.64 [R1+0x3120], R28 ;  /* 0x0031201c01007387 */ /* 0x0049ec0000100a00 */
[----:B----4-:R-:W-:Y:S01]  /*3e8b0*/  HMMA.16816.F32 R28, R48, R56, R16 ;  /* 0x00000038301c723c */ /* 0x010fe20000001810 */
[----:B------:R-:W-:Y:S01]  /*3e8c0*/  STL [R1+0x304c], R54 ;  /* 0x00304c3601007387 */ /* 0x000fe20000100800 */
[----:B------:R-:W-:Y:S02]  /*3e8d0*/  STL [R1+0x3048], R55 ;  /* 0x0030483701007387 */ /* 0x000fe40000100800 */
[----:B------:R0:W-:Y:S02]  /*3e8e0*/  STL.64 [R1+0x3130], R52 ;  /* 0x0031303401007387 */ /* 0x0001e40000100a00 */
[----:B------:R-:W2:Y:S11]  /*3e8f0*/  LDL.LU.64 R16, [R1+0xbc0] ;  /* 0x000bc00001107983 */ /* 0x000eb60000300a00 */
[----:B------:R-:W-:Y:S06]  /*3e900*/  @!UPT UIADD3 URZ, URZ, URZ, URZ ;  /* 0x0000003f3f3ff290 */ /* 0x000fec000fffe03f */
[----:B------:R1:W-:Y:S01]  /*3e910*/  STL.64 [R1+0xbf0], R28 ;  /* 0x000bf01c01007387 */ /* 0x0003e20000100a00 */
[----:B------:R3:W-:Y:S02]  /*3e920*/  STL.64 [R1+0xbf8], R30 ;  /* 0x000bf81e01007387 */ /* 0x0007e40000100a00 */
[----:B------:R-:W2:Y:S02]  /*3e930*/  LDL.LU.64 R18, [R1+0xbc8] ;  /* 0x000bc80001127983 */ /* 0x000ea40000300a00 */
[----:B------:R-:W4:Y:S01]  /*3e940*/  LDL.LU.64 R56, [R1+0x50] ;  /* 0x0000500001387983 */ /* 0x000f220000300a00 */
[----:B------:R-:W-:Y:S01]  /*3e950*/  STL.64 [R1+0xbe0], R24 ;  /* 0x000be01801007387 */ /* 0x000fe20000100a00 */
[----:B------:R-:W-:Y:S02]  /*3e960*/  STL.64 [R1+0xbe8], R26 ;  /* 0x000be81a01007387 */ /* 0x000fe40000100a00 */
[----:B------:R-:W-:Y:S02]  /*3e970*/  STL.64 [R1+0xbd0], R20 ;  /* 0x000bd01401007387 */ /* 0x000fe40000100a00 */
[----:B------:R2:W-:Y:S01]  /*3e980*/  STL.64 [R1+0xbd8], R22 ;  /* 0x000bd81601007387 */ /* 0x0005e20000100a00 */
[----:B0-----:R-:W4:Y:S01]  /*3e990*/  LDL.LU.64 R52, [R1+0xbb0] ;  /* 0x000bb00001347983 */ /* 0x001f220000300a00 */
[----:B------:R-:W4:Y:S02]  /*3e9a0*/  LDL.LU.64 R54, [R1+0xbb8] ;  /* 0x000bb80001367983 */ /* 0x000f240000300a00 */
[----:B------:R-:W-:-:S02]  /*3e9b0*/  IMAD.MOV.U32 R61, RZ, RZ, R45 ;  /* 0x000000ffff3d7224 */ /* 0x000fc400078e002d */
[----:B------:R-:W-:Y:S01]  /*3e9c0*/  IMAD.MOV.U32 R60, RZ, RZ, R44 ;  /* 0x000000ffff3c7224 */ /* 0x000fe200078e002c */
[----:B-1----:R-:W4:Y:S01]  /*3e9d0*/  LDL.LU.64 R28, [R1+0xba0] ;  /* 0x000ba000011c7983 */ /* 0x002f220000300a00 */
[----:B---3--:R-:W3:Y:S02]  /*3e9e0*/  LDL.LU.64 R30, [R1+0xba8] ;  /* 0x000ba800011e7983 */ /* 0x008ee40000300a00 */
[----:B------:R-:W-:Y:S02]  /*3e9f0*/  IMAD.MOV.U32 R7, RZ, RZ, R40 ;  /* 0x000000ffff077224 */ /* 0x000fe400078e0028 */
[----:B------:R-:W-:Y:S01]  /*3ea00*/  IMAD.MOV.U32 R10, RZ, RZ, R41 ;  /* 0x000000ffff0a7224 */ /* 0x000fe200078e0029 */
[----:B------:R-:W3:Y:S01]  /*3ea10*/  LDL.LU.64 R44, [R1+0x40] ;  /* 0x00004000012c7983 */ /* 0x000ee20000300a00 */
[----:B------:R-:W3:Y:S02]  /*3ea20*/  LDL.LU.64 R40, [R1+0x30] ;  /* 0x0000300001287983 */ /* 0x000ee40000300a00 */
[----:B------:R-:W-:Y:S02]  /*3ea30*/  STL [R1+0x303c], R61 ;  /* 0x00303c3d01007387 */ /* 0x000fe40000100800 */
[----:B------:R-:W-:Y:S02]  /*3ea40*/  STL [R1+0x3038], R60 ;  /* 0x0030383c01007387 */ /* 0x000fe40000100800 */
[----:B------:R-:W-:-:S02]  /*3ea50*/  IMAD.MOV.U32 R3, RZ, RZ, R37 ;  /* 0x000000ffff037224 */ /* 0x000fc400078e0025 */
[----:B------:R-:W-:Y:S02]  /*3ea60*/  IMAD.MOV.U32 R5, RZ, RZ, R33 ;  /* 0x000000ffff057224 */ /* 0x000fe400078e0021 */
[----:B------:R-:W-:Y:S02]  /*3ea70*/  IMAD.MOV.U32 R2, RZ, RZ, R12 ;  /* 0x000000ffff027224 */ /* 0x000fe400078e000c */
[----:B------:R-:W-:Y:S01]  /*3ea80*/  IMAD.MOV.U32 R0, RZ, RZ, R13 ;  /* 0x000000ffff007224 */ /* 0x000fe200078e000d */
[C---:B--2---:R-:W-:Y:S08]  /*3ea90*/  HMMA.16816.F32 R20, R48.reuse, R36, R16 ;  /* 0x000000243014723c */ /* 0x044ff00000001810 */
[C---:B----4-:R-:W-:Y:S01]  /*3eaa0*/  HMMA.16816.F32 R52, R48.reuse, R12, R52 ;  /* 0x0000000c3034723c */ /* 0x050fe20000001834 */
[----:B------:R-:W2:Y:S11]  /*3eab0*/  LDL.LU.64 R16, [R1+0xb90] ;  /* 0x000b900001107983 */ /* 0x000eb60000300a00 */
[----:B------:R-:W-:Y:S03]  /*3eac0*/  @!UPT UIADD3 URZ, URZ, URZ, URZ ;  /* 0x0000003f3f3ff290 */ /* 0x000fe6000fffe03f */
[----:B------:R0:W-:Y:S01]  /*3ead0*/  STL.64 [R1+0xbc0], R20 ;  /* 0x000bc01401007387 */ /* 0x0001e20000100a00 */
[----:B------:R1:W-:Y:S02]  /*3eae0*/  STL.64 [R1+0xbc8], R22 ;  /* 0x000bc81601007387 */ /* 0x0003e40000100a00 */
[----:B------:R-:W2:Y:S01]  /*3eaf0*/  LDL.LU.64 R18, [R1+0xb98] ;  /* 0x000b980001127983 */ /* 0x000ea20000300a00 */
[----:B0-----:R-:W4:Y:S01]  /*3eb00*/  LDL.LU.64 R20, [R1+0xb80] ;  /* 0x000b800001147983 */ /* 0x001f220000300a00 */
[----:B-1----:R-:W4:Y:S02]  /*3eb10*/  LDL.LU.64 R22, [R1+0xb88] ;  /* 0x000b880001167983 */ /* 0x002f240000300a00 */
[----:B------:R-:W2:Y:S02]  /*3eb20*/  LDL.LU.64 R24, [R1+0x20] ;  /* 0x0000200001187983 */ /* 0x000ea40000300a00 */
[----:B------:R-:W2:Y:S01]  /*3eb30*/  LDL.LU.64 R36, [R1+0x10] ;  /* 0x0000100001247983 */ /* 0x000ea20000300a00 */
[----:B------:R-:W2:Y:S01]  /*3eb40*/  LDL.LU.64 R32, [R1] ;  /* 0x0000000001207983 */ /* 0x000ea20000300a00 */
[----:B------:R-:W-:Y:S02]  /*3eb50*/  STL [R1+0x3040], R3 ;  /* 0x0030400301007387 */ /* 0x000fe40000100800 */
[----:B------:R0:W-:Y:S02]  /*3eb60*/  STL.64 [R1+0xbb0], R52 ;  /* 0x000bb03401007387 */ /* 0x0001e40000100a00 */
[----:B------:R-:W-:Y:S01]  /*3eb70*/  STL.64 [R1+0xbb8], R54 ;  /* 0x000bb83601007387 */ /* 0x000fe20000100a00 */
[----:B0-----:R-:W2:Y:S01]  /*3eb80*/  LDL.LU.64 R52, [R1+0x3130] ;  /* 0x0031300001347983 */ /* 0x001ea20000300a00 */
[----:B------:R-:W3:Y:S02]  /*3eb90*/  LDL.LU.64 R12, [R1+0x3128] ;  /* 0x00312800010c7983 */ /* 0x000ee40000300a00 */
[----:B------:R-:W-:Y:S01]  /*3eba0*/  STL [R1+0x3044], R2 ;  /* 0x0030440201007387 */ /* 0x000fe20000100800 */
[C---:B---3--:R-:W-:Y:S11]  /*3ebb0*/  HMMA.16816.F32 R28, R48.reuse, R12, R28 ;  /* 0x0000000c301c723c */ /* 0x048ff6000000181c */
[----:B------:R-:W-:Y:S11]  /*3ebc0*/  @!UPT UIADD3 URZ, URZ, URZ, URZ ;  /* 0x0000003f3f3ff290 */ /* 0x000ff6000fffe03f */
[----:B------:R-:W-:Y:S01]  /*3ebd0*/  @!UPT UIADD3 URZ, URZ, URZ, URZ ;  /* 0x0000003f3f3ff290 */ /* 0x000fe2000fffe03f */
[----:B------:R0:W-:Y:S01]  /*3ebe0*/  STL.64 [R1+0xba0], R28 ;  /* 0x000ba01c01007387 */ /* 0x0001e20000100a00 */
[----:B------:R-:W-:Y:S03]  /*3ebf0*/  STL.64 [R1+0xba8], R30 ;  /* 0x000ba81e01007387 */ /* 0x000fe60000100a00 */
[----:B0-----:R-:W2:Y:S01]  /*3ec00*/  LDL.LU.64 R28, [R1+0x3120] ;  /* 0x00312000011c7983 */ /* 0x001ea20000300a00 */
[----:B----4-:R-:W-:Y:S01]  /*3ec10*/  HMMA.16816.F32 R20, R48, R56, R20 ;  /* 0x000000383014723c */ /* 0x010fe20000001814 */
[----:B------:R-:W-:Y:S02]  /*3ec20*/  IMAD.MOV.U32 R61, RZ, RZ, R12 ;  /* 0x000000ffff3d7224 */ /* 0x000fe400078e000c */
[----:B------:R-:W-:Y:S02]  /*3ec30*/  IMAD.MOV.U32 R60, RZ, RZ, R13 ;  /* 0x000000ffff3c7224 */ /* 0x000fe400078e000d */
[----:B------:R-:W3:Y:S01]  /*3ec40*/  LDL.LU.64 R12, [R1+0xb70] ;  /* 0x000b7000010c7983 */ /* 0x000ee20000300a00 */
[----:B------:R-:W3:Y:S02]  /*3ec50*/  LDL.LU.64 R14, [R1+0xb78] ;  /* 0x000b7800010e7983 */ /* 0x000ee40000300a00 */
[----:B------:R-:W-:-:S02]  /*3ec60*/  IMAD.MOV.U32 R54, RZ, RZ, R56 ;  /* 0x000000ffff367224 */ /* 0x000fc400078e0038 */
[----:B------:R-:W-:Y:S01]  /*3ec70*/  IMAD.MOV.U32 R55, RZ, RZ, R57 ;  /* 0x000000ffff377224 */ /* 0x000fe200078e0039 */
[C---:B--2---:R-:W-:Y:S01]  /*3ec80*/  HMMA.16816.F32 R16, R48.reuse, R28, R16 ;  /* 0x0000001c3010723c */ /* 0x044fe20000001810 */
[----:B------:R-:W-:Y:S02]  /*3ec90*/  IMAD.MOV.U32 R2, RZ, RZ, R28 ;  /* 0x000000ffff027224 */ /* 0x000fe400078e001c */
[----:B------:R-:W-:Y:S11]  /*3eca0*/  IMAD.MOV.U32 R3, RZ, RZ, R29 ;  /* 0x000000ffff037224 */ /* 0x000ff600078e001d */
[----:B------:R-:W-:Y:S09]  /*3ecb0*/  @!UPT UIADD3 URZ, URZ, URZ, URZ ;  /* 0x0000003f3f3ff290 */ /* 0x000ff2000fffe03f */
[----:B------:R0:W-:Y:S01]  /*3ecc0*/  STL.64 [R1+0xb90], R16 ;  /* 0x000b901001007387 */ /* 0x0001e20000100a00 */
[----:B------:R1:W-:Y:S03]  /*3ecd0*/  STL.64 [R1+0xb98], R18 ;  /* 0x000b981201007387 */ /* 0x0003e60000100a00 */
[----:B0-----:R-:W2:Y:S01]  /*3ece0*/  LDL.LU.64 R16, [R1+0xb60] ;  /* 0x000b600001107983 */ /* 0x001ea20000300a00 */
[----:B-1----:R-:W2:Y:S02]  /*3ecf0*/  LDL.LU.64 R18, [R1+0xb68] ;  /* 0x000b680001127983 */ /* 0x002ea40000300a00 */
[----:B------:R0:W-:Y:S02]  /*3ed00*/  STL.64 [R1+0xb80], R20 ;  /* 0x000b801401007387 */ /* 0x0001e40000100a00 */
[----:B------:R1:W-:Y:S01]  /*3ed10*/  STL.64 [R1+0xb88], R22 ;  /* 0x000b881601007387 */ /* 0x0003e20000100a00 */
[----:B0-----:R-:W4:Y:S01]  /*3ed20*/  LDL.LU.64 R20, [R1+0xb50] ;  /* 0x000b500001147983 */ /* 0x001f220000300a00 */
[----:B-1----:R-:W4:Y:S02]  /*3ed30*/  LDL.LU.64 R22, [R1+0xb58] ;  /* 0x000b580001167983 */ /* 0x002f240000300a00 */
[----:B------:R-:W4:Y:S02]  /*3ed40*/  LDL.LU.64 R28, [R1+0xb40] ;  /* 0x000b4000011c7983 */ /* 0x000f240000300a00 */
[----:B------:R-:W4:Y:S01]  /*3ed50*/  LDL.LU.64 R30, [R1+0xb48] ;  /* 0x000b4800011e7983 */ /* 0x000f220000300a00 */
[----:B------:R-:W4:Y:S01]  /*3ed60*/  LDL.LU.64 R56, [R1+0xb30] ;  /* 0x000b300001387983 */ /* 0x000f220000300a00 */
[----:B------:R-:W4:Y:S01]  /*3ed70*/  LDL.LU.64 R58, [R1+0xb38] ;  /* 0x000b3800013a7983 */ /* 0x000f220000300a00 */
[----:B---3--:R-:W-:Y:S01]  /*3ed80*/  HMMA.16816.F32 R12, R48, R44, R12 ;  /* 0x0000002c300c723c */ /* 0x008fe2000000180c */
[----:B------:R-:W-:-:S02]  /*3ed90*/  IMAD.MOV.U32 R4, RZ, RZ, R44 ;  /* 0x000000ffff047224 */ /* 0x000fc400078e002c */
[----:B------:R-:W-:Y:S02]  /*3eda0*/  IMAD.MOV.U32 R6, RZ, RZ, R45 ;  /* 0x000000ffff067224 */ /* 0x000fe400078e002d */
[----:B------:R-:W-:Y:S11]  /*3edb0*/  IMAD.MOV.U32 R9, RZ, RZ, R41 ;  /* 0x000000ffff097224 */ /* 0x000ff600078e0029 */
[----:B------:R-:W-:Y:S07]  /*3edc0*/  @!UPT UIADD3 URZ, URZ, URZ, URZ ;  /* 0x0000003f3f3ff290 */ /* 0x000fee000fffe03f */
[----:B------:R0:W-:Y:S01]  /*3edd0*/  STL.64 [R1+0xb70], R12 ;  /* 0x000b700c01007387 */ /* 0x0001e20000100a00 */
[----:B------:R1:W-:Y:S03]  /*3ede0*/  STL.64 [R1+0xb78], R14 ;  /* 0x000b780e01007387 */ /* 0x0003e60000100a00 */
[----:B0-----:R-:W3:Y:S01]  /*3edf0*/  LDL.LU R12, [R1+0x3118] ;  /* 0x00311800010c7983 */ /* 0x001ee20000300800 */
[----:B------:R-:W3:Y:S02]  /*3ee00*/  LDL.LU.64 R44, [R1+0xb20] ;  /* 0x000b2000012c7983 */ /* 0x000ee40000300a00 */
[----:B------:R-:W3:Y:S02]  /*3ee10*/  LDL.LU.64 R46, [R1+0xb28] ;  /* 0x000b2800012e7983 */ /* 0x000ee40000300a00 */
[----:B-1----:R-:W-:Y:S02]  /*3ee20*/  IMAD.MOV.U32 R14, RZ, RZ, R40 ;  /* 0x000000ffff0e7224 */ /* 0x002fe400078e0028 */
[----:B------:R-:W-:-:S02]  /*3ee30*/  IMAD.MOV.U32 R13, RZ, RZ, R24 ;  /* 0x000000ffff0d7224 */ /* 0x000fc400078e0018 */
[----:B------:R-:W-:Y:S01]  /*3ee40*/  IMAD.MOV.U32 R15, RZ, RZ, R25 ;  /* 0x000000ffff0f7224 */ /* 0x000fe200078e0019 */
[C---:B--2---:R-:W-:Y:S08]  /*3ee50*/  HMMA.16816.F32 R16, R48.reuse, R40, R16 ;  /* 0x000000283010723c */ /* 0x044ff00000001810 */
[C---:B----4-:R-:W-:Y:S08]  /*3ee60*/  HMMA.16816.F32 R20, R48.reuse, R24, R20 ;  /* 0x000000183014723c */ /* 0x050ff00000001814 */
[C---:B------:R-:W-:Y:S08]  /*3ee70*/  HMMA.16816.F32 R28, R48.reuse, R36, R28 ;  /* 0x00000024301c723c */ /* 0x040ff0000000181c */
[----:B------:R-:W-:Y:S01]  /*3ee80*/  HMMA.16816.F32 R56, R48, R32, R56 ;  /* 0x000000203038723c */ /* 0x000fe20000001838 */
[----:B------:R0:W-:Y:S01]  /*3ee90*/  STL.64 [R1+0xb60], R16 ;  /* 0x000b601001007387 */ /* 0x0001e20000100a00 */
[----:B------:R1:W-:Y:S03]  /*3eea0*/  STL.64 [R1+0xb68], R18 ;  /* 0x000b681201007387 */ /* 0x0003e60000100a00 */
[----:B0-----:R-:W2:Y:S01]  /*3eeb0*/  LDL.LU.64 R16, [R1+0x3110] ;  /* 0x0031100001107983 */ /* 0x001ea20000300a00 */
[----:B------:R-:W4:Y:S02]  /*3eec0*/  LDL.LU.64 R40, [R1+0xb10] ;  /* 0x000b100001287983 */ /* 0x000f240000300a00 */
[----:B------:R-:W4:Y:S01]  /*3eed0*/  LDL.LU.64 R42, [R1+0xb18] ;  /* 0x000b1800012a7983 */ /* 0x000f220000300a00 */
[----:B------:R0:W-:Y:S04]  /*3eee0*/  STL.64 [R1+0xb50], R20 ;  /* 0x000b501401007387 */ /* 0x0001e80000100a00 */
[----:B------:R0:W-:Y:S01]  /*3eef0*/  STL.64 [R1+0xb58], R22 ;  /* 0x000b581601007387 */ /* 0x0001e20000100a00 */
[----:B-1----:R-:W-:-:S03]  /*3ef00*/  IMAD.MOV.U32 R19, RZ, RZ, R37 ;  /* 0x000000ffff137224 */ /* 0x002fc600078e0025 */
[----:B0-----:R-:W2:Y:S01]  /*3ef10*/  LDL.LU.64 R20, [R1+0x3108] ;  /* 0x0031080001147983 */ /* 0x001ea20000300a00 */
[----:B------:R-:W2:Y:S02]  /*3ef20*/  LDL.LU.64 R26, [R1+0x3100] ;  /* 0x00310000011a7983 */ /* 0x000ea40000300a00 */
[----:B------:R-:W2:Y:S02]  /*3ef30*/  LDL.LU.64 R24, [R1+0x30f8] ;  /* 0x0030f80001187983 */ /* 0x000ea40000300a00 */
[----:B------:R-:W-:Y:S01]  /*3ef40*/  STL.64 [R1+0xb40], R28 ;  /* 0x000b401c01007387 */ /* 0x000fe20000100a00 */
[----:B------:R0:W-:Y:S01]  /*3ef50*/  STL.64 [R1+0xb48], R30 ;  /* 0x000b481e01007387 */ /* 0x0001e20000100a00 */
[----:B------:R-:W-:-:S03]  /*3ef60*/  IMAD.MOV.U32 R23, RZ, RZ, R36 ;  /* 0x000000ffff177224 */ /* 0x000fc600078e0024 */
[----:B0-----:R-:W2:Y:S01]  /*3ef70*/  LDL.LU.64 R30, [R1+0x30f0] ;  /* 0x0030f000011e7983 */ /* 0x001ea20000300a00 */
[----:B------:R-:W2:Y:S02]  /*3ef80*/  LDL.LU.64 R28, [R1+0x30e8] ;  /* 0x0030e800011c7983 */ /* 0x000ea40000300a00 */
[----:B------:R-:W2:Y:S02]  /*3ef90*/  LDL.LU.64 R38, [R1+0x30e0] ;  /* 0x0030e00001267983 */ /* 0x000ea40000300a00 */
[----:B------:R-:W2:Y:S01]  /*3efa0*/  LDL.LU.64 R36, [R1+0x30d8] ;  /* 0x0030d80001247983 */ /* 0x000ea20000300a00 */
[----:B------:R-:W-:Y:S01]  /*3efb0*/  STL.64 [R1+0xb30], R56 ;  /* 0x000b303801007387 */ /* 0x000fe20000100a00 */
[----:B------:R0:W-:Y:S03]  /*3efc0*/  STL.64 [R1+0xb38], R58 ;  /* 0x000b383a01007387 */ /* 0x0001e60000100a00 */
[----:B0-----:R-:W2:Y:S01]  /*3efd0*/  LDL.LU.64 R58, [R1+0x30d0] ;  /* 0x0030d000013a7983 */ /* 0x001ea20000300a00 */
[----:B------:R-:W3:Y:S02]  /*3efe0*/  LDL.LU.64 R56, [R1+0x30c8] ;  /* 0x0030c80001387983 */ /* 0x000ee40000300a00 */
[----:B------:R-:W-:-:S02]  /*3eff0*/  IMAD.MOV.U32 R18, RZ, RZ, R32 ;  /* 0x000000ffff127224 */ /* 0x000fc400078e0020 */
[----:B------:R-:W-:Y:S02]  /*3f000*/  IMAD.MOV.U32 R22, RZ, RZ, R33 ;  /* 0x000000ffff167224 */ /* 0x000fe400078e0021 */
[----:B------:R-:W2:Y:S01]  /*3f010*/  LDL.LU.64 R32, [R1+0xaf0] ;  /* 0x000af00001207983 */ /* 0x000ea20000300a00 */
[----:B------:R-:W2:Y:S01]  /*3f020*/  LDL.LU.64 R34, [R1+0xaf8] ;  /* 0x000af80001227983 */ /* 0x000ea20000300a00 */
[C---:B---3--:R-:W-:Y:S11]  /*3f030*/  HMMA.16816.F32 R44, R48.reuse, R56, R44 ;  /* 0x00000038302c723c */ /* 0x048ff6000000182c */
[----:B------:R-:W-:Y:S11]  /*3f040*/  @!UPT UIADD3 URZ, URZ, URZ, URZ ;  /* 0x0000003f3f3ff290 */ /* 0x000ff6000fffe03f */
[----:B------:R-:W-:Y:S01]  /*3f050*/  @!UPT UIADD3 URZ, URZ, URZ, URZ ;  /* 0x0000003f3f3ff290 */ /* 0x000fe2000fffe03f */
[----:B------:R-:W-:Y:S01]  /*3f060*/  STL.64 [R1+0xb20], R44 ;  /* 0x000b202c01007387 */ /* 0x000fe20000100a00 */
[----:B------:R0:W-:Y:S03]  /*3f070*/  STL.64 [R1+0xb28], R46 ;  /* 0x000b282e01007387 */ /* 0x0001e60000100a00 */
[----:B0-----:R-:W3:Y:S01]  /*3f080*/  LDL.LU.64 R46, [R1+0x30c0] ;  /* 0x0030c000012e7983 */ /* 0x001ee20000300a00 */
[----:B------:R-:W4:Y:S02]  /*3f090*/  LDL.LU.64 R44, [R1+0x30b8] ;  /* 0x0030b800012c7983 */ /* 0x000f240000300a00 */
[----:B--2---:R-:W-:Y:S02]  /*3f0a0*/  STL.64 [R1+0x2f30], R58 ;  /* 0x002f303a01007387 */ /* 0x004fe40000100a00 */
[----:B------:R0:W-:Y:S02]  /*3f0b0*/  STL.64 [R1+0x2f28], R56 ;  /* 0x002f283801007387 */ /* 0x0001e40000100a00 */
[----:B0-----:R-:W2:Y:S01]  /*3f0c0*/  LDL.LU.64 R56, [R1+0xb00] ;  /* 0x000b000001387983 */ /* 0x001ea20000300a00 */
[----:B------:R-:W2:Y:S01]  /*3f0d0*/  LDL.LU.64 R58, [R1+0xb08] ;  /* 0x000b0800013a7983 */ /* 0x000ea20000300a00 */
[C---:B----4-:R-:W-:Y:S11]  /*3f0e0*/  HMMA.16816.F32 R40, R48.reuse, R44, R40 ;  /* 0x0000002c3028723c */ /* 0x050ff60000001828 */
[----:B------:R-:W-:Y:S11]  /*3f0f0*/  @!UPT UIADD3 URZ, URZ, URZ, URZ ;  /* 0x0000003f3f3ff290 */ /* 0x000ff6000fffe03f */
[----:B------:R-:W-:Y:S01]  /*3f100*/  @!UPT UIADD3 URZ, URZ, URZ, URZ ;  /* 0x0000003f3f3ff290 */ /* 0x000fe2000fffe03f */
[----:B------:R-:W-:Y:S01]  /*3f110*/  STL.64 [R1+0xb10], R40 ;  /* 0x000b102801007387 */ /* 0x000fe20000100a00 */
[----:B------:R0:W-:Y:S03]  /*3f120*/  STL.64 [R1+0xb18], R42 ;  /* 0x000b182a01007387 */ /* 0x0001e60000100a00 */
[----:B0-----:R-:W4:Y:S01]  /*3f130*/  LDL.LU.64 R42, [R1+0x30b0] ;  /* 0x0030b000012a7983 */ /* 0x001f220000300a00 */
[----:B------:R-:W2:Y:S01]  /*3f140*/  LDL.LU.64 R40, [R1+0x30a8] ;  /* 0x0030a80001287983 */ /* 0x000ea20000300a00 */
[C---:B------:R-:W-:Y:S01]  /*3f150*/  HMMA.16816.F32 R32, R48.reuse, R36, R32 ;  /* 0x000000243020723c */ /* 0x040fe20000001820 */
[----:B---3--:R-:W-:Y:S01]  /*3f160*/  STL.64 [R1+0x2f40], R46 ;  /* 0x002f402e01007387 */ /* 0x008fe20000100a00 */
[----:B------:R0:W-:Y:S04]  /*3f170*/  STL.64 [R1+0x2f38], R44 ;  /* 0x002f382c01007387 */ /* 0x0001e80000100a00 */
[----:B0-----:R-:W3:Y:S01]  /*3f180*/  LDL.LU.64 R44, [R1+0xac0] ;  /* 0x000ac000012c7983 */ /* 0x001ee20000300a00 */
        /* <DEDUP_REMOVED lines=8> */
[----:B----4-:R-:W-:Y:S02]  /*3f210*/  STL.64 [R1+0x2f50], R42 ;  /* 0x002f502a01007387 */ /* 0x010fe40000100a00 */
[----:B------:R0:W-:Y:S02]  /*3f220*/  STL.64 [R1+0x2f48], R40 ;  /* 0x002f482801007387 */ /* 0x0001e40000100a00 */
[----:B0-----:R-:W4:Y:S01]  /*3f230*/  LDL.LU.64 R40, [R1+0xad0] ;  /* 0x000ad00001287983 */ /* 0x001f220000300a00 */
[----:B------:R-:W4:Y:S02]  /*3f240*/  LDL.LU.64 R42, [R1+0xad8] ;  /* 0x000ad800012a7983 */ /* 0x000f240000300a00 */
[----:B------:R-:W-:Y:S02]  /*3f250*/  STL.64 [R1+0xaf0], R32 ;  /* 0x000af02001007387 */ /* 0x000fe40000100a00 */
[----:B------:R0:W-:Y:S02]  /*3f260*/  STL.64 [R1+0xaf8], R34 ;  /* 0x000af82201007387 */ /* 0x0001e40000100a00 */
[----:B0-----:R-:W2:Y:S01]  /*3f270*/  LDL.LU.64 R34, [R1+0x30a0] ;  /* 0x0030a00001227983 */ /* 0x001ea20000300a00 */
[----:B------:R-:W2:Y:S02]  /*3f280*/  LDL.LU.64 R32, [R1+0x3098] ;  /* 0x0030980001207983 */ /* 0x000ea40000300a00 */
[----:B------:R-:W-:Y:S02]  /*3f290*/  STL.64 [R1+0x2f20], R38 ;  /* 0x002f202601007387 */ /* 0x000fe40000100a00 */
[----:B------:R0:W-:Y:S02]  /*3f2a0*/  STL.64 [R1+0x2f18], R36 ;  /* 0x002f182401007387 */ /* 0x0001e40000100a00 */
[----:B0-----:R-:W2:Y:S01]  /*3f2b0*/  LDL.LU.64 R36, [R1+0xae0] ;  /* 0x000ae00001247983 */ /* 0x001ea20000300a00 */
[----:B------:R-:W2:Y:S02]  /*3f2c0*/  LDL.LU.64 R38, [R1+0xae8] ;  /* 0x000ae80001267983 */ /* 0x000ea40000300a00 */
[C---:B--2---:R-:W-:Y:S01]  /*3f2d0*/  HMMA.16816.F32 R36, R48.reuse, R32, R36 ;  /* 0x000000203024723c */ /* 0x044fe20000001824 */
[----:B------:R-:W-:Y:S01]  /*3f2e0*/  STL.64 [R1+0x2f60], R34 ;  /* 0x002f602201007387 */ /* 0x000fe20000100a00 */
[----:B------:R4:W-:Y:S06]  /*3f2f0*/  STL.64 [R1+0x2f58], R32 ;  /* 0x002f582001007387 */ /* 0x0009ec0000100a00 */
[C---:B----4-:R-:W-:Y:S11]  /*3f300*/  HMMA.16816.F32 R32, R48.reuse, R28, R40 ;  /* 0x0000001c3020723c */ /* 0x050ff60000001828 */
[----:B------:R-:W-:Y:S04]  /*3f310*/  @!UPT UIADD3 URZ, URZ, URZ, URZ ;  /* 0x0000003f3f3ff290 */ /* 0x000fe8000fffe03f */
[----:B------:R-:W-:Y:S01]  /*3f320*/  STL.64 [R1+0xae0], R36 ;  /* 0x000ae02401007387 */ /* 0x000fe20000100a00 */
[----:B------:R-:W-:Y:S02]  /*3f330*/  STL.64 [R1+0xae8], R38 ;  /* 0x000ae82601007387 */ /* 0x000fe40000100a00 */
[----:B------:R-:W-:Y:S02]  /*3f340*/  STL.64 [R1+0x2f10], R30 ;  /* 0x002f101e01007387 */ /* 0x000fe40000100a00 */
[----:B------:R3:W-:Y:S02]  /*3f350*/  STL.64 [R1+0x2f08], R28 ;  /* 0x002f081c01007387 */ /* 0x0007e40000100a00 */
[C---:B---3--:R-:W-:Y:S01]  /*3f360*/  HMMA.16816.F32 R28, R48.reuse, R24, R44 ;  /* 0x00000018301c723c */ /* 0x048fe2000000182c */
[----:B------:R0:W-:Y:S01]  /*3f370*/  STL.64 [R1+0xad0], R32 ;  /* 0x000ad02001007387 */ /* 0x0001e20000100a00 */
[----:B------:R1:W-:Y:S02]  /*3f380*/  STL.64 [R1+0xad8], R34 ;  /* 0x000ad82201007387 */ /* 0x0003e40000100a00 */
[----:B------:R-:W2:Y:S02]  /*3f390*/  LDL.LU.64 R44, [R1+0xaa0] ;  /* 0x000aa000012c7983 */ /* 0x000ea40000300a00 */
[----:B------:R-:W2:Y:S11]  /*3f3a0*/  LDL.LU.64 R46, [R1+0xaa8] ;  /* 0x000aa800012e7983 */ /* 0x000eb60000300a00 */
[----:B------:R-:W-:Y:S06]  /*3f3b0*/  @!UPT UIADD3 URZ, URZ, URZ, URZ ;  /* 0x0000003f3f3ff290 */ /* 0x000fec000fffe03f */
[----:B------:R-:W-:Y:S01]  /*3f3c0*/  STL.64 [R1+0xac0], R28 ;  /* 0x000ac01c01007387 */ /* 0x000fe20000100a00 */
[----:B------:R-:W-:Y:S02]  /*3f3d0*/  STL.64 [R1+0xac8], R30 ;  /* 0x000ac81e01007387 */ /* 0x000fe40000100a00 */
[----:B------:R-:W-:Y:S02]  /*3f3e0*/  STL.64 [R1+0x2f00], R26 ;  /* 0x002f001a01007387 */ /* 0x000fe40000100a00 */
[----:B------:R3:W-:Y:S01]  /*3f3f0*/  STL.64 [R1+0x2ef8], R24 ;  /* 0x002ef81801007387 */ /* 0x0007e20000100a00 */
[----:B0-----:R-:W4:Y:S01]  /*3f400*/  LDL.LU.64 R32, [R1+0xa90] ;  /* 0x000a900001207983 */ /* 0x001f220000300a00 */
[----:B-1----:R-:W4:Y:S01]  /*3f410*/  LDL.LU.64 R34, [R1+0xa98] ;  /* 0x000a980001227983 */ /* 0x002f220000300a00 */
[----:B---3--:R-:W-:Y:S01]  /*3f420*/  HMMA.16816.F32 R24, R48, R20, R56 ;  /* 0x000000143018723c */ /* 0x008fe20000001838 */
[----:B------:R-:W-:Y:S02]  /*3f430*/  IMAD.MOV.U32 R28, RZ, RZ, R18 ;  /* 0x000000ffff1c7224 */ /* 0x000fe400078e0012 */
[----:B------:R-:W-:-:S02]  /*3f440*/  IMAD.MOV.U32 R29, RZ, RZ, R22 ;  /* 0x000000ffff1d7224 */ /* 0x000fc400078e0016 */
[----:B------:R-:W-:Y:S11]  /*3f450*/  IMAD.MOV.U32 R36, RZ, RZ, R23 ;  /* 0x000000ffff247224 */ /* 0x000ff600078e0017 */
[----:B------:R-:W-:Y:S07]  /*3f460*/  @!UPT UIADD3 URZ, URZ, URZ, URZ ;  /* 0x0000003f3f3ff290 */ /* 0x000fee000fffe03f */
[----:B------:R0:W-:Y:S01]  /*3f470*/  STL.64 [R1+0xab0], R24 ;  /* 0x000ab01801007387 */ /* 0x0001e20000100a00 */
[----:B------:R1:W-:Y:S02]  /*3f480*/  STL.64 [R1+0xab8], R26 ;  /* 0x000ab81a01007387 */ /* 0x0003e40000100a00 */
[----:B------:R-:W3:Y:S02]  /*3f490*/  LDL.LU R18, [R1+0x3090] ;  /* 0x0030900001127983 */ /* 0x000ee40000300800 */
[----:B------:R-:W2:Y:S01]  /*3f4a0*/  LDL.LU R22, [R1+0x308c] ;  /* 0x00308c0001167983 */ /* 0x000ea20000300800 */
[----:B------:R1:W-:Y:S01]  /*3f4b0*/  STL.64 [R1+0x2f68], R28 ;  /* 0x002f681c01007387 */ /* 0x0003e20000100a00 */
[----:B------:R-:W2:Y:S02]  /*3f4c0*/  LDL.LU R23, [R1+0x3088] ;  /* 0x0030880001177983 */ /* 0x000ea40000300800 */
[----:B------:R-:W-:Y:S02]  /*3f4d0*/  IMAD.MOV.U32 R37, RZ, RZ, R19 ;  /* 0x000000ffff257224 */ /* 0x000fe400078e0013 */
[----:B------:R-:W3:Y:S01]  /*3f4e0*/  LDL.LU R19, [R1+0x3084] ;  /* 0x0030840001137983 */ /* 0x000ee20000300800 */
[----:B------:R-:W-:-:S02]  /*3f4f0*/  IMAD.MOV.U32 R40, RZ, RZ, R13 ;  /* 0x000000ffff287224 */ /* 0x000fc400078e000d */
[----:B------:R-:W-:Y:S01]  /*3f500*/  IMAD.MOV.U32 R41, RZ, RZ, R15 ;  /* 0x000000ffff297224 */ /* 0x000fe200078e000f */
[----:B0-----:R-:W3:Y:S01]  /*3f510*/  LDL.LU.64 R24, [R1+0xa80] ;  /* 0x000a800001187983 */ /* 0x001ee20000300a00 */
[----:B-1----:R-:W3:Y:S03]  /*3f520*/  LDL.LU.64 R26, [R1+0xa88] ;  /* 0x000a8800011a7983 */ /* 0x002ee60000300a00 */
[----:B------:R-:W-:Y:S01]  /*3f530*/  STL.64 [R1+0x2f70], R36 ;  /* 0x002f702401007387 */ /* 0x000fe20000100a00 */
[----:B------:R-:W4:Y:S03]  /*3f540*/  LDL.LU R13, [R1+0x3080] ;  /* 0x00308000010d7983 */ /* 0x000f260000300800 */
[----:B------:R-:W3:Y:S01]  /*3f550*/  LDL.LU R15, [R1+0x307c] ;  /* 0x00307c00010f7983 */ /* 0x000ee20000300800 */
[----:B------:R-:W-:Y:S02]  /*3f560*/  STL.64 [R1+0x2f78], R40 ;  /* 0x002f782801007387 */ /* 0x000fe40000100a00 */
[----:B------:R-:W-:-:S02]  /*3f570*/  IMAD.MOV.U32 R28, RZ, RZ, R14 ;  /* 0x000000ffff1c7224 */ /* 0x000fc400078e000e */
[----:B------:R-:W-:Y:S01]  /*3f580*/  IMAD.MOV.U32 R29, RZ, RZ, R9 ;  /* 0x000000ffff1d7224 */ /* 0x000fe200078e0009 */
[----:B--2---:R-:W-:Y:S01]  /*3f590*/  STL.64 [R1+0x2ef0], R22 ;  /* 0x002ef01601007387 */ /* 0x004fe20000100a00 */
[----:B------:R0:W-:Y:S02]  /*3f5a0*/  STL.64 [R1+0x2ee8], R20 ;  /* 0x002ee81401007387 */ /* 0x0001e40000100a00 */
[C---:B0-----:R-:W-:Y:S01]  /*3f5b0*/  HMMA.16816.F32 R20, R48.reuse, R16, R44 ;  /* 0x000000103014723c */ /* 0x041fe2000000182c */
[----:B---3--:R-:W-:Y:S01]  /*3f5c0*/  STL.64 [R1+0x2f88], R18 ;  /* 0x002f881201007387 */ /* 0x008fe20000100a00 */
[----:B------:R4:W-:Y:S11]  /*3f5d0*/  STL.64 [R1+0x2f80], R16 ;  /* 0x002f801001007387 */ /* 0x0009f60000100a00 */
[----:B------:R-:W-:Y:S10]  /*3f5e0*/  @!UPT UIADD3 URZ, URZ, URZ, URZ ;  /* 0x0000003f3f3ff290 */ /* 0x000ff4000fffe03f */
[----:B------:R0:W-:Y:S01]  /*3f5f0*/  STL.64 [R1+0xaa0], R20 ;  /* 0x000aa01401007387 */ /* 0x0001e20000100a00 */
[----:B------:R-:W-:Y:S02]  /*3f600*/  STL.64 [R1+0xaa8], R22 ;  /* 0x000aa81601007387 */ /* 0x000fe40000100a00 */
[----:B------:R-:W2:Y:S02]  /*3f610*/  LDL.LU R14, [R1+0x3078] ;  /* 0x00307800010e7983 */ /* 0x000ea40000300800 */
[----:B------:R-:W3:Y:S01]  /*3f620*/  LDL.LU R9, [R1+0x3074] ;  /* 0x0030740001097983 */ /* 0x000ee20000300800 */
[----:B----4-:R-:W-:Y:S01]  /*3f630*/  HMMA.16816.F32 R16, R48, R12, R32 ;  /* 0x0000000c3010723c */ /* 0x010fe20000001820 */
[----:B------:R-:W-:Y:S04]  /*3f640*/  STL.64 [R1+0x2f90], R28 ;  /* 0x002f901c01007387 */ /* 0x000fe80000100a00 */
[----:B0-----:R-:W4:Y:S11]  /*3f650*/  LDL.LU R20, [R1+0x130] ;  /* 0x0001300001147983 */ /* 0x001f360000300800 */
[----:B------:R-:W-:Y:S07]  /*3f660*/  @!UPT UIADD3 URZ, URZ, URZ, URZ ;  /* 0x0000003f3f3ff290 */ /* 0x000fee000fffe03f */
[----:B------:R-:W-:Y:S01]  /*3f670*/  STL.64 [R1+0xa90], R16 ;  /* 0x000a901001007387 */ /* 0x000fe20000100a00 */
[----:B------:R-:W-:Y:S02]  /*3f680*/  STL.64 [R1+0xa98], R18 ;  /* 0x000a981201007387 */ /* 0x000fe40000100a00 */
[----:B------:R-:W4:Y:S02]  /*3f690*/  LDL.LU R21, [R1+0x134] ;  /* 0x0001340001157983 */ /* 0x000f240000300800 */
[----:B------:R-:W-:Y:S02]  /*3f6a0*/  IMAD.MOV.U32 R40, RZ, RZ, R4 ;  /* 0x000000ffff287224 */ /* 0x000fe400078e0004 */
[----:B------:R-:W-:Y:S02]  /*3f6b0*/  IMAD.MOV.U32 R41, RZ, RZ, R6 ;  /* 0x000000ffff297224 */ /* 0x000fe400078e0006 */
[----:B------:R-:W-:Y:S02]  /*3f6c0*/  IMAD.MOV.U32 R56, RZ, RZ, R7 ;  /* 0x000000ffff387224 */ /* 0x000fe400078e0007 */
[----:B------:R-:W-:-:S02]  /*3f6d0*/  IMAD.MOV.U32 R57, RZ, RZ, R10 ;  /* 0x000000ffff397224 */ /* 0x000fc400078e000a */
[----:B------:R-:W-:Y:S01]  /*3f6e0*/  IMAD.MOV.U32 R44, RZ, RZ, R11 ;  /* 0x000000ffff2c7224 */ /* 0x000fe200078e000b */
[----:B--2---:R-:W-:Y:S01]  /*3f6f0*/  STL.64 [R1+0x2fa0], R14 ;  /* 0x002fa00e01007387 */ /* 0x004fe20000100a00 */
[----:B------:R3:W-:Y:S02]  /*3f700*/  STL.64 [R1+0x2f98], R12 ;  /* 0x002f980c01007387 */ /* 0x0007e40000100a00 */
[----:B------:R-:W2:Y:S02]  /*3f710*/  LDL.LU R4, [R1+0x3070] ;  /* 0x0030700001047983 */ /* 0x000ea40000300800 */
[----:B------:R-:W4:Y:S01]  /*3f720*/  LDL.LU R6, [R1+0x306c] ;  /* 0x00306c0001067983 */ /* 0x000f220000300800 */
[----:B---3--:R-:W-:Y:S01]  /*3f730*/  HMMA.16816.F32 R12, R48, R8, R24 ;  /* 0x00000008300c723c */ /* 0x008fe20000001818 */
[----:B------:R-:W-:Y:S01]  /*3f740*/  STL.64 [R1+0x2fa8], R40 ;  /* 0x002fa82801007387 */ /* 0x000fe20000100a00 */
[----:B------:R-:W3:Y:S02]  /*3f750*/  LDL.LU.64 R16, [R1+0x390] ;  /* 0x0003900001107983 */ /* 0x000ee40000300a00 */
[----:B------:R-:W3:Y:S11]  /*3f760*/  LDL.LU.64 R18, [R1+0x398] ;  /* 0x0003980001127983 */ /* 0x000ef60000300a00 */
[----:B------:R-:W-:Y:S08]  /*3f770*/  @!UPT UIADD3 URZ, URZ, URZ, URZ ;  /* 0x0000003f3f3ff290 */ /* 0x000ff0000fffe03f */
[----:B------:R0:W-:Y:S01]  /*3f780*/  STL.64 [R1+0xa80], R12 ;  /* 0x000a800c01007387 */ /* 0x0001e20000100a00 */
[----:B------:R1:W-:Y:S02]  /*3f790*/  STL.64 [R1+0xa88], R14 ;  /* 0x000a880e01007387 */ /* 0x0003e40000100a00 */
[----:B------:R-:W3:Y:S02]  /*3f7a0*/  LDL.LU R7, [R1+0x3068] ;  /* 0x0030680001077983 */ /* 0x000ee40000300800 */
[----:B------:R-:W3:Y:S01]  /*3f7b0*/  LDL.LU R10, [R1+0x3064] ;  /* 0x00306400010a7983 */ /* 0x000ee20000300800 */
[----:B0-----:R-:W3:Y:S01]  /*3f7c0*/  LDL.LU.64 R12, [R1+0x200] ;  /* 0x00020000010c7983 */ /* 0x001ee20000300a00 */
[----:B-1----:R-:W3:Y:S02]  /*3f7d0*/  LDL.LU.64 R14, [R1+0x208] ;  /* 0x00020800010e7983 */ /* 0x002ee40000300a00 */
[----:B------:R-:W-:Y:S02]  /*3f7e0*/  STL.64 [R1+0x3010], R56 ;  /* 0x0030103801007387 */ /* 0x000fe40000100a00 */
[----:B------:R-:W3:Y:S01]  /*3f7f0*/  LDL.LU R11, [R1+0x3060] ;  /* 0x00306000010b7983 */ /* 0x000ee20000300800 */
[----:B------:R-:W3:Y:S01]  /*3f800*/  LDL.LU R45, [R1+0xc4] ;  /* 0x0000c400012d7983 */ /* 0x000ee20000300800 */
[----:B------:R-:W-:-:S02]  /*3f810*/  IMAD.MOV.U32 R33, RZ, RZ, R5 ;  /* 0x000000ffff217224 */ /* 0x000fc400078e0005 */
[----:B------:R-:W-:Y:S02]  /*3f820*/  IMAD.MOV.U32 R28, RZ, RZ, R54 ;  /* 0x000000ffff1c7224 */ /* 0x000fe400078e0036 */
[----:B------:R-:W-:Y:S02]  /*3f830*/  IMAD.MOV.U32 R29, RZ, RZ, R55 ;  /* 0x000000ffff1d7224 */ /* 0x000fe400078e0037 */
[----:B--2---:R-:W-:Y:S02]  /*3f840*/  IMAD.MOV.U32 R32, RZ, RZ, R4 ;  /* 0x000000ffff207224 */ /* 0x004fe400078e0004 */
[----:B----4-:R-:W-:Y:S02]  /*3f850*/  IMAD.MOV.U32 R25, RZ, RZ, R6 ;  /* 0x000000ffff197224 */ /* 0x010fe400078e0006 */
[----:B---3--:R-:W-:Y:S01]  /*3f860*/  IMAD.MOV.U32 R24, RZ, RZ, R7 ;  /* 0x000000ffff187224 */ /* 0x008fe200078e0007 */
[----:B------:R-:W-:Y:S01]  /*3f870*/  STL.64 [R1+0x3028], R44 ;  /* 0x0030282c01007387 */ /* 0x000fe20000100a00 */
[----:B------:R-:W2:Y:S02]  /*3f880*/  LDL.LU R4, [R1+0x305c] ;  /* 0x00305c0001047983 */ /* 0x000ea40000300800 */
[----:B------:R-:W2:Y:S02]  /*3f890*/  LDL.LU R5, [R1+0x3058] ;  /* 0x0030580001057983 */ /* 0x000ea40000300800 */
[----:B------:R-:W3:Y:S01]  /*3f8a0*/  LDL.LU R7, [R1+0x3054] ;  /* 0x0030540001077983 */ /* 0x000ee20000300800 */
[----:B------:R-:W3:Y:S01]  /*3f8b0*/  LDL.LU R6, [R1+0x3050] ;  /* 0x0030500001067983 */ /* 0x000ee20000300800 */
[----:B------:R-:W-:Y:S02]  /*3f8c0*/  STL.64 [R1+0x2fb8], R10 ;  /* 0x002fb80a01007387 */ /* 0x000fe40000100a00 */
[----:B------:R-:W-:Y:S02]  /*3f8d0*/  STL.64 [R1+0x2fb0], R8 ;  /* 0x002fb00801007387 */ /* 0x000fe40000100a00 */
[----:B------:R-:W4:Y:S01]  /*3f8e0*/  LDL.LU R54, [R1+0x304c] ;  /* 0x00304c0001367983 */ /* 0x000f220000300800 */
[----:B------:R-:W4:Y:S01]  /*3f8f0*/  LDL.LU R55, [R1+0x3048] ;  /* 0x0030480001377983 */ /* 0x000f220000300800 */
[----:B------:R-:W4:Y:S02]  /*3f900*/  LDL.LU R36, [R1+0xf0] ;  /* 0x0000f00001247983 */ /* 0x000f240000300800 */
[----:B------:R-:W4:Y:S02]  /*3f910*/  LDL.LU R37, [R1+0xf4] ;  /* 0x0000f40001257983 */ /* 0x000f240000300800 */
[----:B------:R0:W-:Y:S02]  /*3f920*/  STL.64 [R1+0x2fc0], R28 ;  /* 0x002fc01c01007387 */ /* 0x0001e40000100a00 */
[----:B------:R-:W-:-:S02]  /*3f930*/  IMAD.MOV.U32 R40, RZ, RZ, R2 ;  /* 0x000000ffff287224 */ /* 0x000fc400078e0002 */
[----:B------:R-:W-:Y:S02]  /*3f940*/  IMAD.MOV.U32 R41, RZ, RZ, R3 ;  /* 0x000000ffff297224 */ /* 0x000fe400078e0003 */
[----:B0-----:R-:W-:Y:S02]  /*3f950*/  IMAD.MOV.U32 R28, RZ, RZ, R61 ;  /* 0x000000ffff1c7224 */ /* 0x001fe400078e003d */
[----:B------:R-:W-:Y:S01]  /*3f960*/  IMAD.MOV.U32 R29, RZ, RZ, R60 ;  /* 0x000000ffff1d7224 */ /* 0x000fe200078e003c */
[----:B--2---:R-:W-:Y:S01]  /*3f970*/  HMMA.16816.F32 R8, R48, R4, R16 ;  /* 0x000000043008723c */ /* 0x004fe20000001810 */
[----:B---3--:R-:W-:Y:S01]  /*3f980*/  STL.64 [R1+0x2fd0], R6 ;  /* 0x002fd00601007387 */ /* 0x008fe20000100a00 */
[----:B------:R4:W-:Y:S06]  /*3f990*/  STL.64 [R1+0x2fc8], R4 ;  /* 0x002fc80401007387 */ /* 0x0009ec0000100a00 */
[----:B----4-:R-:W-:Y:S11]  /*3f9a0*/  HMMA.16816.F32 R4, R52, R20, R12 ;  /* 0x000000143404723c */ /* 0x010ff6000000180c */
[----:B------:R-:W-:Y:S04]  /*3f9b0*/  @!UPT UIADD3 URZ, URZ, URZ, URZ ;  /* 0x0000003f3f3ff290 */ /* 0x000fe8000fffe03f */
[----:B------:R-:W-:Y:S01]  /*3f9c0*/  STL.64 [R1+0x390], R8 ;  /* 0x0003900801007387 */ /* 0x000fe20000100a00 */
[----:B------:R-:W-:Y:S02]  /*3f9d0*/  STL.64 [R1+0x398], R10 ;  /* 0x0003980a01007387 */ /* 0x000fe40000100a00 */
[----:B------:R-:W2:Y:S02]  /*3f9e0*/  LDL.LU R2, [R1+0x3044] ;  /* 0x0030440001027983 */ /* 0x000ea40000300800 */
[----:B------:R-:W3:Y:S01]  /*3f9f0*/  LDL.LU R3, [R1+0x3040] ;  /* 0x0030400001037983 */ /* 0x000ee20000300800 */
[----:B------:R0:W-:Y:S04]  /*3fa00*/  STL.64 [R1+0x2fd8], R40 ;  /* 0x002fd82801007387 */ /* 0x0001e80000100a00 */
[----:B0-----:R-:W4:Y:S01]  /*3fa10*/  LDL.LU R40, [R1+0x100] ;  /* 0x0001000001287983 */ /* 0x001f220000300800 */
[----:B------:R-:W4:Y:S02]  /*3fa20*/  LDL.LU R41, [R1+0x104] ;  /* 0x0001040001297983 */ /* 0x000f240000300800 */
[----:B------:R-:W3:Y:S02]  /*3fa30*/  LDL.LU.64 R44, [R1+0x1f0] ;  /* 0x0001f000012c7983 */ /* 0x000ee40000300a00 */
[----:B------:R-:W3:Y:S01]  /*3fa40*/  LDL.LU.64 R46, [R1+0x1f8] ;  /* 0x0001f800012e7983 */ /* 0x000ee20000300a00 */
[----:B------:R0:W-:Y:S01]  /*3fa50*/  STL.64 [R1+0x200], R4 ;  /* 0x0002000401007387 */ /* 0x0001e20000100a00 */
[----:B------:R1:W-:Y:S02]  /*3fa60*/  STL.64 [R1+0x208], R6 ;  /* 0x0002080601007387 */ /* 0x0003e40000100a00 */
[----:B------:R-:W3:Y:S02]  /*3fa70*/  LDL.LU R61, [R1+0x303c] ;  /* 0x00303c00013d7983 */ /* 0x000ee40000300800 */
[----:B------:R-:W3:Y:S01]  /*3fa80*/  LDL.LU R60, [R1+0x3038] ;  /* 0x00303800013c7983 */ /* 0x000ee20000300800 */
        /* <DEDUP_REMOVED lines=10> */
[----:B0-----:R-:W3:Y:S02]  /*3fb30*/  LDL.LU.64 R4, [R1+0x180] ;  /* 0x0001800001047983 */ /* 0x001ee40000300a00 */
[----:B-1----:R-:W3:Y:S01]  /*3fb40*/  LDL.LU.64 R6, [R1+0x188] ;  /* 0x0001880001067983 */ /* 0x002ee20000300a00 */
[----:B------:R0:W-:Y:S04]  /*3fb50*/  STL.64 [R1+0x2fe0], R28 ;  /* 0x002fe01c01007387 */ /* 0x0001e80000100a00 */
[----:B0-----:R-:W3:Y:S01]  /*3fb60*/  LDL.LU R28, [R1+0x120] ;  /* 0x00012000011c7983 */ /* 0x001ee20000300800 */
[----:B------:R-:W3:Y:S02]  /*3fb70*/  LDL.LU R29, [R1+0x124] ;  /* 0x00012400011d7983 */ /* 0x000ee40000300800 */
[----:B------:R-:W-:-:S02]  /*3fb80*/  IMAD.MOV.U32 R49, RZ, RZ, R0 ;  /* 0x000000ffff317224 */ /* 0x000fc400078e0000 */
[----:B--2---:R-:W-:Y:S02]  /*3fb90*/  IMAD.MOV.U32 R48, RZ, RZ, R2 ;  /* 0x000000ffff307224 */ /* 0x004fe400078e0002 */
[----:B------:R-:W2:Y:S01]  /*3fba0*/  LDL.LU R2, [R1+0x3034] ;  /* 0x0030340001027983 */ /* 0x000ea20000300800 */
[----:B------:R-:W2:Y:S02]  /*3fbb0*/  LDL.LU R0, [R1+0x3030] ;  /* 0x0030300001007983 */ /* 0x000ea40000300800 */
[----:B------:R0:W-:Y:S02]  /*3fbc0*/  STL.64 [R1+0x2fe8], R48 ;  /* 0x002fe83001007387 */ /* 0x0001e40000100a00 */
[----:B0-----:R-:W4:Y:S01]  /*3fbd0*/  LDL.LU.64 R48, [R1+0x1d0] ;  /* 0x0001d00001307983 */ /* 0x001f220000300a00 */
[----:B------:R-:W4:Y:S01]  /*3fbe0*/  LDL.LU.64 R50, [R1+0x1d8] ;  /* 0x0001d80001327983 */ /* 0x000f220000300a00 */
[C---:B---3--:R-:W-:Y:S02]  /*3fbf0*/  HMMA.16816.F32 R28, R52.reuse, R28, R44 ;  /* 0x0000001c341c723c */ /* 0x048fe4000000182c */
[----:B------:R-:W3:Y:S11]  /*3fc00*/  LDL.LU.64 R44, [R1+0x3028] ;  /* 0x00302800012c7983 */ /* 0x000ef60000300a00 */
[----:B------:R-:W-:Y:S10]  /*3fc10*/  @!UPT UIADD3 URZ, URZ, URZ, URZ ;  /* 0x0000003f3f3ff290 */ /* 0x000ff4000fffe03f */
[----:B------:R0:W-:Y:S01]  /*3fc20*/  STL.64 [R1+0x1f0], R28 ;  /* 0x0001f01c01007387 */ /* 0x0001e20000100a00 */
[----:B------:R-:W-:Y:S03]  /*3fc30*/  STL.64 [R1+0x1f8], R30 ;  /* 0x0001f81e01007387 */ /* 0x000fe60000100a00 */
[----:B0-----:R-:W2:Y:S01]  /*3fc40*/  LDL.LU R28, [R1+0x90] ;  /* 0x00009000011c7983 */ /* 0x001ea20000300800 */
[----:B------:R-:W-:Y:S02]  /*3fc50*/  IMAD.MOV.U32 R29, RZ, RZ, R3 ;  /* 0x000000ffff1d7224 */ /* 0x000fe400078e0003 */
[----:B------:R-:W2:Y:S01]  /*3fc60*/  LDL.LU R3, [R1+0x3020] ;  /* 0x0030200001037983 */ /* 0x000ea20000300800 */
[C---:B------:R-:W-:Y:S08]  /*3fc70*/  HMMA.16816.F32 R20, R52.reuse, R36, R20 ;  /* 0x000000243414723c */ /* 0x040ff00000001814 */
[C---:B------:R-:W-:Y:S08]  /*3fc80*/  HMMA.16816.F32 R16, R52.reuse, R24, R16 ;  /* 0x000000183410723c */ /* 0x040ff00000001810 */
[C---:B------:R-:W-:Y:S08]  /*3fc90*/  HMMA.16816.F32 R12, R52.reuse, R32, R12 ;  /* 0x00000020340c723c */ /* 0x040ff0000000180c */
[C---:B----4-:R-:W-:Y:S08]  /*3fca0*/  HMMA.16816.F32 R40, R52.reuse, R40, R48 ;  /* 0x000000283428723c */ /* 0x050ff00000001830 */
[----:B---3--:R-:W-:Y:S01]  /*3fcb0*/  HMMA.16816.F32 R8, R52, R44, R8 ;  /* 0x0000002c3408723c */ /* 0x008fe20000001808 */
[----:B--2---:R0:W-:Y:S02]  /*3fcc0*/  STL.64 [R1+0x2ff0], R28 ;  /* 0x002ff01c01007387 */ /* 0x0041e40000100a00 */
[----:B0-----:R-:W-:-:S02]  /*3fcd0*/  IMAD.MOV.U32 R28, RZ, RZ, R0 ;  /* 0x000000ffff1c7224 */ /* 0x001fc400078e0000 */
[----:B------:R-:W-:Y:S01]  /*3fce0*/  IMAD.MOV.U32 R29, RZ, RZ, R2 ;  /* 0x000000ffff1d7224 */ /* 0x000fe200078e0002 */
[----:B------:R-:W2:Y:S01]  /*3fcf0*/  LDL.LU R0, [R1+0x301c] ;  /* 0x00301c0001007983 */ /* 0x000ea20000300800 */
[----:B------:R-:W3:Y:S05]  /*3fd00*/  LDL.LU R2, [R1+0x3018] ;  /* 0x0030180001027983 */ /* 0x000eea0000300800 */
[C---:B------:R-:W-:Y:S01]  /*3fd10*/  HMMA.16816.F32 R28, R52.reuse, R28, R56 ;  /* 0x0000001c341c723c */ /* 0x040fe20000001838 */
[----:B------:R-:W4:Y:S11]  /*3fd20*/  LDL.LU.64 R56, [R1+0x3010] ;  /* 0x0030100001387983 */ /* 0x000f360000300a00 */
[----:B------:R-:W-:Y:S11]  /*3fd30*/  @!UPT UIADD3 URZ, URZ, URZ, URZ ;  /* 0x0000003f3f3ff290 */ /* 0x000ff6000fffe03f */
[----:B------:R0:W-:Y:S01]  /*3fd40*/  STL.64 [R1+0x1e0], R28 ;  /* 0x0001e01c01007387 */ /* 0x0001e20000100a00 */
[----:B------:R-:W-:Y:S02]  /*3fd50*/  STL.64 [R1+0x1e8], R30 ;  /* 0x0001e81e01007387 */ /* 0x000fe40000100a00 */
[----:B0-----:R-:W-:Y:S02]  /*3fd60*/  IMAD.MOV.U32 R28, RZ, RZ, R60 ;  /* 0x000000ffff1c7224 */ /* 0x001fe400078e003c */
[----:B------:R-:W-:Y:S01]  /*3fd70*/  IMAD.MOV.U32 R29, RZ, RZ, R61 ;  /* 0x000000ffff1d7224 */ /* 0x000fe200078e003d */
[----:B------:R-:W2:Y:S01]  /*3fd80*/  LDL.LU R60, [R1+0x300c] ;  /* 0x00300c00013c7983 */ /* 0x000ea20000300800 */
[----:B------:R-:W2:Y:S02]  /*3fd90*/  LDL.LU R61, [R1+0x3008] ;  /* 0x00300800013d7983 */ /* 0x000ea40000300800 */
[----:B------:R-:W-:Y:S02]  /*3fda0*/  STL.64 [R1+0x1d0], R40 ;  /* 0x0001d02801007387 */ /* 0x000fe40000100a00 */
[----:B------:R-:W-:Y:S01]  /*3fdb0*/  STL.64 [R1+0x1d8], R42 ;  /* 0x0001d82a01007387 */ /* 0x000fe20000100a00 */
[----:B------:R-:W-:Y:S01]  /*3fdc0*/  STL.64 [R1+0x1c0], R20 ;  /* 0x0001c01401007387 */ /* 0x000fe20000100a00 */
[----:B------:R-:W-:Y:S02]  /*3fdd0*/  STL.64 [R1+0x1c8], R22 ;  /* 0x0001c81601007387 */ /* 0x000fe40000100a00 */
[----:B------:R-:W-:Y:S02]  /*3fde0*/  STL.64 [R1+0x1b0], R16 ;  /* 0x0001b01001007387 */ /* 0x000fe40000100a00 */
[----:B------:R-:W-:Y:S01]  /*3fdf0*/  STL.64 [R1+0x1b8], R18 ;  /* 0x0001b81201007387 */ /* 0x000fe20000100a00 */
[----:B------:R-:W-:Y:S01]  /*3fe00*/  STL.64 [R1+0x1a0], R12 ;  /* 0x0001a00c01007387 */ /* 0x000fe20000100a00 */
[----:B------:R-:W-:Y:S02]  /*3fe10*/  STL.64 [R1+0x1a8], R14 ;  /* 0x0001a80e01007387 */ /* 0x000fe40000100a00 */
[----:B------:R-:W2:Y:S02]  /*3fe20*/  LDL.LU.64 R48, [R1+0x160] ;  /* 0x0001600001307983 */ /* 0x000ea40000300a00 */
[----:B------:R-:W-:Y:S01]  /*3fe30*/  STL.64 [R1+0x190], R8 ;  /* 0x0001900801007387 */ /* 0x000fe20000100a00 */
[----:B------:R-:W-:Y:S01]  /*3fe40*/  STL.64 [R1+0x198], R10 ;  /* 0x0001980a01007387 */ /* 0x000fe20000100a00 */
[----:B------:R-:W2:Y:S01]  /*3fe50*/  LDL.LU.64 R50, [R1+0x168] ;  /* 0x0001680001327983 */ /* 0x000ea20000300a00 */
[C---:B----4-:R-:W-:Y:S11]  /*3fe60*/  HMMA.16816.F32 R4, R52.reuse, R56, R4 ;  /* 0x000000383404723c */ /* 0x050ff60000001804 */
[----:B------:R-:W-:Y:S11]  /*3fe70*/  @!UPT UIADD3 URZ, URZ, URZ, URZ ;  /* 0x0000003f3f3ff290 */ /* 0x000ff6000fffe03f */
[----:B------:R-:W-:Y:S01]  /*3fe80*/  @!UPT UIADD3 URZ, URZ, URZ, URZ ;  /* 0x0000003f3f3ff290 */ /* 0x000fe2000fffe03f */
[----:B------:R-:W-:Y:S01]  /*3fe90*/  STL.64 [R1+0x180], R4 ;  /* 0x0001800401007387 */ /* 0x000fe20000100a00 */
[----:B------:R-:W-:Y:S03]  /*3fea0*/  STL.64 [R1+0x188], R6 ;  /* 0x0001880601007387 */ /* 0x000fe60000100a00 */
[----:B--2---:R-:W-:Y:S01]  /*3feb0*/  STL.64 [R1+0x3000], R50 ;  /* 0x0030003201007387 */ /* 0x004fe20000100a00 */
[----:B------:R0:W-:Y:S03]  /*3fec0*/  STL.64 [R1+0x2ff8], R48 ;  /* 0x002ff83001007387 */ /* 0x0001e60000100a00 */
[----:B0-----:R-:W2:Y:S01]  /*3fed0*/  LDL.LU.64 R48, [R1+0x170] ;  /* 0x0001700001307983 */ /* 0x001ea20000300a00 */
[----:B------:R-:W2:Y:S02]  /*3fee0*/  LDL.LU.64 R50, [R1+0x178] ;  /* 0x0001780001327983 */ /* 0x000ea40000300a00 */
        /* <DEDUP_REMOVED lines=28> */
[----:B0-----:R-:W2:Y:S02]  /*400b0*/  LDL.LU.64 R28, [R1+0x2ff0] ;  /* 0x002ff000011c7983 */ /* 0x001ea40000300a00 */
[C---:B--2---:R-:W-:Y:S02]  /*400c0*/  HMMA.16816.F32 R28, R52.reuse, R28, R48 ;  /* 0x0000001c341c723c */ /* 0x044fe40000001830 */
[----:B------:R-:W4:Y:S11]  /*400d0*/  LDL.LU.64 R48, [R1+0x2fe8] ;  /* 0x002fe80001307983 */ /* 0x000f360000300a00 */
[----:B------:R-:W-:Y:S10]  /*400e0*/  @!UPT UIADD3 URZ, URZ, URZ, URZ ;  /* 0x0000003f3f3ff290 */ /* 0x000ff4000fffe03f */
[----:B------:R0:W-:Y:S01]  /*400f0*/  STL.64 [R1+0x160], R28 ;  /* 0x0001601c01007387 */ /* 0x0001e20000100a00 */
[----:B------:R3:W-:Y:S03]  /*40100*/  STL.64 [R1+0x168], R30 ;  /* 0x0001681e01007387 */ /* 0x0007e60000100a00 */
[----:B0-----:R-:W3:Y:S01]  /*40110*/  LDL.LU.64 R28, [R1+0x2fe0] ;  /* 0x002fe000011c7983 */ /* 0x001ee20000300a00 */
[C---:B----4-:R-:W-:Y:S03]  /*40120*/  HMMA.16816.F32 R48, R52.reuse, R48, R40 ;  /* 0x000000303430723c */ /* 0x050fe60000001828 */
[----:B------:R-:W2:Y:S05]  /*40130*/  LDL.LU.64 R40, [R1+0x2fd8] ;  /* 0x002fd80001287983 */ /* 0x000eaa0000300a00 */
[C---:B---3--:R-:W-:Y:S11]  /*40140*/  HMMA.16816.F32 R28, R52.reuse, R28, R4 ;  /* 0x0000001c341c723c */ /* 0x048ff60000001804 */
[----:B------:R-:W-:Y:S04]  /*40150*/  @!UPT UIADD3 URZ, URZ, URZ, URZ ;  /* 0x0000003f3f3ff290 */ /* 0x000fe8000fffe03f */
[----:B------:R-:W-:Y:S01]  /*40160*/  STL.64 [R1+0x150], R48 ;  /* 0x0001503001007387 */ /* 0x000fe20000100a00 */
[----:B------:R-:W-:Y:S02]  /*40170*/  STL.64 [R1+0x158], R50 ;  /* 0x0001583201007387 */ /* 0x000fe40000100a00 */
[----:B------:R-:W3:Y:S02]  /*40180*/  LDL.LU.64 R6, [R1+0x2fd0] ;  /* 0x002fd00001067983 */ /* 0x000ee40000300a00 */
[----:B------:R-:W4:Y:S01]  /*40190*/  LDL.LU.64 R4, [R1+0x2fc8] ;  /* 0x002fc80001047983 */ /* 0x000f220000300a00 */
[----:B------:R-:W0:Y:S04]  /*401a0*/  LDSM.16.MT88.4 R48, [R3+0x5000] ;  /* 0x005000000330783b */ /* 0x000e280000004200 */
[----:B------:R1:W-:Y:S01]  /*401b0*/  STL.64 [R1+0x5f0], R28 ;  /* 0x0005f01c01007387 */ /* 0x0003e20000100a00 */
[----:B------:R-:W-:Y:S03]  /*401c0*/  STL.64 [R1+0x5f8], R30 ;  /* 0x0005f81e01007387 */ /* 0x000fe60000100a00 */
[----:B-1----:R-:W3:Y:S01]  /*401d0*/  LDL.LU.64 R28, [R1+0x2fc0] ;  /* 0x002fc000011c7983 */ /* 0x002ee20000300a00 */
[C---:B--2---:R-:W-:Y:S03]  /*401e0*/  HMMA.16816.F32 R40, R52.reuse, R40, R8 ;  /* 0x000000283428723c */ /* 0x044fe60000001808 */
[----:B------:R-:W2:Y:S01]  /*401f0*/  LDL.LU.64 R10, [R1+0x2fb8] ;  /* 0x002fb800010a7983 */ /* 0x000ea20000300a00 */
[----:B------:R-:W2:Y:S11]  /*40200*/  LDL.LU.64 R8, [R1+0x2fb0] ;  /* 0x002fb00001087983 */ /* 0x000eb60000300a00 */
[----:B------:R-:W-:Y:S08]  /*40210*/  @!UPT UIADD3 URZ, URZ, URZ, URZ ;  /* 0x0000003f3f3ff290 */ /* 0x000ff0000fffe03f */
[----:B------:R1:W-:Y:S01]  /*40220*/  STL.64 [R1+0x5e0], R40 ;  /* 0x0005e02801007387 */ /* 0x0003e20000100a00 */
[----:B------:R-:W-:Y:S03]  /*40230*/  STL.64 [R1+0x5e8], R42 ;  /* 0x0005e82a01007387 */ /* 0x000fe60000100a00 */
[----:B-1----:R-:W2:Y:S01]  /*40240*/  LDL.LU.64 R40, [R1+0x2fa8] ;  /* 0x002fa80001287983 */ /* 0x002ea20000300a00 */
[C---:B---3--:R-:W-:Y:S03]  /*40250*/  HMMA.16816.F32 R28, R52.reuse, R28, R12 ;  /* 0x0000001c341c723c */ /* 0x048fe6000000180c */
[----:B------:R-:W3:Y:S01]  /*40260*/  LDL.LU.64 R14, [R1+0x2fa0] ;  /* 0x002fa000010e7983 */ /* 0x000ee20000300a00 */
[----:B------:R-:W3:Y:S11]  /*40270*/  LDL.LU.64 R12, [R1+0x2f98] ;  /* 0x002f9800010c7983 */ /* 0x000ef60000300a00 */
[----:B------:R-:W-:Y:S08]  /*40280*/  @!UPT UIADD3 URZ, URZ, URZ, URZ ;  /* 0x0000003f3f3ff290 */ /* 0x000ff0000fffe03f */
        /* <DEDUP_REMOVED lines=11> */
[----:B------:R-:W3:Y:S11]  /*40340*/  LDL.LU.64 R36, [R1+0x2f70] ;  /* 0x002f700001247983 */ /* 0x000ef60000300a00 */
[----:B------:R-:W-:Y:S09]  /*40350*/  @!UPT UIADD3 URZ, URZ, URZ, URZ ;  /* 0x0000003f3f3ff290 */ /* 0x000ff2000fffe03f */
[----:B------:R1:W-:Y:S01]  /*40360*/  STL.64 [R1+0x5b0], R28 ;  /* 0x0005b01c01007387 */ /* 0x0003e20000100a00 */
[----:B------:R-:W-:Y:S03]  /*40370*/  STL.64 [R1+0x5b8], R30 ;  /* 0x0005b81e01007387 */ /* 0x000fe60000100a00 */
[----:B-1----:R-:W4:Y:S01]  /*40380*/  LDL.LU.64 R28, [R1+0x2f68] ;  /* 0x002f6800011c7983 */ /* 0x002f220000300a00 */
[C---:B--2---:R-:W-:Y:S03]  /*40390*/  HMMA.16816.F32 R40, R52.reuse, R40, R32 ;  /* 0x000000283428723c */ /* 0x044fe60000001820 */
[----:B------:R-:W2:Y:S01]  /*403a0*/  LDL.LU.64 R34, [R1+0x2f60] ;  /* 0x002f600001227983 */ /* 0x000ea20000300a00 */
[----:B------:R-:W2:Y:S04]  /*403b0*/  LDL.LU.64 R32, [R1+0x2f58] ;  /* 0x002f580001207983 */ /* 0x000ea80000300a00 */
[C---:B---3--:R-:W-:Y:S11]  /*403c0*/  HMMA.16816.F32 R36, R52.reuse, R36, R44 ;  /* 0x000000243424723c */ /* 0x048ff6000000182c */
[----:B------:R-:W-:Y:S04]  /*403d0*/  @!UPT UIADD3 URZ, URZ, URZ, URZ ;  /* 0x0000003f3f3ff290 */ /* 0x000fe8000fffe03f */
[----:B------:R-:W-:Y:S01]  /*403e0*/  STL.64 [R1+0x5a0], R40 ;  /* 0x0005a02801007387 */ /* 0x000fe20000100a00 */
[----:B------:R1:W-:Y:S03]  /*403f0*/  STL.64 [R1+0x5a8], R42 ;  /* 0x0005a82a01007387 */ /* 0x0003e60000100a00 */
[----:B-1----:R-:W3:Y:S01]  /*40400*/  LDL.LU.64 R42, [R1+0x2f50] ;  /* 0x002f5000012a7983 */ /* 0x002ee20000300a00 */
[----:B------:R-:W2:Y:S02]  /*40410*/  LDL.LU.64 R40, [R1+0x2f48] ;  /* 0x002f480001287983 */ /* 0x000ea40000300a00 */
[----:B------:R-:W2:Y:S02]  /*40420*/  LDL.LU.64 R46, [R1+0x2f40] ;  /* 0x002f4000012e7983 */ /* 0x000ea40000300a00 */
[----:B------:R-:W2:Y:S01]  /*40430*/  LDL.LU.64 R44, [R1+0x2f38] ;  /* 0x002f3800012c7983 */ /* 0x000ea20000300a00 */
[----:B------:R1:W-:Y:S01]  /*40440*/  STL.64 [R1+0x590], R36 ;  /* 0x0005902401007387 */ /* 0x0003e20000100a00 */
[----:B------:R0:W-:Y:S01]  /*40450*/  STL.64 [R1+0x598], R38 ;  /* 0x0005982601007387 */ /* 0x0001e20000100a00 */
[C---:B----4-:R-:W-:Y:S02]  /*40460*/  HMMA.16816.F32 R28, R52.reuse, R28, R56 ;  /* 0x0000001c341c723c */ /* 0x050fe40000001838 */
[----:B-1----:R-:W4:Y:S01]  /*40470*/  LDL.LU.64 R36, [R1+0x550] ;  /* 0x0005500001247983 */ /* 0x002f220000300a00 */
[----:B0-----:R-:W4:Y:S02]  /*40480*/  LDL.LU.64 R38, [R1+0x558] ;  /* 0x0005580001267983 */ /* 0x001f240000300a00 */
[----:B------:R-:W3:Y:S02]  /*40490*/  LDL.LU.64 R58, [R1+0x2f30] ;  /* 0x002f3000013a7983 */ /* 0x000ee40000300a00 */
[----:B------:R-:W3:Y:S01]  /*404a0*/  LDL.LU.64 R56, [R1+0x2f28] ;  /* 0x002f280001387983 */ /* 0x000ee20000300a00 */
[C---:B--2---:R-:W-:Y:S08]  /*404b0*/  HMMA.16816.F32 R20, R52.reuse, R44, R20 ;  /* 0x0000002c3414723c */ /* 0x044ff00000001814 */
[C---:B---3--:R-:W-:Y:S08]  /*404c0*/  HMMA.16816.F32 R24, R52.reuse, R56, R24 ;  /* 0x000000383418723c */ /* 0x048ff00000001818 */
[C---:B----4-:R-:W-:Y:S01]  /*404d0*/  HMMA.16816.F32 R36, R52.reuse, R40, R36 ;  /* 0x000000283424723c */ /* 0x050fe20000001824 */
[----:B------:R-:W-:Y:S01]  /*404e0*/  STL.64 [R1+0x2ed8], R58 ;  /* 0x002ed83a01007387 */ /* 0x000fe20000100a00 */
[----:B------:R0:W-:Y:S02]  /*404f0*/  STL.64 [R1+0x580], R28 ;  /* 0x0005801c01007387 */ /* 0x0001e40000100a00 */
[----:B------:R1:W-:Y:S11]  /*40500*/  STL.64 [R1+0x588], R30 ;  /* 0x0005881e01007387 */ /* 0x0003f60000100a00 */
[----:B------:R2:W-:Y:S01]  /*40510*/  STL.64 [R1+0x570], R24 ;  /* 0x0005701801007387 */ /* 0x0005e20000100a00 */
[----:B------:R3:W-:Y:S02]  /*40520*/  STL.64 [R1+0x578], R26 ;  /* 0x0005781a01007387 */ /* 0x0007e40000100a00 */
[----:B0-----:R-:W4:Y:S02]  /*40530*/  LDL.LU.64 R28, [R1+0x530] ;  /* 0x00053000011c7983 */ /* 0x001f240000300a00 */
[----:B-1----:R-:W4:Y:S01]  /*40540*/  LDL.LU.64 R30, [R1+0x538] ;  /* 0x00053800011e7983 */ /* 0x002f220000300a00 */
[----:B------:R0:W-:Y:S01]  /*40550*/  STL.64 [R1+0x560], R20 ;  /* 0x0005601401007387 */ /* 0x0001e20000100a00 */
[----:B------:R1:W-:Y:S03]  /*40560*/  STL.64 [R1+0x568], R22 ;  /* 0x0005681601007387 */ /* 0x0003e60000100a00 */
[----:B--2---:R-:W2:Y:S01]  /*40570*/  LDL.LU.64 R24, [R1+0x520] ;  /* 0x0005200001187983 */ /* 0x004ea20000300a00 */
[----:B---3--:R-:W2:Y:S02]  /*40580*/  LDL.LU.64 R26, [R1+0x528] ;  /* 0x00052800011a7983 */ /* 0x008ea40000300a00 */
[----:B------:R-:W3:Y:S02]  /*40590*/  LDL.64 R58, [R1+0x138] ;  /* 0x00013800013a7983 */ /* 0x000ee40000100a00 */
[----:B------:R-:W-:Y:S01]  /*405a0*/  STL.64 [R1+0x2e40], R46 ;  /* 0x002e402e01007387 */ /* 0x000fe20000100a00 */
[----:B0-----:R-:W2:Y:S01]  /*405b0*/  LDL.LU.64 R20, [R1+0x510] ;  /* 0x0005100001147983 */ /* 0x001ea20000300a00 */
[----:B-1----:R-:W2:Y:S02]  /*405c0*/  LDL.LU.64 R22, [R1+0x518] ;  /* 0x0005180001167983 */ /* 0x002ea40000300a00 */
[----:B------:R-:W-:Y:S02]  /*405d0*/  STL.64 [R1+0x550], R36 ;  /* 0x0005502401007387 */ /* 0x000fe40000100a00 */
[----:B------:R0:W-:Y:S02]  /*405e0*/  STL.64 [R1+0x558], R38 ;  /* 0x0005582601007387 */ /* 0x0001e40000100a00 */
[----:B0-----:R-:W2:Y:S01]  /*405f0*/  LDL.LU.64 R38, [R1+0x2f20] ;  /* 0x002f200001267983 */ /* 0x001ea20000300a00 */
[----:B------:R-:W2:Y:S02]  /*40600*/  LDL.LU.64 R36, [R1+0x2f18] ;  /* 0x002f180001247983 */ /* 0x000ea40000300a00 */
[----:B------:R0:W-:Y:S02]  /*40610*/  STL.64 [R1+0x2e48], R42 ;  /* 0x002e482a01007387 */ /* 0x0001e40000100a00 */
[----:B------:R-:W2:Y:S01]  /*40620*/  LDL.LU.64 R40, [R1+0x540] ;  /* 0x0005400001287983 */ /* 0x000ea20000300a00 */
[----:B0-----:R-:W2:Y:S01]  /*40630*/  LDL.LU.64 R42, [R1+0x548] ;  /* 0x00054800012a7983 */ /* 0x001ea20000300a00 */
        /* <DEDUP_REMOVED lines=8> */
[----:B------:R0:W-:Y:S02]  /*406c0*/  STL.64 [R1+0x2ea8], R38 ;  /* 0x002ea82601007387 */ /* 0x0001e40000100a00 */
[----:B------:R-:W4:Y:S01]  /*406d0*/  LDL.LU.64 R36, [R1+0x4d0] ;  /* 0x0004d00001247983 */ /* 0x000f220000300a00 */
[----:B0-----:R-:W4:Y:S01]  /*406e0*/  LDL.LU.64 R38, [R1+0x4d8] ;  /* 0x0004d80001267983 */ /* 0x001f220000300a00 */
[----:B------:R-:W-:Y:S02]  /*406f0*/  STL.64 [R1+0x530], R28 ;  /* 0x0005301c01007387 */ /* 0x000fe40000100a00 */
[----:B------:R0:W-:Y:S02]  /*40700*/  STL.64 [R1+0x538], R30 ;  /* 0x0005381e01007387 */ /* 0x0001e40000100a00 */
[----:B0-----:R-:W2:Y:S01]  /*40710*/  LDL.LU.64 R30, [R1+0x2f10] ;  /* 0x002f1000011e7983 */ /* 0x001ea20000300a00 */
[----:B------:R-:W2:Y:S02]  /*40720*/  LDL.LU.64 R28, [R1+0x2f08] ;  /* 0x002f0800011c7983 */ /* 0x000ea40000300a00 */
[----:B------:R0:W-:Y:S02]  /*40730*/  STL.64 [R1+0x2e50], R34 ;  /* 0x002e502201007387 */ /* 0x0001e40000100a00 */
[----:B------:R-:W3:Y:S01]  /*40740*/  LDL.LU.64 R32, [R1+0x4e0] ;  /* 0x0004e00001207983 */ /* 0x000ee20000300a00 */
[----:B0-----:R-:W3:Y:S01]  /*40750*/  LDL.LU.64 R34, [R1+0x4e8] ;  /* 0x0004e80001227983 */ /* 0x001ee20000300a00 */
[C---:B--2---:R-:W-:Y:S11]  /*40760*/  HMMA.16816.F32 R24, R52.reuse, R28, R24 ;  /* 0x0000001c3418723c */ /* 0x044ff60000001818 */
[----:B------:R-:W-:Y:S11]  /*40770*/  @!UPT UIADD3 URZ, URZ, URZ, URZ ;  /* 0x0000003f3f3ff290 */ /* 0x000ff6000fffe03f */
[----:B------:R-:W-:Y:S01]  /*40780*/  @!UPT UIADD3 URZ, URZ, URZ, URZ ;  /* 0x0000003f3f3ff290 */ /* 0x000fe2000fffe03f */
[----:B------:R-:W-:Y:S01]  /*40790*/  STL.64 [R1+0x520], R24 ;  /* 0x0005201801007387 */ /* 0x000fe20000100a00 */
[----:B------:R0:W-:Y:S03]  /*407a0*/  STL.64 [R1+0x528], R26 ;  /* 0x0005281a01007387 */ /* 0x0001e60000100a00 */
        /* <DEDUP_REMOVED lines=13> */
[----:B------:R-:W2:Y:S01]  /*40880*/  LDL.LU.64 R24, [R1+0x500] ;  /* 0x0005000001187983 */ /* 0x000ea20000300a00 */
[----:B0-----:R-:W2:Y:S01]  /*40890*/  LDL.LU.64 R26, [R1+0x508] ;  /* 0x00050800011a7983 */ /* 0x001ea20000300a00 */
[C---:B---3--:R-:W-:Y:S01]  /*408a0*/  HMMA.16816.F32 R28, R52.reuse, R16, R28 ;  /* 0x00000010341c723c */ /* 0x048fe2000000181c */
[----:B------:R4:W-:Y:S07]  /*408b0*/  STL.64 [R1+0x2da0], R18 ;  /* 0x002da01201007387 */ /* 0x0009ee0000100a00 */
[----:B----4-:R-:W-:Y:S01]  /*408c0*/  HMMA.16816.F32 R16, R52, R8, R36 ;  /* 0x000000083410723c */ /* 0x010fe20000001824 */
[----:B------:R-:W-:-:S02]  /*408d0*/  IMAD.MOV.U32 R44, RZ, RZ, R61 ;  /* 0x000000ffff2c7224 */ /* 0x000fc400078e003d */
[----:B------:R-:W-:Y:S02]  /*408e0*/  IMAD.MOV.U32 R45, RZ, RZ, R60 ;  /* 0x000000ffff2d7224 */ /* 0x000fe400078e003c */
[----:B------:R-:W-:Y:S02]  /*408f0*/  IMAD.MOV.U32 R46, RZ, RZ, R2 ;  /* 0x000000ffff2e7224 */ /* 0x000fe400078e0002 */
[----:B------:R-:W-:Y:S11]  /*40900*/  IMAD.MOV.U32 R47, RZ, RZ, R0 ;  /* 0x000000ffff2f7224 */ /* 0x000ff600078e0000 */
[----:B------:R-:W-:Y:S06]  /*40910*/  @!UPT UIADD3 URZ, URZ, URZ, URZ ;  /* 0x0000003f3f3ff290 */ /* 0x000fec000fffe03f */
[----:B------:R-:W-:Y:S02]  /*40920*/  IMAD.MOV.U32 R9, RZ, RZ, R18 ;  /* 0x000000ffff097224 */ /* 0x000fe400078e0012 */
[----:B------:R-:W-:Y:S01]  /*40930*/  IMAD.MOV.U32 R8, RZ, RZ, R19 ;  /* 0x000000ffff087224 */ /* 0x000fe200078e0013 */
[C---:B--2---:R-:W-:Y:S11]  /*40940*/  HMMA.16816.F32 R24, R52.reuse, R20, R24 ;  /* 0x000000143418723c */ /* 0x044ff60000001818 */
[----:B------:R-:W-:Y:S11]  /*40950*/  @!UPT UIADD3 URZ, URZ, URZ, URZ ;  /* 0x0000003f3f3ff290 */ /* 0x000ff6000fffe03f */
[----:B------:R-:W-:Y:S01]  /*40960*/  @!UPT UIADD3 URZ, URZ, URZ, URZ ;  /* 0x0000003f3f3ff290 */ /* 0x000fe2000fffe03f */
[----:B------:R-:W-:Y:S01]  /*40970*/  STL.64 [R1+0x500], R24 ;  /* 0x0005001801007387 */ /* 0x000fe20000100a00 */
[----:B------:R0:W-:Y:S02]  /*40980*/  STL.64 [R1+0x508], R26 ;  /* 0x0005081a01007387 */ /* 0x0001e40000100a00 */
[C---:B0-----:R-:W-:Y:S01]  /*40990*/  HMMA.16816.F32 R24, R52.reuse, R12, R32 ;  /* 0x0000000c3418723c */ /* 0x041fe20000001820 */
[----:B------:R-:W-:Y:S01]  /*409a0*/  STL.64 [R1+0x4f0], R28 ;  /* 0x0004f01c01007387 */ /* 0x000fe20000100a00 */
[----:B------:R-:W-:Y:S02]  /*409b0*/  STL.64 [R1+0x4f8], R30 ;  /* 0x0004f81e01007387 */ /* 0x000fe40000100a00 */
[----:B------:R0:W-:Y:S04]  /*409c0*/  STL.64 [R1+0x2e60], R14 ;  /* 0x002e600e01007387 */ /* 0x0001e80000100a00 */
[----:B0-----:R-:W-:Y:S11]  /*409d0*/  HMMA.16816.F32 R12, R52, R4, R40 ;  /* 0x00000004340c723c */ /* 0x001ff60000001828 */
[----:B------:R-:W-:Y:S04]  /*409e0*/  @!UPT UIADD3 URZ, URZ, URZ, URZ ;  /* 0x0000003f3f3ff290 */ /* 0x000fe8000fffe03f */
[----:B------:R-:W-:Y:S01]  /*409f0*/  STL.64 [R1+0x4e0], R24 ;  /* 0x0004e01801007387 */ /* 0x000fe20000100a00 */
[----:B------:R-:W-:Y:S02]  /*40a00*/  STL.64 [R1+0x4e8], R26 ;  /* 0x0004e81a01007387 */ /* 0x000fe40000100a00 */
[----:B------:R-:W-:Y:S02]  /*40a10*/  STL.64 [R1+0x4d0], R16 ;  /* 0x0004d01001007387 */ /* 0x000fe40000100a00 */
[----:B------:R-:W-:Y:S01]  /*40a20*/  STL.64 [R1+0x2d88], R10 ;  /* 0x002d880a01007387 */ /* 0x000fe20000100a00 */
[----:B------:R0:W-:Y:S02]  /*40a30*/  STL.64 [R1+0x2d80], R8 ;  /* 0x002d800801007387 */ /* 0x0001e40000100a00 */
[----:B0-----:R-:W-:Y:S01]  /*40a40*/  HMMA.16816.F32 R8, R48, R58, R44 ;  /* 0x0000003a3008723c */ /* 0x001fe2000000182c */
[----:B------:R-:W-:Y:S02]  /*40a50*/  IMAD.MOV.U32 R2, RZ, RZ, R15 ;  /* 0x000000ffff027224 */ /* 0x000fe400078e000f */
[----:B------:R-:W-:-:S02]  /*40a60*/  IMAD.MOV.U32 R3, RZ, RZ, R14 ;  /* 0x000000ffff037224 */ /* 0x000fc400078e000e */
[----:B------:R-:W-:Y:S02]  /*40a70*/  IMAD.MOV.U32 R60, RZ, RZ, R13 ;  /* 0x000000ffff3c7224 */ /* 0x000fe400078e000d */
[----:B------:R-:W-:Y:S01]  /*40a80*/  IMAD.MOV.U32 R0, RZ, RZ, R12 ;  /* 0x000000ffff007224 */ /* 0x000fe200078e000c */
[----:B------:R-:W-:Y:S01]  /*40a90*/  STL.64 [R1+0x2ee0], R6 ;  /* 0x002ee00601007387 */ /* 0x000fe20000100a00 */
[----:B------:R-:W-:Y:S02]  /*40aa0*/  STL [R1+0x24c0], R2 ;  /* 0x0024c00201007387 */ /* 0x000fe40000100800 */
[----:B------:R-:W-:Y:S02]  /*40ab0*/  STL [R1+0x247c], R3 ;  /* 0x00247c0301007387 */ /* 0x000fe40000100800 */
[----:B------:R-:W-:Y:S01]  /*40ac0*/  STL [R1+0x2478], R60 ;  /* 0x0024783c01007387 */ /* 0x000fe20000100800 */
[----:B------:R-:W-:Y:S09]  /*40ad0*/  STL [R1+0x23d0], R0 ;  /* 0x0023d00001007387 */ /* 0x000ff20000100800 */
[----:B------:R0:W-:Y:S01]  /*40ae0*/  STL.64 [R1+0x1130], R8 ;  /* 0x0011300801007387 */ /* 0x0001e20000100a00 */
[----:B------:R1:W-:Y:S02]  /*40af0*/  STL.64 [R1+0x1138], R10 ;  /* 0x0011380a01007387 */ /* 0x0003e40000100a00 */
[----:B------:R-:W-:-:S02]  /*40b00*/  IMAD.MOV.U32 R61, RZ, RZ, R8 ;  /* 0x000000ffff3d7224 */ /* 0x000fc400078e0008 */
[----:B0-----:R-:W2:Y:S01]  /*40b10*/  LDL.LU R8, [R1+0x4a0] ;  /* 0x0004a00001087983 */ /* 0x001ea20000300800 */
[----:B------:R-:W2:Y:S02]  /*40b20*/  LDL.LU R9, [R1+0x4a4] ;  /* 0x0004a40001097983 */ /* 0x000ea40000300800 */
[----:B-1----:R-:W3:Y:S02]  /*40b30*/  LDL.LU R10, [R1+0x4a8] ;  /* 0x0004a800010a7983 */ /* 0x002ee40000300800 */
[----:B------:R-:W3:Y:S02]  /*40b40*/  LDL.LU R11, [R1+0x4ac] ;  /* 0x0004ac00010b7983 */ /* 0x000ee40000300800 */
[----:B---3--:R-:W-:Y:S01]  /*40b50*/  STL.64 [R1+0x2eb8], R10 ;  /* 0x002eb80a01007387 */ /* 0x008fe20000100a00 */
[----:B--2---:R-:W-:Y:S02]  /*40b60*/  STL.64 [R1+0x2eb0], R8 ;  /* 0x002eb00801007387 */ /* 0x004fe40000100a00 */
[----:B------:R-:W2:Y:S02]  /*40b70*/  LDL R54, [R1+0xe8] ;  /* 0x0000e80001367983 */ /* 0x000ea40000100800 */
[----:B------:R-:W2:Y:S02]  /*40b80*/  LDL R55, [R1+0xec] ;  /* 0x0000ec0001377983 */ /* 0x000ea40000100800 */
[----:B------:R-:W-:-:S02]  /*40b90*/  IMAD.MOV.U32 R21, RZ, RZ, R58 ;  /* 0x000000ffff157224 */ /* 0x000fc400078e003a */
[----:B------:R-:W-:Y:S01]  /*40ba0*/  IMAD.MOV.U32 R20, RZ, RZ, R59 ;  /* 0x000000ffff147224 */ /* 0x000fe200078e003b */
[----:B--2---:R0:W-:Y:S04]  /*40bb0*/  STL.64 [R1+0x2ec0], R54 ;  /* 0x002ec03601007387 */ /* 0x0041e80000100a00 */
[----:B0-----:R-:W2:Y:S04]  /*40bc0*/  LDL R54, [R1+0x108] ;  /* 0x0001080001367983 */ /* 0x001ea80000100800 */
[----:B------:R-:W2:Y:S01]  /*40bd0*/  LDL R55, [R1+0x10c] ;  /* 0x00010c0001377983 */ /* 0x000ea20000100800 */
[----:B------:R-:W3:Y:S02]  /*40be0*/  LDL.LU R8, [R1+0x4c0] ;  /* 0x0004c00001087983 */ /* 0x000ee40000300800 */
[----:B------:R-:W3:Y:S02]  /*40bf0*/  LDL.LU R9, [R1+0x4c4] ;  /* 0x0004c40001097983 */ /* 0x000ee40000300800 */
[----:B------:R-:W4:Y:S01]  /*40c00*/  LDL.LU R10, [R1+0x4c8] ;  /* 0x0004c800010a7983 */ /* 0x000f220000300800 */
[----:B------:R-:W4:Y:S01]  /*40c10*/  LDL.LU R11, [R1+0x4cc] ;  /* 0x0004cc00010b7983 */ /* 0x000f220000300800 */
[----:B------:R-:W2:Y:S02]  /*40c20*/  LDL R46, [R1+0x128] ;  /* 0x00012800012e7983 */ /* 0x000ea40000100800 */
[----:B------:R-:W2:Y:S02]  /*40c30*/  LDL R47, [R1+0x12c] ;  /* 0x00012c00012f7983 */ /* 0x000ea40000100800 */
        /* <DEDUP_REMOVED lines=8> */
[----:B------:R-:W2:Y:S01]  /*40cc0*/  LDL.64 R58, [R1+0x118] ;  /* 0x00011800013a7983 */ /* 0x000ea20000100a00 */
[----:B----4-:R-:W-:Y:S01]  /*40cd0*/  STL.64 [R1+0x2ed0], R10 ;  /* 0x002ed00a01007387 */ /* 0x010fe20000100a00 */
[----:B---3--:R0:W-:Y:S03]  /*40ce0*/  STL.64 [R1+0x2ec8], R8 ;  /* 0x002ec80801007387 */ /* 0x0081e60000100a00 */
[----:B0-----:R-:W3:Y:S01]  /*40cf0*/  LDL.LU R8, [R1+0x1100] ;  /* 0x0011000001087983 */ /* 0x001ee20000300800 */
[----:B------:R-:W3:Y:S02]  /*40d00*/  LDL.LU R9, [R1+0x1104] ;  /* 0x0011040001097983 */ /* 0x000ee40000300800 */
[----:B------:R-:W3:Y:S02]  /*40d10*/  LDL.LU R10, [R1+0x1108] ;  /* 0x00110800010a7983 */ /* 0x000ee40000300800 */
[----:B------:R-:W3:Y:S01]  /*40d20*/  LDL.LU R11, [R1+0x110c] ;  /* 0x00110c00010b7983 */ /* 0x000ee20000300800 */
[C---:B--2---:R-:W-:Y:S01]  /*40d30*/  HMMA.16816.F32 R44, R48.reuse, R46, R40 ;  /* 0x0000002e302c723c */ /* 0x044fe20000001828 */
[----:B------:R-:W2:Y:S04]  /*40d40*/  LDL.64 R38, [R1+0xf8] ;  /* 0x0000f80001267983 */ /* 0x000ea80000100a00 */
[----:B------:R-:W4:Y:S01]  /*40d50*/  LDL.64 R14, [R1+0xd8] ;  /* 0x0000d800010e7983 */ /* 0x000f220000100a00 */
[----:B------:R-:W2:Y:S02]  /*40d60*/  LDL.LU R16, [R1+0x1070] ;  /* 0x0010700001107983 */ /* 0x000ea40000300800 */
[----:B------:R-:W2:Y:S01]  /*40d70*/  LDL.LU R17, [R1+0x1074] ;  /* 0x0010740001117983 */ /* 0x000ea20000300800 */
[C---:B------:R-:W-:Y:S01]  /*40d80*/  HMMA.16816.F32 R4, R48.reuse, R58, R4 ;  /* 0x0000003a3004723c */ /* 0x040fe20000001804 */
[----:B------:R-:W2:Y:S01]  /*40d90*/  LDL.LU R18, [R1+0x1078] ;  /* 0x0010780001127983 */ /* 0x000ea20000300800 */
[----:B------:R-:W2:Y:S02]  /*40da0*/  LDL.LU R19, [R1+0x107c] ;  /* 0x00107c0001137983 */ /* 0x000ea40000300800 */
[----:B------:R-:W2:Y:S02]  /*40db0*/  LDL.64 R26, [R1+0xc8] ;  /* 0x0000c800011a7983 */ /* 0x000ea40000100a00 */
[----:B------:R-:W2:Y:S01]  /*40dc0*/  LDL.LU R28, [R1+0x1060] ;  /* 0x00106000011c7983 */ /* 0x000ea20000300800 */
[----:B------:R-:W2:Y:S01]  /*40dd0*/  LDL.LU R29, [R1+0x1064] ;  /* 0x00106400011d7983 */ /* 0x000ea20000300800 */
[----:B------:R-:W2:Y:S02]  /*40de0*/  LDL.LU R30, [R1+0x1068] ;  /* 0x00106800011e7983 */ /* 0x000ea40000300800 */
[----:B------:R-:W2:Y:S02]  /*40df0*/  LDL.LU R31, [R1+0x106c] ;  /* 0x00106c00011f7983 */ /* 0x000ea40000300800 */
[----:B------:R-:W2:Y:S01]  /*40e00*/  LDL.64 R34, [R1+0xb8] ;  /* 0x0000b80001227983 */ /* 0x000ea20000100a00 */
[----:B------:R-:W-:Y:S01]  /*40e10*/  STL.64 [R1+0x2db0], R22 ;  /* 0x002db01601007387 */ /* 0x000fe20000100a00 */
[----:B------:R0:W-:Y:S03]  /*40e20*/  STL.64 [R1+0x2da8], R20 ;  /* 0x002da81401007387 */ /* 0x0001e60000100a00 */
[----:B0-----:R-:W2:Y:S01]  /*40e30*/  LDL.LU R20, [R1+0x4b0] ;  /* 0x0004b00001147983 */ /* 0x001ea20000300800 */
[----:B------:R-:W2:Y:S02]  /*40e40*/  LDL.LU R21, [R1+0x4b4] ;  /* 0x0004b40001157983 */ /* 0x000ea40000300800 */
[----:B------:R-:W2:Y:S02]  /*40e50*/  LDL.LU R22, [R1+0x4b8] ;  /* 0x0004b80001167983 */ /* 0x000ea40000300800 */
[----:B------:R-:W2:Y:S01]  /*40e60*/  LDL.LU R23, [R1+0x4bc] ;  /* 0x0004bc0001177983 */ /* 0x000ea20000300800 */
[----:B------:R-:W-:Y:S01]  /*40e70*/  STL [R1+0x2270], R61 ;  /* 0x0022703d01007387 */ /* 0x000fe20000100800 */
[----:B------:R-:W2:Y:S02]  /*40e80*/  LDL.LU R40, [R1+0x1050] ;  /* 0x0010500001287983 */ /* 0x000ea40000300800 */
[----:B------:R-:W-:Y:S02]  /*40e90*/  STL.64 [R1+0x1120], R44 ;  /* 0x0011202c01007387 */ /* 0x000fe40000100a00 */
[----:B------:R0:W-:Y:S01]  /*40ea0*/  STL.64 [R1+0x1128], R46 ;  /* 0x0011282e01007387 */ /* 0x0001e20000100a00 */
[----:B------:R-:W2:Y:S01]  /*40eb0*/  LDL.LU R41, [R1+0x1054] ;  /* 0x0010540001297983 */ /* 0x000ea20000300800 */
[----:B------:R-:W2:Y:S02]  /*40ec0*/  LDL.LU R42, [R1+0x1058] ;  /* 0x00105800012a7983 */ /* 0x000ea40000300800 */
[----:B------:R-:W2:Y:S01]  /*40ed0*/  LDL.LU R43, [R1+0x105c] ;  /* 0x00105c00012b7983 */ /* 0x000ea20000300800 */
[----:B0-----:R-:W2:Y:S01]  /*40ee0*/  LDL.64 R46, [R1+0xa8] ;  /* 0x0000a800012e7983 */ /* 0x001ea20000100a00 */
[----:B------:R0:W-:Y:S02]  /*40ef0*/  STL.64 [R1+0x1110], R4 ;  /* 0x0011100401007387 */ /* 0x0001e40000100a00 */
[----:B------:R1:W-:Y:S02]  /*40f00*/  STL.64 [R1+0x1118], R6 ;  /* 0x0011180601007387 */ /* 0x0003e40000100a00 */
[----:B0-----:R-:W-:Y:S01]  /*40f10*/  IMAD.MOV.U32 R4, RZ, RZ, R59 ;  /* 0x000000ffff047224 */ /* 0x001fe200078e003b */
[----:B-1----:R-:W2:Y:S01]  /*40f20*/  LDL.LU.64 R6, [R1+0x2ee0] ;  /* 0x002ee00001067983 */ /* 0x002ea20000300a00 */
[----:B------:R-:W2:Y:S03]  /*40f30*/  LDL.LU.64 R58, [R1+0x2ed8] ;  /* 0x002ed800013a7983 */ /* 0x000ea60000300a00 */
[----:B------:R-:W-:Y:S01]  /*40f40*/  STL [R1+0x2d40], R4 ;  /* 0x002d400401007387 */ /* 0x000fe20000100800 */
[C---:B---3--:R-:W-:Y:S03]  /*40f50*/  HMMA.16816.F32 R52, R48.reuse, R54, R8 ;  /* 0x000000363034723c */ /* 0x048fe60000001808 */
[----:B------:R-:W2:Y:S01]  /*40f60*/  LDL.LU.64 R10, [R1+0x2ed0] ;  /* 0x002ed000010a7983 */ /* 0x000ea20000300a00 */
[----:B------:R-:W2:Y:S11]  /*40f70*/  LDL.LU.64 R8, [R1+0x2ec8] ;  /* 0x002ec80001087983 */ /* 0x000eb60000300a00 */
[----:B------:R-:W-:Y:S08]  /*40f80*/  @!UPT UIADD3 URZ, URZ, URZ, URZ ;  /* 0x0000003f3f3ff290 */ /* 0x000ff0000fffe03f */
[----:B------:R-:W-:Y:S01]  /*40f90*/  STL.64 [R1+0x1100], R52 ;  /* 0x0011003401007387 */ /* 0x000fe20000100a00 */
[----:B------:R0:W-:Y:S03]  /*40fa0*/  STL.64 [R1+0x1108], R54 ;  /* 0x0011083601007387 */ /* 0x0001e60000100a00 */
[----:B0-----:R-:W3:Y:S01]  /*40fb0*/  LDL.LU.64 R54, [R1+0x2ec0] ;  /* 0x002ec00001367983 */ /* 0x001ee20000300a00 */
[C---:B--2---:R-:W-:Y:S11]  /*40fc0*/  HMMA.16816.F32 R8, R48.reuse, R38, R8 ;  /* 0x000000263008723c */ /* 0x044ff60000001808 */
[----:B------:R-:W-:Y:S11]  /*40fd0*/  @!UPT UIADD3 URZ, URZ, URZ, URZ ;  /* 0x0000003f3f3ff290 */ /* 0x000ff6000fffe03f */
[----:B------:R-:W-:Y:S01]  /*40fe0*/  @!UPT UIADD3 URZ, URZ, URZ, URZ ;  /* 0x0000003f3f3ff290 */ /* 0x000fe2000fffe03f */
[----:B------:R-:W-:Y:S01]  /*40ff0*/  STL.64 [R1+0x4c0], R8 ;  /* 0x0004c00801007387 */ /* 0x000fe20000100a00 */
[----:B------:R0:W-:Y:S03]  /*41000*/  STL.64 [R1+0x4c8], R10 ;  /* 0x0004c80a01007387 */ /* 0x0001e60000100a00 */
[----:B0-----:R-:W2:Y:S01]  /*41010*/  LDL.LU.64 R10, [R1+0x2eb8] ;  /* 0x002eb800010a7983 */ /* 0x001ea20000300a00 */
[----:B------:R-:W2:Y:S03]  /*41020*/  LDL.LU.64 R8, [R1+0x2eb0] ;  /* 0x002eb00001087983 */ /* 0x000ea60000300a00 */
[----:B------:R-:W0:Y:S04]  /*41030*/  S2R R57, SR_TID.X ;  /* 0x0000000000397919 */ /* 0x000e280000002100 */
[----:B------:R-:W1:Y:S01]  /*41040*/  S2R R45, SR_TID.X ;  /* 0x00000000002d7919 */ /* 0x000e620000002100 */
[----:B---3--:R-:W-:Y:S01]  /*41050*/  HMMA.16816.F32 R20, R48, R54, R20 ;  /* 0x000000363014723c */ /* 0x008fe20000001814 */
[----:B0-----:R-:W-:Y:S01]  /*41060*/  LOP3.LUT R57, R57, 0x7, RZ, 0xc0, !PT ;  /* 0x0000000739397812 */ /* 0x001fe200078ec0ff */
[----:B-1----:R-:W-:-:S04]  /*41070*/  IMAD.SHL.U32 R44, R45, 0x2, RZ ;  /* 0x000000022d2c7824 */ /* 0x002fc800078e00ff */
[----:B------:R-:W-:Y:S02]  /*41080*/  IMAD R57, R57, 0x110, RZ ;  /* 0x0000011039397824 */ /* 0x000fe400078e02ff */
[----:B------:R-:W-:-:S03]  /*41090*/  IMAD.SHL.U32 R45, R45, 0x80, RZ ;  /* 0x000000802d2d7824 */ /* 0x000fc600078e00ff */
[----:B------:R-:W-:-:S04]  /*410a0*/  LOP3.LUT R57, R57, 0x10, R44, 0x78, !PT ;  /* 0x0000001039397812 */ /* 0x000fc800078e782c */
[----:B------:R-:W-:-:S05]  /*410b0*/  LOP3.LUT R57, R57, 0x800, R45, 0xf8, !PT ;  /* 0x0000080039397812 */ /* 0x000fca00078ef82d */
[----:B------:R-:W0:Y:S01]  /*410c0*/  LDSM.16.MT88.4 R52, [R57+0x5080] ;  /* 0x005080003934783b */ /* 0x000e220000004200 */
[----:B------:R-:W-:Y:S02]  /*410d0*/  IMAD.MOV.U32 R3, RZ, RZ, R39 ;  /* 0x000000ffff037224 */ /* 0x000fe400078e0027 */
[----:B------:R-:W-:Y:S02]  /*410e0*/  IMAD.MOV.U32 R56, RZ, RZ, R38 ;  /* 0x000000ffff387224 */ /* 0x000fe400078e0026 */
[----:B------:R-:W3:Y:S01]  /*410f0*/  LDL.LU.64 R38, [R1+0x2ea8] ;  /* 0x002ea80001267983 */ /* 0x000ee20000300a00 */
[----:B------:R-:W-:Y:S02]  /*41100*/  STL [R1+0x2d48], R3 ;  /* 0x002d480301007387 */ /* 0x000fe40000100800 */
[----:B------:R1:W-:Y:S02]  /*41110*/  STL [R1+0x2d44], R56 ;  /* 0x002d443801007387 */ /* 0x0003e40000100800 */
[----:B------:R-:W-:Y:S01]  /*41120*/  STL.64 [R1+0x4b0], R20 ;  /* 0x0004b01401007387 */ /* 0x000fe20000100a00 */
[----:B------:R-:W-:Y:S01]  /*41130*/  STL.64 [R1+0x4b8], R22 ;  /* 0x0004b81601007387 */ /* 0x000fe20000100a00 */
[----:B----4-:R-:W-:-:S02]  /*41140*/  IMAD.MOV.U32 R4, RZ, RZ, R15 ;  /* 0x000000ffff047224 */ /* 0x010fc400078e000f */
[----:B-1----:R-:W-:Y:S02]  /*41150*/  IMAD.MOV.U32 R56, RZ, RZ, R14 ;  /* 0x000000ffff387224 */ /* 0x002fe400078e000e */
[----:B------:R-:W-:Y:S02]  /*41160*/  IMAD.MOV.U32 R0, RZ, RZ, R27 ;  /* 0x000000ffff007224 */ /* 0x000fe400078e001b */
[----:B------:R-:W-:Y:S02]  /*41170*/  IMAD.MOV.U32 R2, RZ, RZ, R26 ;  /* 0x000000ffff027224 */ /* 0x000fe400078e001a */
[----:B------:R-:W-:Y:S01]  /*41180*/  IMAD.MOV.U32 R3, RZ, RZ, R35 ;  /* 0x000000ffff037224 */ /* 0x000fe200078e0023 */
[C---:B--2---:R-:W-:Y:S11]  /*41190*/  HMMA.16816.F32 R8, R48.reuse, R14, R8 ;  /* 0x0000000e3008723c */ /* 0x044ff60000001808 */
[----:B------:R-:W-:Y:S11]  /*411a0*/  @!UPT UIADD3 URZ, URZ, URZ, URZ ;  /* 0x0000003f3f3ff290 */ /* 0x000ff6000fffe03f */
[----:B------:R-:W-:Y:S01]  /*411b0*/  @!UPT UIADD3 URZ, URZ, URZ, URZ ;  /* 0x0000003f3f3ff290 */ /* 0x000fe2000fffe03f */
[----:B------:R-:W-:Y:S01]  /*411c0*/  STL.64 [R1+0x4a0], R8 ;  /* 0x0004a00801007387 */ /* 0x000fe20000100a00 */
[----:B------:R1:W-:Y:S02]  /*411d0*/  STL.64 [R1+0x4a8], R10 ;  /* 0x0004a80a01007387 */ /* 0x0003e40000100a00 */
[C---:B-1----:R-:W-:Y:S01]  /*411e0*/  HMMA.16816.F32 R8, R48.reuse, R26, R16 ;  /* 0x0000001a3008723c */ /* 0x042fe20000001810 */
[----:B------:R-:W-:Y:S01]  /*411f0*/  STL [R1+0x2d50], R4 ;  /* 0x002d500401007387 */ /* 0x000fe20000100800 */
[----:B------:R-:W-:Y:S02]  /*41200*/  STL [R1+0x2d4c], R56 ;  /* 0x002d4c3801007387 */ /* 0x000fe40000100800 */
[----:B0-----:R-:W-:Y:S02]  /*41210*/  STL.64 [R1+0x2d70], R54 ;  /* 0x002d703601007387 */ /* 0x001fe40000100a00 */
[----:B------:R-:W-:Y:S11]  /*41220*/  STL.64 [R1+0x2d68], R52 ;  /* 0x002d683401007387 */ /* 0x000ff60000100a00 */
[----:B------:R-:W-:Y:S06]  /*41230*/  @!UPT UIADD3 URZ, URZ, URZ, URZ ;  /* 0x0000003f3f3ff290 */ /* 0x000fec000fffe03f */
[----:B------:R-:W-:Y:S01]  /*41240*/  STL.64 [R1+0x1070], R8 ;  /* 0x0010700801007387 */ /* 0x000fe20000100a00 */
[----:B------:R0:W-:Y:S02]  /*41250*/  STL.64 [R1+0x1078], R10 ;  /* 0x0010780a01007387 */ /* 0x0001e40000100a00 */
[C---:B0-----:R-:W-:Y:S01]  /*41260*/  HMMA.16816.F32 R8, R48.reuse, R34, R28 ;  /* 0x000000223008723c */ /* 0x041fe2000000181c */
[----:B------:R-:W-:Y:S01]  /*41270*/  STL [R1+0x2d58], R0 ;  /* 0x002d580001007387 */ /* 0x000fe20000100800 */
[----:B------:R-:W-:Y:S02]  /*41280*/  STL [R1+0x2d54], R2 ;  /* 0x002d540201007387 */ /* 0x000fe40000100800 */
[----:B------:R-:W2:Y:S11]  /*41290*/  LDL.LU R16, [R1+0x1040] ;  /* 0x0010400001107983 */ /* 0x000eb60000300800 */
[----:B------:R-:W-:Y:S08]  /*412a0*/  @!UPT UIADD3 URZ, URZ, URZ, URZ ;  /* 0x0000003f3f3ff290 */ /* 0x000ff0000fffe03f */
[----:B------:R-:W-:Y:S01]  /*412b0*/  STL.64 [R1+0x1060], R8 ;  /* 0x0010600801007387 */ /* 0x000fe20000100a00 */
[----:B------:R0:W-:Y:S02]  /*412c0*/  STL.64 [R1+0x1068], R10 ;  /* 0x0010680a01007387 */ /* 0x0001e40000100a00 */
[----:B------:R-:W2:Y:S02]  /*412d0*/  LDL.LU R17, [R1+0x1044] ;  /* 0x0010440001117983 */ /* 0x000ea40000300800 */
[----:B------:R-:W2:Y:S01]  /*412e0*/  LDL.LU R18, [R1+0x1048] ;  /* 0x0010480001127983 */ /* 0x000ea20000300800 */
[----:B------:R-:W2:Y:S01]  /*412f0*/  LDL.LU R19, [R1+0x104c] ;  /* 0x00104c0001137983 */ /* 0x000ea20000300800 */
[----:B------:R-:W2:Y:S01]  /*41300*/  LDL.64 R30, [R1+0x98] ;  /* 0x00009800011e7983 */ /* 0x000ea20000100a00 */
[C---:B0-----:R-:W-:Y:S02]  /*41310*/  HMMA.16816.F32 R8, R48.reuse, R46, R40 ;  /* 0x0000002e3008723c */ /* 0x041fe40000001828 */
[----:B------:R-:W-:Y:S11]  /*41320*/  STL [R1+0x2d5c], R3 ;  /* 0x002d5c0301007387 */ /* 0x000ff60000100800 */
[----:B------:R-:W-:Y:S10]  /*41330*/  @!UPT UIADD3 URZ, URZ, URZ, URZ ;  /* 0x0000003f3f3ff290 */ /* 0x000ff4000fffe03f */
[----:B------:R-:W-:Y:S01]  /*41340*/  STL.64 [R1+0x1050], R8 ;  /* 0x0010500801007387 */ /* 0x000fe20000100a00 */
[----:B------:R-:W-:Y:S02]  /*41350*/  STL.64 [R1+0x1058], R10 ;  /* 0x0010580a01007387 */ /* 0x000fe40000100a00 */
[----:B------:R-:W4:Y:S02]  /*41360*/  LDL.LU R24, [R1+0x1010] ;  /* 0x0010100001187983 */ /* 0x000f240000300800 */
[----:B------:R-:W4:Y:S01]  /*41370*/  LDL.LU R25, [R1+0x1014] ;  /* 0x0010140001197983 */ /* 0x000f220000300800 */
[----:B------:R-:W2:Y:S01]  /*41380*/  LDL.LU R26, [R1+0x1018] ;  /* 0x00101800011a7983 */ /* 0x000ea20000300800 */
[----:B------:R-:W2:Y:S03]  /*41390*/  LDL.LU R27, [R1+0x101c] ;  /* 0x00101c00011b7983 */ /* 0x000ea60000300800 */
[----:B--2---:R-:W-:Y:S01]  /*413a0*/  STL.64 [R1+0x2e70], R26 ;  /* 0x002e701a01007387 */ /* 0x004fe20000100a00 */
[----:B----4-:R0:W-:Y:S03]  /*413b0*/  STL.64 [R1+0x2e68], R24 ;  /* 0x002e681801007387 */ /* 0x0101e60000100a00 */
[----:B0-----:R-:W2:Y:S01]  /*413c0*/  LDL.LU R24, [R1+0x1020] ;  /* 0x0010200001187983 */ /* 0x001ea20000300800 */
[----:B------:R-:W2:Y:S02]  /*413d0*/  LDL.LU R25, [R1+0x1024] ;  /* 0x0010240001197983 */ /* 0x000ea40000300800 */
[----:B------:R-:W4:Y:S02]  /*413e0*/  LDL.LU R26, [R1+0x1028] ;  /* 0x00102800011a7983 */ /* 0x000f240000300800 */
[----:B------:R-:W4:Y:S01]  /*413f0*/  LDL.LU R27, [R1+0x102c] ;  /* 0x00102c00011b7983 */ /* 0x000f220000300800 */
[----:B------:R-:W-:Y:S01]  /*41400*/  HMMA.16816.F32 R8, R48, R30, R16 ;  /* 0x0000001e3008723c */ /* 0x000fe20000001810 */
[----:B----4-:R0:W-:Y:S01]  /*41410*/  STL.64 [R1+0x2e80], R26 ;  /* 0x002e801a01007387 */ /* 0x0101e20000100a00 */
[----:B--2---:R-:W-:Y:S02]  /*41420*/  STL.64 [R1+0x2e78], R24 ;  /* 0x002e781801007387 */ /* 0x004fe40000100a00 */
[----:B------:R-:W2:Y:S01]  /*41430*/  LDL.64 R14, [R1+0x78] ;  /* 0x00007800010e7983 */ /* 0x000ea20000100a00 */
[----:B0-----:R-:W4:Y:S01]  /*41440*/  LDL.64 R26, [R1+0x88] ;  /* 0x00008800011a7983 */ /* 0x001f220000100a00 */
[----:B------:R-:W-:-:S02]  /*41450*/  IMAD.MOV.U32 R37, RZ, RZ, R46 ;  /* 0x000000ffff257224 */ /* 0x000fc400078e002e */
[----:B------:R-:W-:Y:S02]  /*41460*/  IMAD.MOV.U32 R36, RZ, RZ, R47 ;  /* 0x000000ffff247224 */ /* 0x000fe400078e002f */
[----:B------:R-:W-:Y:S02]  /*41470*/  IMAD.MOV.U32 R22, RZ, RZ, R58 ;  /* 0x000000ffff167224 */ /* 0x000fe400078e003a */
[----:B------:R-:W-:Y:S02]  /*41480*/  IMAD.MOV.U32 R23, RZ, RZ, R59 ;  /* 0x000000ffff177224 */ /* 0x000fe400078e003b */
[----:B---3--:R-:W-:Y:S02]  /*41490*/  IMAD.MOV.U32 R17, RZ, RZ, R38 ;  /* 0x000000ffff117224 */ /* 0x008fe400078e0026 */
[----:B------:R-:W-:Y:S01]  /*414a0*/  IMAD.MOV.U32 R18, RZ, RZ, R39 ;  /* 0x000000ffff127224 */ /* 0x000fe200078e0027 */
[----:B--2---:R0:W-:Y:S01]  /*414b0*/  STL.64 [R1+0x2e88], R14 ;  /* 0x002e880e01007387 */ /* 0x0041e20000100a00 */
[----:B------:R-:W2:Y:S02]  /*414c0*/  LDL.LU R12, [R1+0x1030] ;  /* 0x00103000010c7983 */ /* 0x000ea40000300800 */
[----:B------:R-:W2:Y:S01]  /*414d0*/  LDL.LU R13, [R1+0x1034] ;  /* 0x00103400010d7983 */ /* 0x000ea20000300800 */
[----:B0-----:R-:W2:Y:S01]  /*414e0*/  LDL.LU R14, [R1+0x1038] ;  /* 0x00103800010e7983 */ /* 0x001ea20000300800 */
[----:B------:R-:W2:Y:S02]  /*414f0*/  LDL.LU R15, [R1+0x103c] ;  /* 0x00103c00010f7983 */ /* 0x000ea40000300800 */
[----:B------:R-:W3:Y:S02]  /*41500*/  LDL.64 R34, [R1+0x68] ;  /* 0x0000680001227983 */ /* 0x000ee40000100a00 */
[----:B------:R-:W3:Y:S01]  /*41510*/  LDL.LU R40, [R1+0x1000] ;  /* 0x0010000001287983 */ /* 0x000ee20000300800 */
[----:B------:R-:W3:Y:S01]  /*41520*/  LDL.LU R41, [R1+0x1004] ;  /* 0x0010040001297983 */ /* 0x000ee20000300800 */
[----:B------:R-:W3:Y:S02]  /*41530*/  LDL.LU R42, [R1+0x1008] ;  /* 0x00100800012a7983 */ /* 0x000ee40000300800 */
[----:B------:R-:W3:Y:S02]  /*41540*/  LDL.LU R43, [R1+0x100c] ;  /* 0x00100c00012b7983 */ /* 0x000ee40000300800 */
[----:B------:R-:W3:Y:S01]  /*41550*/  LDL.64 R46, [R1+0x58] ;  /* 0x00005800012e7983 */ /* 0x000ee20000100a00 */
[----:B------:R-:W-:Y:S01]  /*41560*/  STL [R1+0x2d60], R37 ;  /* 0x002d602501007387 */ /* 0x000fe20000100800 */
[----:B------:R-:W-:Y:S02]  /*41570*/  STL.64 [R1+0x1040], R8 ;  /* 0x0010400801007387 */ /* 0x000fe40000100a00 */
[----:B------:R0:W-:Y:S02]  /*41580*/  STL.64 [R1+0x1048], R10 ;  /* 0x0010480a01007387 */ /* 0x0001e40000100a00 */
[----:B------:R-:W3:Y:S01]  /*41590*/  LDL.64 R54, [R1+0x38] ;  /* 0x0000380001367983 */ /* 0x000ee20000100a00 */
[----:B------:R-:W3:Y:S01]  /*415a0*/  LDL.LU R20, [R1+0xfd0] ;  /* 0x000fd00001147983 */ /* 0x000ee20000300800 */
[----:B------:R-:W3:Y:S02]  /*415b0*/  LDL.LU R21, [R1+0xfd4] ;  /* 0x000fd40001157983 */ /* 0x000ee40000300800 */
[----:B------:R-:W3:Y:S02]  /*415c0*/  LDL.LU R58, [R1+0x2ea4] ;  /* 0x002ea400013a7983 */ /* 0x000ee40000300800 */
[----:B------:R-:W3:Y:S01]  /*415d0*/  LDL.LU R59, [R1+0x2ea0] ;  /* 0x002ea000013b7983 */ /* 0x000ee20000300800 */
[----:B0-----:R-:W3:Y:S01]  /*415e0*/  LDL.64 R10, [R1+0x28] ;  /* 0x00002800010a7983 */ /* 0x001ee20000100a00 */
[----:B------:R-:W3:Y:S02]  /*415f0*/  LDL.LU R16, [R1+0xfc0] ;  /* 0x000fc00001107983 */ /* 0x000ee40000300800 */
[----:B------:R-:W3:Y:S02]  /*41600*/  LDL.LU R38, [R1+0x2e9c] ;  /* 0x002e9c0001267983 */ /* 0x000ee40000300800 */
[----:B------:R-:W3:Y:S02]  /*41610*/  LDL.LU R39, [R1+0x2e98] ;  /* 0x002e980001277983 */ /* 0x000ee40000300800 */
[----:B------:R-:W-:-:S02]  /*41620*/  IMAD.MOV.U32 R56, RZ, RZ, R31 ;  /* 0x000000ffff387224 */ /* 0x000fc400078e001f */
[----:B------:R-:W-:Y:S01]  /*41630*/  IMAD.MOV.U32 R4, RZ, RZ, R30 ;  /* 0x000000ffff047224 */ /* 0x000fe200078e001e */
[----:B------:R-:W3:Y:S01]  /*41640*/  LDL.LU R19, [R1+0xfcc] ;  /* 0x000fcc0001137983 */ /* 0x000ee20000300800 */
[----:B------:R-:W3:Y:S02]  /*41650*/  LDL.64 R30, [R1+0x18] ;  /* 0x00001800011e7983 */ /* 0x000ee40000100a00 */
[----:B----4-:R-:W-:Y:S02]  /*41660*/  IMAD.MOV.U32 R61, RZ, RZ, R26 ;  /* 0x000000ffff3d7224 */ /* 0x010fe400078e001a */
[----:B------:R-:W-:Y:S01]  /*41670*/  IMAD.MOV.U32 R60, RZ, RZ, R27 ;  /* 0x000000ffff3c7224 */ /* 0x000fe200078e001b */
[----:B--2---:R-:W-:Y:S01]  /*41680*/  HMMA.16816.F32 R12, R48, R26, R12 ;  /* 0x0000001a300c723c */ /* 0x004fe2000000180c */
[----:B---3--:R-:W-:Y:S01]  /*41690*/  STL.64 [R1+0x2e28], R58 ;  /* 0x002e283a01007387 */ /* 0x008fe20000100a00 */
[----:B------:R0:W-:Y:S03]  /*416a0*/  STL [R1+0x2e20], R56 ;  /* 0x002e203801007387 */ /* 0x0001e60000100800 */
[----:B0-----:R-:W2:Y:S01]  /*416b0*/  LDL.LU R56, [R1+0xfe0] ;  /* 0x000fe00001387983 */ /* 0x001ea20000300800 */
[----:B------:R-:W2:Y:S02]  /*416c0*/  LDL.LU R57, [R1+0xfe4] ;  /* 0x000fe40001397983 */ /* 0x000ea40000300800 */
[----:B------:R-:W-:-:S02]  /*416d0*/  IMAD.MOV.U32 R58, RZ, RZ, R38 ;  /* 0x000000ffff3a7224 */ /* 0x000fc400078e0026 */
[----:B------:R-:W-:Y:S01]  /*416e0*/  IMAD.MOV.U32 R59, RZ, RZ, R39 ;  /* 0x000000ffff3b7224 */ /* 0x000fe200078e0027 */
[----:B------:R-:W3:Y:S01]  /*416f0*/  LDL.LU R38, [R1+0x2e94] ;  /* 0x002e940001267983 */ /* 0x000ee20000300800 */
[----:B------:R-:W3:Y:S11]  /*41700*/  LDL.LU R39, [R1+0x2e90] ;  /* 0x002e900001277983 */ /* 0x000ef60000300800 */
[----:B------:R-:W-:Y:S02]  /*41710*/  STL.64 [R1+0x1030], R12 ;  /* 0x0010300c01007387 */ /* 0x000fe40000100a00 */
[----:B------:R0:W-:Y:S02]  /*41720*/  STL.64 [R1+0x1038], R14 ;  /* 0x0010380e01007387 */ /* 0x0001e40000100a00 */
[----:B0-----:R-:W4:Y:S01]  /*41730*/  LDL.LU.64 R14, [R1+0x2e88] ;  /* 0x002e8800010e7983 */ /* 0x001f220000300a00 */
[----:B------:R-:W4:Y:S02]  /*41740*/  LDL.LU.64 R26, [R1+0x2e80] ;  /* 0x002e8000011a7983 */ /* 0x000f240000300a00 */
[----:B------:R-:W4:Y:S02]  /*41750*/  LDL.LU.64 R24, [R1+0x2e78] ;  /* 0x002e780001187983 */ /* 0x000f240000300a00 */
[----:B----4-:R-:W-:Y:S11]  /*41760*/  HMMA.16816.F32 R24, R48, R14, R24 ;  /* 0x0000000e3018723c */ /* 0x010ff60000001818 */
[----:B------:R-:W-:Y:S11]  /*41770*/  @!UPT UIADD3 URZ, URZ, URZ, URZ ;  /* 0x0000003f3f3ff290 */ /* 0x000ff6000fffe03f */
[----:B------:R-:W-:Y:S01]  /*41780*/  @!UPT UIADD3 URZ, URZ, URZ, URZ ;  /* 0x0000003f3f3ff290 */ /* 0x000fe2000fffe03f */
[----:B------:R-:W-:Y:S01]  /*41790*/  STL.64 [R1+0x1020], R24 ;  /* 0x0010201801007387 */ /* 0x000fe20000100a00 */
[----:B------:R0:W-:Y:S03]  /*417a0*/  STL.64 [R1+0x1028], R26 ;  /* 0x0010281a01007387 */ /* 0x0001e60000100a00 */
[----:B0-----:R-:W4:Y:S01]  /*417b0*/  LDL.LU.64 R26, [R1+0x2e70] ;  /* 0x002e7000011a7983 */ /* 0x001f220000300a00 */
[----:B------:R-:W4:Y:S02]  /*417c0*/  LDL.LU.64 R24, [R1+0x2e68] ;  /* 0x002e680001187983 */ /* 0x000f240000300a00 */
[----:B------:R-:W-:Y:S02]  /*417d0*/  IMAD.MOV.U32 R0, RZ, RZ, R14 ;  /* 0x000000ffff007224 */ /* 0x000fe400078e000e */
[----:B------:R-:W-:Y:S02]  /*417e0*/  IMAD.MOV.U32 R2, RZ, RZ, R15 ;  /* 0x000000ffff027224 */ /* 0x000fe400078e000f */
[----:B------:R-:W2:Y:S01]  /*417f0*/  LDL.LU.64 R14, [R1+0x2e60] ;  /* 0x002e6000010e7983 */ /* 0x000ea20000300a00 */
[----:B------:R-:W-:-:S02]  /*41800*/  IMAD.MOV.U32 R37, RZ, RZ, R34 ;  /* 0x000000ffff257224 */ /* 0x000fc400078e0022 */
[----:B------:R-:W-:Y:S01]  /*41810*/  IMAD.MOV.U32 R3, RZ, RZ, R35 ;  /* 0x000000ffff037224 */ /* 0x000fe200078e0023 */
[----:B------:R-:W-:Y:S01]  /*41820*/  HMMA.16816.F32 R40, R48, R46, R40 ;  /* 0x0000002e3028723c */ /* 0x000fe20000001828 */
[----:B------:R-:W-:Y:S02]  /*41830*/  IMAD.MOV.U32 R33, RZ, RZ, R46 ;  /* 0x000000ffff217224 */ /* 0x000fe400078e002e */
[----:B------:R-:W-:-:S05]  /*41840*/  IMAD.MOV.U32 R32, RZ, RZ, R47 ;  /* 0x000000ffff207224 */ /* 0x000fca00078e002f */
[----:B----4-:R-:W-:Y:S11]  /*41850*/  HMMA.16816.F32 R24, R48, R34, R24 ;  /* 0x000000223018723c */ /* 0x010ff60000001818 */
[----:B------:R-:W-:Y:S11]  /*41860*/  @!UPT UIADD3 URZ, URZ, URZ, URZ ;  /* 0x0000003f3f3ff290 */ /* 0x000ff6000fffe03f */
[----:B------:R-:W-:Y:S01]  /*41870*/  @!UPT UIADD3 URZ, URZ, URZ, URZ ;  /* 0x0000003f3f3ff290 */ /* 0x000fe2000fffe03f */
[----:B------:R-:W-:Y:S01]  /*41880*/  STL.64 [R1+0x1010], R24 ;  /* 0x0010101801007387 */ /* 0x000fe20000100a00 */
[----:B------:R0:W-:Y:S03]  /*41890*/  STL.64 [R1+0x1018], R26 ;  /* 0x0010181a01007387 */ /* 0x0001e60000100a00 */
[----:B0-----:R-:W4:Y:S01]  /*418a0*/  LDL.LU.64 R26, [R1+0x2e58] ;  /* 0x002e5800011a7983 */ /* 0x001f220000300a00 */
[----:B------:R-:W2:Y:S02]  /*418b0*/  LDL.LU.64 R34, [R1+0x2e50] ;  /* 0x002e500001227983 */ /* 0x000ea40000300a00 */
[----:B---3--:R0:W-:Y:S02]  /*418c0*/  STL.64 [R1+0x2df0], R38 ;  /* 0x002df02601007387 */ /* 0x0081e40000100a00 */
[----:B------:R-:W-:Y:S01]  /*418d0*/  STL.64 [R1+0x2de8], R36 ;  /* 0x002de82401007387 */ /* 0x000fe20000100a00 */
[----:B0-----:R-:W3:Y:S01]  /*418e0*/  LDL.64 R38, [R1+0x48] ;  /* 0x0000480001267983 */ /* 0x001ee20000100a00 */
[----:B------:R-:W-:Y:S02]  /*418f0*/  STL.64 [R1+0x1000], R40 ;  /* 0x0010002801007387 */ /* 0x000fe40000100a00 */
[----:B------:R0:W-:Y:S02]  /*41900*/  STL.64 [R1+0x1008], R42 ;  /* 0x0010082a01007387 */ /* 0x0001e40000100a00 */
[----:B0-----:R-:W3:Y:S01]  /*41910*/  LDL.LU.64 R42, [R1+0x2e48] ;  /* 0x002e4800012a7983 */ /* 0x001ee20000300a00 */
[----:B------:R-:W3:Y:S03]  /*41920*/  LDL.LU.64 R46, [R1+0x2e40] ;  /* 0x002e4000012e7983 */ /* 0x000ee60000300a00 */
[----:B--2---:R-:W-:Y:S01]  /*41930*/  STL.64 [R1+0x2dd8], R34 ;  /* 0x002dd82201007387 */ /* 0x004fe20000100a00 */
[----:B------:R0:W-:Y:S02]  /*41940*/  STL.64 [R1+0x2dd0], R32 ;  /* 0x002dd02001007387 */ /* 0x0001e40000100a00 */
[----:B0-----:R-:W-:-:S02]  /*41950*/  IMAD.MOV.U32 R32, RZ, RZ, R14 ;  /* 0x000000ffff207224 */ /* 0x001fc400078e000e */
[----:B------:R-:W-:Y:S01]  /*41960*/  IMAD.MOV.U32 R33, RZ, RZ, R15 ;  /* 0x000000ffff217224 */ /* 0x000fe200078e000f */
[----:B------:R-:W2:Y:S01]  /*41970*/  LDL.LU R14, [R1+0x2e3c] ;  /* 0x002e3c00010e7983 */ /* 0x000ea20000300800 */
[----:B------:R-:W2:Y:S02]  /*41980*/  LDL.LU R15, [R1+0x2e38] ;  /* 0x002e3800010f7983 */ /* 0x000ea40000300800 */
[----:B---3--:R-:W-:Y:S02]  /*41990*/  IMAD.MOV.U32 R34, RZ, RZ, R46 ;  /* 0x000000ffff227224 */ /* 0x008fe400078e002e */
[----:B------:R-:W-:Y:S01]  /*419a0*/  IMAD.MOV.U32 R35, RZ, RZ, R47 ;  /* 0x000000ffff237224 */ /* 0x000fe200078e002f */
[----:B------:R-:W3:Y:S01]  /*419b0*/  LDL.LU R46, [R1+0x2e34] ;  /* 0x002e3400012e7983 */ /* 0x000ee20000300800 */
[----:B------:R-:W3:Y:S05]  /*419c0*/  LDL.LU R47, [R1+0x2e30] ;  /* 0x002e3000012f7983 */ /* 0x000eea0000300800 */
[C---:B------:R-:W-:Y:S11]  /*419d0*/  HMMA.16816.F32 R32, R48.reuse, R38, R32 ;  /* 0x000000263020723c */ /* 0x040ff60000001820 */
[----:B------:R-:W-:Y:S11]  /*419e0*/  @!UPT UIADD3 URZ, URZ, URZ, URZ ;  /* 0x0000003f3f3ff290 */ /* 0x000ff6000fffe03f */
[----:B------:R-:W-:Y:S01]  /*419f0*/  @!UPT UIADD3 URZ, URZ, URZ, URZ ;  /* 0x0000003f3f3ff290 */ /* 0x000fe2000fffe03f */
[----:B------:R-:W-:Y:S01]  /*41a00*/  STL.64 [R1+0xff0], R32 ;  /* 0x000ff02001007387 */ /* 0x000fe20000100a00 */
[----:B------:R0:W-:Y:S02]  /*41a10*/  STL.64 [R1+0xff8], R34 ;  /* 0x000ff82201007387 */ /* 0x0001e40000100a00 */
[C---:B0-----:R-:W-:Y:S01]  /*41a20*/  HMMA.16816.F32 R32, R48.reuse, R54, R56 ;  /* 0x000000363020723c */ /* 0x041fe20000001838 */
[----:B------:R-:W-:Y:S02]  /*41a30*/  IMAD.MOV.U32 R5, RZ, RZ, R55 ;  /* 0x000000ffff057224 */ /* 0x000fe400078e0037 */
[----:B------:R-:W-:Y:S11]  /*41a40*/  IMAD.MOV.U32 R13, RZ, RZ, R39 ;  /* 0x000000ffff0d7224 */ /* 0x000ff600078e0027 */
[----:B------:R-:W-:Y:S09]  /*41a50*/  @!UPT UIADD3 URZ, URZ, URZ, URZ ;  /* 0x0000003f3f3ff290 */ /* 0x000ff2000fffe03f */
[----:B------:R-:W-:Y:S01]  /*41a60*/  STL.64 [R1+0xfe0], R32 ;  /* 0x000fe02001007387 */ /* 0x000fe20000100a00 */
[----:B------:R-:W-:Y:S02]  /*41a70*/  STL.64 [R1+0xfe8], R34 ;  /* 0x000fe82201007387 */ /* 0x000fe40000100a00 */
[----:B------:R-:W-:Y:S02]  /*41a80*/  STL.64 [R1+0x2dc0], R6 ;  /* 0x002dc00601007387 */ /* 0x000fe40000100a00 */
[----:B------:R0:W-:Y:S02]  /*41a90*/  STL.64 [R1+0x2db8], R4 ;  /* 0x002db80401007387 */ /* 0x0001e40000100a00 */
[----:B0-----:R-:W-:Y:S01]  /*41aa0*/  HMMA.16816.F32 R4, R48, R10, R20 ;  /* 0x0000000a3004723c */ /* 0x001fe20000001814 */
[----:B------:R-:W-:Y:S02]  /*41ab0*/  IMAD.MOV.U32 R12, RZ, RZ, R54 ;  /* 0x000000ffff0c7224 */ /* 0x000fe400078e0036 */
[----:B------:R-:W-:-:S02]  /*41ac0*/  IMAD.MOV.U32 R24, RZ, RZ, R38 ;  /* 0x000000ffff187224 */ /* 0x000fc400078e0026 */
[----:B------:R-:W-:Y:S02]  /*41ad0*/  IMAD.MOV.U32 R25, RZ, RZ, R11 ;  /* 0x000000ffff197224 */ /* 0x000fe400078e000b */
[----:B------:R-:W-:Y:S02]  /*41ae0*/  IMAD.MOV.U32 R44, RZ, RZ, R30 ;  /* 0x000000ffff2c7224 */ /* 0x000fe400078e001e */
[----:B------:R-:W-:Y:S01]  /*41af0*/  IMAD.MOV.U32 R40, RZ, RZ, R10 ;  /* 0x000000ffff287224 */ /* 0x000fe200078e000a */
[----:B--2---:R-:W-:Y:S01]  /*41b00*/  STL.64 [R1+0x2d98], R14 ;  /* 0x002d980e01007387 */ /* 0x004fe20000100a00 */
[----:B------:R-:W-:Y:S11]  /*41b10*/  STL.64 [R1+0x2d90], R12 ;  /* 0x002d900c01007387 */ /* 0x000ff60000100a00 */
[----:B------:R-:W-:Y:S01]  /*41b20*/  @!UPT UIADD3 URZ, URZ, URZ, URZ ;  /* 0x0000003f3f3ff290 */ /* 0x000fe2000fffe03f */
[----:B------:R-:W-:Y:S02]  /*41b30*/  STL.64 [R1+0xfd0], R4 ;  /* 0x000fd00401007387 */ /* 0x000fe40000100a00 */
[----:B------:R0:W-:Y:S02]  /*41b40*/  STL.64 [R1+0xfd8], R6 ;  /* 0x000fd80601007387 */ /* 0x0001e40000100a00 */
[C---:B0-----:R-:W-:Y:S01]  /*41b50*/  HMMA.16816.F32 R4, R48.reuse, R30, R16 ;  /* 0x0000001e3004723c */ /* 0x041fe20000001810 */
[----:B----4-:R-:W-:Y:S01]  /*41b60*/  STL.64 [R1+0x2e00], R26 ;  /* 0x002e001a01007387 */ /* 0x010fe20000100a00 */
[----:B------:R-:W-:Y:S11]  /*41b70*/  STL.64 [R1+0x2df8], R24 ;  /* 0x002df81801007387 */ /* 0x000ff60000100a00 */
[----:B------:R-:W-:Y:S10]  /*41b80*/  @!UPT UIADD3 URZ, URZ, URZ, URZ ;  /* 0x0000003f3f3ff290 */ /* 0x000ff4000fffe03f */
[----:B------:R-:W-:Y:S01]  /*41b90*/  STL.64 [R1+0xfc0], R4 ;  /* 0x000fc00401007387 */ /* 0x000fe20000100a00 */
[----:B------:R-:W-:Y:S02]  /*41ba0*/  STL.64 [R1+0xfc8], R6 ;  /* 0x000fc80601007387 */ /* 0x000fe40000100a00 */
[----:B---3--:R0:W-:Y:S02]  /*41bb0*/  STL.64 [R1+0x2e18], R46 ;  /* 0x002e182e01007387 */ /* 0x0081e40000100a00 */
[----:B------:R-:W-:Y:S01]  /*41bc0*/  STL [R1+0x2e10], R44 ;  /* 0x002e102c01007387 */ /* 0x000fe20000100800 */
[----:B------:R-:W2:Y:S01]  /*41bd0*/  LDL.LU R8, [R1+0xf10] ;  /* 0x000f100001087983 */ /* 0x000ea20000300800 */
[----:B------:R-:W2:Y:S02]  /*41be0*/  LDL.LU R9, [R1+0xf14] ;  /* 0x000f140001097983 */ /* 0x000ea40000300800 */
[----:B------:R-:W2:Y:S02]  /*41bf0*/  LDL.LU R10, [R1+0xf18] ;  /* 0x000f1800010a7983 */ /* 0x000ea40000300800 */
[----:B------:R-:W2:Y:S01]  /*41c00*/  LDL.LU R11, [R1+0xf1c] ;  /* 0x000f1c00010b7983 */ /* 0x000ea20000300800 */
[----:B------:R-:W3:Y:S01]  /*41c10*/  LDL.LU R20, [R1+0xf40] ;  /* 0x000f400001147983 */ /* 0x000ee20000300800 */
[----:B------:R-:W3:Y:S02]  /*41c20*/  LDL.LU R21, [R1+0xf44] ;  /* 0x000f440001157983 */ /* 0x000ee40000300800 */
[----:B------:R-:W3:Y:S02]  /*41c30*/  LDL.LU R22, [R1+0xf48] ;  /* 0x000f480001167983 */ /* 0x000ee40000300800 */
[----:B------:R-:W3:Y:S01]  /*41c40*/  LDL.LU R23, [R1+0xf4c] ;  /* 0x000f4c0001177983 */ /* 0x000ee20000300800 */
[----:B------:R-:W4:Y:S01]  /*41c50*/  LDL.LU R56, [R1+0xfb0] ;  /* 0x000fb00001387983 */ /* 0x000f220000300800 */
[----:B------:R-:W4:Y:S02]  /*41c60*/  LDL.LU R57, [R1+0xfb4] ;  /* 0x000fb40001397983 */ /* 0x000f240000300800 */
[----:B------:R-:W4:Y:S02]  /*41c70*/  LDL.LU R58, [R1+0xfb8] ;  /* 0x000fb800013a7983 */ /* 0x000f240000300800 */
[----:B------:R-:W4:Y:S01]  /*41c80*/  LDL.LU R59, [R1+0xfbc] ;  /* 0x000fbc00013b7983 */ /* 0x000f220000300800 */
[----:B0-----:R-:W4:Y:S01]  /*41c90*/  LDL.64 R46, [R1+0x8] ;  /* 0x00000800012e7983 */ /* 0x001f220000100a00 */
        /* <DEDUP_REMOVED lines=14> */
[----:B------:R-:W-:Y:S01]  /*41d80*/  IMAD.MOV.U32 R41, RZ, RZ, R31 ;  /* 0x000000ffff297224 */ /* 0x000fe200078e001f */
        /* <DEDUP_REMOVED lines=17> */
[----:B------:R-:W2:Y:S01]  /*41ea0*/  LDL.LU R15, [R1+0xf2c] ;  /* 0x000f2c00010f7983 */ /* 0x000ea20000300800 */
[C---:B----4-:R-:W-:Y:S11]  /*41eb0*/  HMMA.16816.F32 R56, R48.reuse, R46, R56 ;  /* 0x0000002e3038723c */ /* 0x050ff60000001838 */
[----:B------:R-:W-:Y:S11]  /*41ec0*/  @!UPT UIADD3 URZ, URZ, URZ, URZ ;  /* 0x0000003f3f3ff290 */ /* 0x000ff6000fffe03f */
[----:B------:R-:W-:Y:S01]  /*41ed0*/  @!UPT UIADD3 URZ, URZ, URZ, URZ ;  /* 0x0000003f3f3ff290 */ /* 0x000fe2000fffe03f */
[----:B------:R-:W-:Y:S01]  /*41ee0*/  STL.64 [R1+0xfb0], R56 ;  /* 0x000fb03801007387 */ /* 0x000fe20000100a00 */
[----:B------:R0:W-:Y:S03]  /*41ef0*/  STL.64 [R1+0xfb8], R58 ;  /* 0x000fb83a01007387 */ /* 0x0001e60000100a00 */
[----:B0-----:R-:W2:Y:S01]  /*41f00*/  LDL.LU.64 R58, [R1+0x2e28] ;  /* 0x002e2800013a7983 */ /* 0x001ea20000300a00 */
[----:B------:R-:W4:Y:S02]  /*41f10*/  LDL.LU R56, [R1+0x2e20] ;  /* 0x002e200001387983 */ /* 0x000f240000300800 */
[----:B------:R-:W-:Y:S02]  /*41f20*/  IMAD.MOV.U32 R57, RZ, RZ, R46 ;  /* 0x000000ffff397224 */ /* 0x000fe400078e002e */
[----:B------:R-:W-:Y:S02]  /*41f30*/  IMAD.MOV.U32 R45, RZ, RZ, R47 ;  /* 0x000000ffff2d7224 */ /* 0x000fe400078e002f */
[----:B------:R-:W3:Y:S01]  /*41f40*/  LDL.LU.64 R46, [R1+0x2e18] ;  /* 0x002e1800012e7983 */ /* 0x000ee20000300a00 */
[----:B------:R-:W3:Y:S01]  /*41f50*/  LDL.LU R44, [R1+0x2e10] ;  /* 0x002e1000012c7983 */ /* 0x000ee20000300800 */
[C---:B--2---:R-:W-:Y:S11]  /*41f60*/  HMMA.16816.F32 R52, R48.reuse, R58, R52 ;  /* 0x0000003a3034723c */ /* 0x044ff60000001834 */
[----:B------:R-:W-:Y:S11]  /*41f70*/  @!UPT UIADD3 URZ, URZ, URZ, URZ ;  /* 0x0000003f3f3ff290 */ /* 0x000ff6000fffe03f */
[----:B------:R-:W-:Y:S01]  /*41f80*/  @!UPT UIADD3 URZ, URZ, URZ, URZ ;  /* 0x0000003f3f3ff290 */ /* 0x000fe2000fffe03f */
[----:B------:R0:W-:Y:S01]  /*41f90*/  STL.64 [R1+0xfa0], R52 ;  /* 0x000fa03401007387 */ /* 0x0001e20000100a00 */
[----:B------:R1:W-:Y:S03]  /*41fa0*/  STL.64 [R1+0xfa8], R54 ;  /* 0x000fa83601007387 */ /* 0x0003e60000100a00 */
[----:B0-----:R-:W2:Y:S01]  /*41fb0*/  LDL.LU R52, [R1+0xf00] ;  /* 0x000f000001347983 */ /* 0x001ea20000300800 */
[----:B------:R-:W-:Y:S02]  /*41fc0*/  IMAD.MOV.U32 R53, RZ, RZ, R42 ;  /* 0x000000ffff357224 */ /* 0x000fe400078e002a */
[----:B------:R-:W2:Y:S02]  /*41fd0*/  LDL.LU R42, [R1+0x2e0c] ;  /* 0x002e0c00012a7983 */ /* 0x000ea40000300800 */
[----:B-1----:R-:W-:Y:S02]  /*41fe0*/  IMAD.MOV.U32 R54, RZ, RZ, R43 ;  /* 0x000000ffff367224 */ /* 0x002fe400078e002b */
[----:B------:R-:W2:Y:S01]  /*41ff0*/  LDL.LU R43, [R1+0x2e08] ;  /* 0x002e0800012b7983 */ /* 0x000ea20000300800 */
[C---:B---3--:R-:W-:Y:S01]  /*42000*/  HMMA.16816.F32 R24, R48.reuse, R46, R24 ;  /* 0x0000002e3018723c */ /* 0x048fe20000001818 */
[----:B------:R-:W3:Y:S11]  /*42010*/  LDL.LU R55, [R1+0xf0c] ;  /* 0x000f0c0001377983 */ /* 0x000ef60000300800 */
[----:B------:R-:W-:Y:S11]  /*42020*/  @!UPT UIADD3 URZ, URZ, URZ, URZ ;  /* 0x0000003f3f3ff290 */ /* 0x000ff6000fffe03f */
[----:B------:R-:W-:Y:S01]  /*42030*/  STL.64 [R1+0xf90], R24 ;  /* 0x000f901801007387 */ /* 0x000fe20000100a00 */
[----:B------:R0:W-:Y:S03]  /*42040*/  STL.64 [R1+0xf98], R26 ;  /* 0x000f981a01007387 */ /* 0x0001e60000100a00 */
[----:B0-----:R-:W3:Y:S01]  /*42050*/  LDL.LU.64 R26, [R1+0x2e00] ;  /* 0x002e0000011a7983 */ /* 0x001ee20000300a00 */
[----:B------:R-:W3:Y:S02]  /*42060*/  LDL.LU.64 R24, [R1+0x2df8] ;  /* 0x002df80001187983 */ /* 0x000ee40000300a00 */
[----:B------:R0:W-:Y:S02]  /*42070*/  STL.64 [R1+0x2c18], R46 ;  /* 0x002c182e01007387 */ /* 0x0001e40000100a00 */
[----:B------:R-:W-:Y:S01]  /*42080*/  STL.64 [R1+0x2c78], R44 ;  /* 0x002c782c01007387 */ /* 0x000fe20000100a00 */
[----:B0-----:R-:W4:Y:S01]  /*42090*/  LDL.64 R46, [R1+0x128] ;  /* 0x00012800012e7983 */ /* 0x001f220000100a00 */
[----:B--2---:R-:W-:Y:S11]  /*420a0*/  HMMA.16816.F32 R36, R48, R42, R36 ;  /* 0x0000002a3024723c */ /* 0x004ff60000001824 */
[----:B------:R-:W-:Y:S11]  /*420b0*/  @!UPT UIADD3 URZ, URZ, URZ, URZ ;  /* 0x0000003f3f3ff290 */ /* 0x000ff6000fffe03f */
[----:B------:R-:W-:Y:S01]  /*420c0*/  @!UPT UIADD3 URZ, URZ, URZ, URZ ;  /* 0x0000003f3f3ff290 */ /* 0x000fe2000fffe03f */
[----:B------:R-:W-:Y:S01]  /*420d0*/  STL.64 [R1+0xf80], R36 ;  /* 0x000f802401007387 */ /* 0x000fe20000100a00 */
[----:B------:R0:W-:Y:S03]  /*420e0*/  STL.64 [R1+0xf88], R38 ;  /* 0x000f882601007387 */ /* 0x0001e60000100a00 */
[----:B0-----:R-:W2:Y:S01]  /*420f0*/  LDL.LU.64 R38, [R1+0x2df0] ;  /* 0x002df00001267983 */ /* 0x001ea20000300a00 */
[----:B------:R-:W4:Y:S02]  /*42100*/  LDL.LU.64 R36, [R1+0x2de8] ;  /* 0x002de80001247983 */ /* 0x000f240000300a00 */
[----:B------:R3:W-:Y:S02]  /*42110*/  STL.64 [R1+0x2c10], R42 ;  /* 0x002c102a01007387 */ /* 0x0007e40000100a00 */
[----:B------:R0:W-:Y:S02]  /*42120*/  STL.64 [R1+0x2c80], R40 ;  /* 0x002c802801007387 */ /* 0x0001e40000100a00 */
[----:B---3--:R-:W-:Y:S01]  /*42130*/  IMAD.MOV.U32 R42, RZ, RZ, R26 ;  /* 0x000000ffff2a7224 */ /* 0x008fe200078e001a */
[----:B0-----:R-:W4:Y:S01]  /*42140*/  LDL.LU R40, [R1+0x370] ;  /* 0x0003700001287983 */ /* 0x001f220000300800 */
[----:B------:R-:W4:Y:S02]  /*42150*/  LDL.LU R41, [R1+0x374] ;  /* 0x0003740001297983 */ /* 0x000f240000300800 */
[----:B------:R-:W3:Y:S02]  /*42160*/  LDL.LU R26, [R1+0x2de4] ;  /* 0x002de400011a7983 */ /* 0x000ee40000300800 */
[----:B------:R-:W-:-:S02]  /*42170*/  IMAD.MOV.U32 R43, RZ, RZ, R27 ;  /* 0x000000ffff2b7224 */ /* 0x000fc400078e001b */
[----:B------:R-:W3:Y:S01]  /*42180*/  LDL.LU R27, [R1+0x2de0] ;  /* 0x002de000011b7983 */ /* 0x000ee20000300800 */
[C---:B--2---:R-:W-:Y:S11]  /*42190*/  HMMA.16816.F32 R32, R48.reuse, R38, R32 ;  /* 0x000000263020723c */ /* 0x044ff60000001820 */
[----:B------:R-:W-:Y:S11]  /*421a0*/  @!UPT UIADD3 URZ, URZ, URZ, URZ ;  /* 0x0000003f3f3ff290 */ /* 0x000ff6000fffe03f */
[----:B------:R-:W-:Y:S01]  /*421b0*/  @!UPT UIADD3 URZ, URZ, URZ, URZ ;  /* 0x0000003f3f3ff290 */ /* 0x000fe2000fffe03f */
[----:B------:R-:W-:Y:S01]  /*421c0*/  STL.64 [R1+0xf70], R32 ;  /* 0x000f702001007387 */ /* 0x000fe20000100a00 */
[----:B------:R0:W-:Y:S03]  /*421d0*/  STL.64 [R1+0xf78], R34 ;  /* 0x000f782201007387 */ /* 0x0001e60000100a00 */
[----:B0-----:R-:W2:Y:S01]  /*421e0*/  LDL.LU.64 R34, [R1+0x2dd8] ;  /* 0x002dd80001227983 */ /* 0x001ea20000300a00 */
[----:B------:R-:W3:Y:S02]  /*421f0*/  LDL.LU.64 R32, [R1+0x2dd0] ;  /* 0x002dd00001207983 */ /* 0x000ee40000300a00 */
[----:B------:R-:W-:Y:S01]  /*42200*/  STL.64 [R1+0x2c08], R38 ;  /* 0x002c082601007387 */ /* 0x000fe20000100a00 */
[C---:B--2---:R-:W-:Y:S11]  /*42210*/  HMMA.16816.F32 R28, R48.reuse, R34, R28 ;  /* 0x00000022301c723c */ /* 0x044ff6000000181c */
[----:B------:R-:W-:Y:S11]  /*42220*/  @!UPT UIADD3 URZ, URZ, URZ, URZ ;  /* 0x0000003f3f3ff290 */ /* 0x000ff6000fffe03f */
[----:B------:R-:W-:Y:S01]  /*42230*/  @!UPT UIADD3 URZ, URZ, URZ, URZ ;  /* 0x0000003f3f3ff290 */ /* 0x000fe2000fffe03f */
[----:B------:R-:W-:Y:S01]  /*42240*/  STL.64 [R1+0xf60], R28 ;  /* 0x000f601c01007387 */ /* 0x000fe20000100a00 */
[----:B------:R0:W-:Y:S03]  /*42250*/  STL.64 [R1+0xf68], R30 ;  /* 0x000f681e01007387 */ /* 0x0001e60000100a00 */
[----:B0-----:R-:W2:Y:S01]  /*42260*/  LDL.LU.64 R30, [R1+0x2dc8] ;  /* 0x002dc800011e7983 */ /* 0x001ea20000300a00 */
[C---:B---3--:R-:W-:Y:S01]  /*42270*/  HMMA.16816.F32 R20, R48.reuse, R26, R20 ;  /* 0x0000001a3014723c */ /* 0x048fe20000001814 */
[----:B------:R-:W-:Y:S07]  /*42280*/  STL.64 [R1+0x2c00], R34 ;  /* 0x002c002201007387 */ /* 0x000fee0000100a00 */
        /* <DEDUP_REMOVED lines=9> */
[----:B0-----:R-:W2:Y:S01]  /*42320*/  LDL.LU.64 R22, [R1+0x2db0] ;  /* 0x002db00001167983 */ /* 0x001ea20000300a00 */
[----:B------:R-:W3:Y:S02]  /*42330*/  LDL.LU.64 R20, [R1+0x2da8] ;  /* 0x002da80001147983 */ /* 0x000ee40000300a00 */
[----:B------:R-:W-:Y:S02]  /*42340*/  STL.64 [R1+0x2be8], R26 ;  /* 0x002be81a01007387 */ /* 0x000fe40000100a00 */
[----:B------:R-:W-:Y:S01]  /*42350*/  STL.64 [R1+0x2c88], R24 ;  /* 0x002c881801007387 */ /* 0x000fe20000100a00 */
[C---:B--2---:R-:W-:Y:S11]  /*42360*/  HMMA.16816.F32 R16, R48.reuse, R22, R16 ;  /* 0x000000163010723c */ /* 0x044ff60000001810 */
[----:B------:R-:W-:Y:S11]  /*42370*/  @!UPT UIADD3 URZ, URZ, URZ, URZ ;  /* 0x0000003f3f3ff290 */ /* 0x000ff6000fffe03f */
[----:B------:R-:W-:Y:S01]  /*42380*/  @!UPT UIADD3 URZ, URZ, URZ, URZ ;  /* 0x0000003f3f3ff290 */ /* 0x000fe2000fffe03f */
[----:B------:R-:W-:Y:S01]  /*42390*/  STL.64 [R1+0xf30], R16 ;  /* 0x000f301001007387 */ /* 0x000fe20000100a00 */
[----:B------:R0:W-:Y:S03]  /*423a0*/  STL.64 [R1+0xf38], R18 ;  /* 0x000f381201007387 */ /* 0x0001e60000100a00 */
[----:B0-----:R-:W2:Y:S02]  /*423b0*/  LDL.LU.64 R18, [R1+0x2da0] ;  /* 0x002da00001127983 */ /* 0x001ea40000300a00 */
[C---:B--2---:R-:W-:Y:S11]  /*423c0*/  HMMA.16816.F32 R12, R48.reuse, R18, R12 ;  /* 0x00000012300c723c */ /* 0x044ff6000000180c */
[----:B------:R-:W-:Y:S11]  /*423d0*/  @!UPT UIADD3 URZ, URZ, URZ, URZ ;  /* 0x0000003f3f3ff290 */ /* 0x000ff6000fffe03f */
[----:B------:R-:W-:Y:S01]  /*423e0*/  @!UPT UIADD3 URZ, URZ, URZ, URZ ;  /* 0x0000003f3f3ff290 */ /* 0x000fe2000fffe03f */
[----:B------:R-:W-:Y:S01]  /*423f0*/  STL.64 [R1+0xf20], R12 ;  /* 0x000f200c01007387 */ /* 0x000fe20000100a00 */
[----:B------:R0:W-:Y:S03]  /*42400*/  STL.64 [R1+0xf28], R14 ;  /* 0x000f280e01007387 */ /* 0x0001e60000100a00 */
[----:B0-----:R-:W2:Y:S01]  /*42410*/  LDL.LU.64 R14, [R1+0x2d98] ;  /* 0x002d9800010e7983 */ /* 0x001ea20000300a00 */
[----:B------:R-:W3:Y:S01]  /*42420*/  LDL.LU.64 R12, [R1+0x2d90] ;  /* 0x002d9000010c7983 */ /* 0x000ee20000300a00 */
        /* <DEDUP_REMOVED lines=8> */
[----:B---3--:R1:W-:Y:S02]  /*424b0*/  STL.64 [R1+0x2c90], R12 ;  /* 0x002c900c01007387 */ /* 0x0083e40000100a00 */
[----:B0-----:R-:W-:Y:S01]  /*424c0*/  IMAD.MOV.U32 R14, RZ, RZ, R6 ;  /* 0x000000ffff0e7224 */ /* 0x001fe200078e0006 */
[----:B-1----:R-:W3:Y:S01]  /*424d0*/  LDL.LU R12, [R1+0x380] ;  /* 0x00038000010c7983 */ /* 0x002ee20000300800 */
[----:B------:R-:W3:Y:S02]  /*424e0*/  LDL.LU R13, [R1+0x384] ;  /* 0x00038400010d7983 */ /* 0x000ee40000300800 */
[----:B------:R-:W3:Y:S02]  /*424f0*/  LDL.LU R6, [R1+0x2d7c] ;  /* 0x002d7c0001067983 */ /* 0x000ee40000300800 */
[----:B------:R-:W-:-:S02]  /*42500*/  IMAD.MOV.U32 R15, RZ, RZ, R7 ;  /* 0x000000ffff0f7224 */ /* 0x000fc400078e0007 */
[----:B------:R-:W3:Y:S01]  /*42510*/  LDL.LU R7, [R1+0x2d78] ;  /* 0x002d780001077983 */ /* 0x000ee20000300800 */
[----:B--2---:R-:W-:Y:S11]  /*42520*/  HMMA.16816.F32 R52, R48, R10, R52 ;  /* 0x0000000a3034723c */ /* 0x004ff60000001834 */
[----:B------:R-:W-:Y:S11]  /*42530*/  @!UPT UIADD3 URZ, URZ, URZ, URZ ;  /* 0x0000003f3f3ff290 */ /* 0x000ff6000fffe03f */
[----:B------:R-:W-:Y:S01]  /*42540*/  @!UPT UIADD3 URZ, URZ, URZ, URZ ;  /* 0x0000003f3f3ff290 */ /* 0x000fe2000fffe03f */
[----:B------:R-:W-:Y:S01]  /*42550*/  STL.64 [R1+0xf00], R52 ;  /* 0x000f003401007387 */ /* 0x000fe20000100a00 */
[----:B------:R0:W-:Y:S03]  /*42560*/  STL.64 [R1+0xf08], R54 ;  /* 0x000f083601007387 */ /* 0x0001e60000100a00 */
[----:B0-----:R-:W2:Y:S01]  /*42570*/  LDL.LU.64 R54, [R1+0x2d70] ;  /* 0x002d700001367983 */ /* 0x001ea20000300a00 */
[----:B------:R-:W2:Y:S02]  /*42580*/  LDL.LU.64 R52, [R1+0x2d68] ;  /* 0x002d680001347983 */ /* 0x000ea40000300a00 */
[----:B------:R-:W-:Y:S02]  /*42590*/  STL.64 [R1+0x2bc8], R10 ;  /* 0x002bc80a01007387 */ /* 0x000fe40000100a00 */
[----:B----4-:R0:W-:Y:S02]  /*425a0*/  STL.64 [R1+0x2bc0], R8 ;  /* 0x002bc00801007387 */ /* 0x0101e40000100a00 */
[----:B0-----:R-:W4:Y:S01]  /*425b0*/  LDL.LU R8, [R1+0x490] ;  /* 0x0004900001087983 */ /* 0x001f220000300800 */
[----:B------:R-:W4:Y:S02]  /*425c0*/  LDL.LU R9, [R1+0x494] ;  /* 0x0004940001097983 */ /* 0x000f240000300800 */
[----:B------:R-:W4:Y:S02]  /*425d0*/  LDL.LU R10, [R1+0x498] ;  /* 0x00049800010a7983 */ /* 0x000f240000300800 */
[----:B------:R-:W4:Y:S02]  /*425e0*/  LDL.LU R11, [R1+0x49c] ;  /* 0x00049c00010b7983 */ /* 0x000f240000300800 */
[----:B------:R-:W-:-:S02]  /*425f0*/  IMAD.MOV.U32 R26, RZ, RZ, R21 ;  /* 0x000000ffff1a7224 */ /* 0x000fc400078e0015 */
[----:B------:R-:W-:Y:S01]  /*42600*/  IMAD.MOV.U32 R27, RZ, RZ, R20 ;  /* 0x000000ffff1b7224 */ /* 0x000fe200078e0014 */
[----:B---3--:R-:W-:Y:S01]  /*42610*/  STL.64 [R1+0x2d18], R6 ;  /* 0x002d180601007387 */ /* 0x008fe20000100a00 */
[----:B------:R-:W-:Y:S02]  /*42620*/  STL [R1+0x2d10], R5 ;  /* 0x002d100501007387 */ /* 0x000fe40000100800 */
[----:B------:R-:W-:Y:S02]  /*42630*/  IMAD.MOV.U32 R38, RZ, RZ, R33 ;  /* 0x000000ffff267224 */ /* 0x000fe400078e0021 */
[----:B------:R-:W-:Y:S01]  /*42640*/  IMAD.MOV.U32 R39, RZ, RZ, R32 ;  /* 0x000000ffff277224 */ /* 0x000fe200078e0020 */
[----:B----4-:R-:W-:Y:S11]  /*42650*/  HMMA.16816.F32 R8, R48, R6, R8 ;  /* 0x000000063008723c */ /* 0x010ff60000001808 */
[----:B------:R-:W-:Y:S11]  /*42660*/  @!UPT UIADD3 URZ, URZ, URZ, URZ ;  /* 0x0000003f3f3ff290 */ /* 0x000ff6000fffe03f */
[----:B------:R-:W-:Y:S01]  /*42670*/  @!UPT UIADD3 URZ, URZ, URZ, URZ ;  /* 0x0000003f3f3ff290 */ /* 0x000fe2000fffe03f */
[----:B------:R-:W-:Y:S01]  /*42680*/  STL.64 [R1+0x490], R8 ;  /* 0x0004900801007387 */ /* 0x000fe20000100a00 */
[----:B------:R2:W-:Y:S02]  /*42690*/  STL.64 [R1+0x498], R10 ;  /* 0x0004980a01007387 */ /* 0x0005e40000100a00 */
[C---:B--2---:R-:W-:Y:S11]  /*426a0*/  HMMA.16816.F32 R8, R52.reuse, R26, R12 ;  /* 0x0000001a3408723c */ /* 0x044ff6000000180c */
[----:B------:R-:W-:Y:S11]  /*426b0*/  @!UPT UIADD3 URZ, URZ, URZ, URZ ;  /* 0x0000003f3f3ff290 */ /* 0x000ff6000fffe03f */
[----:B------:R-:W-:Y:S01]  /*426c0*/  @!UPT UIADD3 URZ, URZ, URZ, URZ ;  /* 0x0000003f3f3ff290 */ /* 0x000fe2000fffe03f */
[----:B------:R-:W-:Y:S01]  /*426d0*/  STL.64 [R1+0x380], R8 ;  /* 0x0003800801007387 */ /* 0x000fe20000100a00 */
[----:B------:R-:W-:Y:S02]  /*426e0*/  IMAD.MOV.U32 R16, RZ, RZ, R10 ;  /* 0x000000ffff107224 */ /* 0x000fe400078e000a */
[----:B------:R0:W-:Y:S02]  /*426f0*/  STL.64 [R1+0x388], R10 ;  /* 0x0003880a01007387 */ /* 0x0001e40000100a00 */
[----:B------:R-:W-:Y:S02]  /*42700*/  IMAD.MOV.U32 R20, RZ, RZ, R8 ;  /* 0x000000ffff147224 */ /* 0x000fe400078e0008 */
[----:B0-----:R-:W-:Y:S03]  /*42710*/  HMMA.16816.F32 R8, R52, R46, R40 ;  /* 0x0000002e3408723c */ /* 0x001fe60000001828 */
[----:B------:R-:W-:Y:S01]  /*42720*/  STL [R1+0x2278], R20 ;  /* 0x0022781401007387 */ /* 0x000fe20000100800 */
[----:B------:R-:W-:Y:S11]  /*42730*/  STL [R1+0x2274], R16 ;  /* 0x0022741001007387 */ /* 0x000ff60000100800 */
[----:B------:R-:W-:Y:S08]  /*42740*/  @!UPT UIADD3 URZ, URZ, URZ, URZ ;  /* 0x0000003f3f3ff290 */ /* 0x000ff0000fffe03f */
[----:B------:R-:W-:Y:S01]  /*42750*/  STL.64 [R1+0x370], R8 ;  /* 0x0003700801007387 */ /* 0x000fe20000100a00 */
[----:B------:R0:W-:Y:S02]  /*42760*/  STL.64 [R1+0x378], R10 ;  /* 0x0003780a01007387 */ /* 0x0001e40000100a00 */
[----:B------:R-:W-:Y:S02]  /*42770*/  STL.64 [R1+0x2c98], R38 ;  /* 0x002c982601007387 */ /* 0x000fe40000100a00 */
[----:B------:R-:W2:Y:S01]  /*42780*/  LDL.LU R32, [R1+0xa00] ;  /* 0x000a000001207983 */ /* 0x000ea20000300800 */
[----:B------:R-:W2:Y:S01]  /*42790*/  LDL.LU R33, [R1+0xa04] ;  /* 0x000a040001217983 */ /* 0x000ea20000300800 */
[----:B------:R-:W3:Y:S02]  /*427a0*/  LDL.LU R34, [R1+0xa08] ;  /* 0x000a080001227983 */ /* 0x000ee40000300800 */
[----:B------:R-:W3:Y:S02]  /*427b0*/  LDL.LU R35, [R1+0xa0c] ;  /* 0x000a0c0001237983 */ /* 0x000ee40000300800 */
[----:B------:R-:W-:-:S02]  /*427c0*/  IMAD.MOV.U32 R17, RZ, RZ, R10 ;  /* 0x000000ffff117224 */ /* 0x000fc400078e000a */
[----:B------:R-:W-:Y:S02]  /*427d0*/  IMAD.MOV.U32 R29, RZ, RZ, R46 ;  /* 0x000000ffff1d7224 */ /* 0x000fe400078e002e */
[----:B------:R-:W-:Y:S02]  /*427e0*/  IMAD.MOV.U32 R28, RZ, RZ, R47 ;  /* 0x000000ffff1c7224 */ /* 0x000fe400078e002f */
[----:B0-----:R-:W-:Y:S02]  /*427f0*/  IMAD.MOV.U32 R10, RZ, RZ, R37 ;  /* 0x000000ffff0a7224 */ /* 0x001fe400078e0025 */
[----:B------:R-:W-:Y:S01]  /*42800*/  IMAD.MOV.U32 R11, RZ, RZ, R3 ;  /* 0x000000ffff0b7224 */ /* 0x000fe200078e0003 */
[----:B---3--:R-:W-:Y:S01]  /*42810*/  STL.64 [R1+0x2ca8], R34 ;  /* 0x002ca82201007387 */ /* 0x008fe20000100a00 */
[----:B--2---:R-:W-:Y:S02]  /*42820*/  STL.64 [R1+0x2ca0], R32 ;  /* 0x002ca02001007387 */ /* 0x004fe40000100a00 */
[----:B------:R-:W2:Y:S02]  /*42830*/  LDL.LU R37, [R1+0x2d60] ;  /* 0x002d600001257983 */ /* 0x000ea40000300800 */
[----:B------:R-:W3:Y:S01]  /*42840*/  LDL.LU R3, [R1+0x2d5c] ;  /* 0x002d5c0001037983 */ /* 0x000ee20000300800 */
[----:B------:R-:W-:Y:S01]  /*42850*/  STL.64 [R1+0x2cb0], R10 ;  /* 0x002cb00a01007387 */ /* 0x000fe20000100a00 */
[----:B------:R-:W-:Y:S02]  /*42860*/  STL.64 [R1+0x2bf8], R30 ;  /* 0x002bf81e01007387 */ /* 0x000fe40000100a00 */
[----:B------:R0:W-:Y:S02]  /*42870*/  STL.64 [R1+0x2bf0], R28 ;  /* 0x002bf01c01007387 */ /* 0x0001e40000100a00 */
[----:B0-----:R-:W4:Y:S01]  /*42880*/  LDL.LU R28, [R1+0xa10] ;  /* 0x000a1000011c7983 */ /* 0x001f220000300800 */
[----:B------:R-:W4:Y:S02]  /*42890*/  LDL.LU R29, [R1+0xa14] ;  /* 0x000a1400011d7983 */ /* 0x000f240000300800 */
[----:B------:R-:W2:Y:S02]  /*428a0*/  LDL.LU R30, [R1+0xa18] ;  /* 0x000a1800011e7983 */ /* 0x000ea40000300800 */
[----:B------:R-:W2:Y:S02]  /*428b0*/  LDL.LU R31, [R1+0xa1c] ;  /* 0x000a1c00011f7983 */ /* 0x000ea40000300800 */
[----:B------:R-:W-:Y:S01]  /*428c0*/  IMAD.MOV.U32 R21, RZ, RZ, R8 ;  /* 0x000000ffff157224 */ /* 0x000fe200078e0008 */
[----:B--2---:R-:W-:Y:S01]  /*428d0*/  STL.64 [R1+0x2cc0], R30 ;  /* 0x002cc01e01007387 */ /* 0x004fe20000100a00 */
[----:B----4-:R-:W-:Y:S03]  /*428e0*/  STL.64 [R1+0x2cb8], R28 ;  /* 0x002cb81c01007387 */ /* 0x010fe60000100a00 */
[----:B------:R-:W-:Y:S02]  /*428f0*/  STL [R1+0x2280], R21 ;  /* 0x0022801501007387 */ /* 0x000fe40000100800 */
[----:B------:R0:W-:Y:S02]  /*42900*/  STL.64 [R1+0x2be0], R22 ;  /* 0x002be01601007387 */ /* 0x0001e40000100a00 */
[----:B0-----:R-:W-:-:S02]  /*42910*/  IMAD.MOV.U32 R22, RZ, RZ, R0 ;  /* 0x000000ffff167224 */ /* 0x001fc400078e0000 */
[----:B------:R-:W-:Y:S01]  /*42920*/  IMAD.MOV.U32 R23, RZ, RZ, R2 ;  /* 0x000000ffff177224 */ /* 0x000fe200078e0002 */
[----:B------:R-:W2:Y:S01]  /*42930*/  LDL.LU R0, [R1+0x2d58] ;  /* 0x002d580001007983 */ /* 0x000ea20000300800 */
[----:B------:R-:W4:Y:S03]  /*42940*/  LDL.LU R2, [R1+0x2d54] ;  /* 0x002d540001027983 */ /* 0x000f260000300800 */
[----:B------:R-:W-:Y:S01]  /*42950*/  STL.64 [R1+0x2cc8], R22 ;  /* 0x002cc81601007387 */ /* 0x000fe20000100a00 */
[----:B------:R-:W2:Y:S02]  /*42960*/  LDL.LU R44, [R1+0xa30] ;  /* 0x000a3000012c7983 */ /* 0x000ea40000300800 */
[----:B------:R-:W2:Y:S02]  /*42970*/  LDL.LU R45, [R1+0xa34] ;  /* 0x000a3400012d7983 */ /* 0x000ea40000300800 */
[----:B------:R-:W2:Y:S01]  /*42980*/  LDL.LU R46, [R1+0xa38] ;  /* 0x000a3800012e7983 */ /* 0x000ea20000300800 */
[----:B------:R-:W2:Y:S01]  /*42990*/  LDL.LU R47, [R1+0xa3c] ;  /* 0x000a3c00012f7983 */ /* 0x000ea20000300800 */
[----:B------:R-:W-:-:S02]  /*429a0*/  IMAD.MOV.U32 R42, RZ, RZ, R4 ;  /* 0x000000ffff2a7224 */ /* 0x000fc400078e0004 */
[----:B------:R-:W-:Y:S02]  /*429b0*/  IMAD.MOV.U32 R43, RZ, RZ, R56 ;  /* 0x000000ffff2b7224 */ /* 0x000fe400078e0038 */
[----:B------:R-:W-:Y:S02]  /*429c0*/  IMAD.MOV.U32 R14, RZ, RZ, R37 ;  /* 0x000000ffff0e7224 */ /* 0x000fe400078e0025 */
[----:B------:R-:W-:Y:S01]  /*429d0*/  IMAD.MOV.U32 R15, RZ, RZ, R36 ;  /* 0x000000ffff0f7224 */ /* 0x000fe200078e0024 */
[----:B--2---:R-:W-:Y:S01]  /*429e0*/  STL.64 [R1+0x2cd8], R46 ;  /* 0x002cd82e01007387 */ /* 0x004fe20000100a00 */
[----:B------:R0:W-:Y:S02]  /*429f0*/  STL.64 [R1+0x2cd0], R44 ;  /* 0x002cd02c01007387 */ /* 0x0001e40000100a00 */
[----:B------:R-:W2:Y:S02]  /*42a00*/  LDL.LU R4, [R1+0x2d50] ;  /* 0x002d500001047983 */ /* 0x000ea40000300800 */
[----:B------:R-:W2:Y:S01]  /*42a10*/  LDL.LU R56, [R1+0x2d4c] ;  /* 0x002d4c0001387983 */ /* 0x000ea20000300800 */
[----:B------:R-:W-:Y:S01]  /*42a20*/  STL.64 [R1+0x2ce0], R42 ;  /* 0x002ce02a01007387 */ /* 0x000fe20000100a00 */
[----:B------:R1:W-:Y:S02]  /*42a30*/  STL.64 [R1+0x2ce8], R14 ;  /* 0x002ce80e01007387 */ /* 0x0003e40000100a00 */
[----:B------:R-:W2:Y:S02]  /*42a40*/  LDL.LU R36, [R1+0xa50] ;  /* 0x000a500001247983 */ /* 0x000ea40000300800 */
[----:B------:R-:W2:Y:S01]  /*42a50*/  LDL.LU R37, [R1+0xa54] ;  /* 0x000a540001257983 */ /* 0x000ea20000300800 */
[----:B------:R-:W2:Y:S01]  /*42a60*/  LDL.LU R38, [R1+0xa58] ;  /* 0x000a580001267983 */ /* 0x000ea20000300800 */
[----:B------:R-:W2:Y:S02]  /*42a70*/  LDL.LU R39, [R1+0xa5c] ;  /* 0x000a5c0001277983 */ /* 0x000ea40000300800 */
[----:B---3--:R-:W-:Y:S01]  /*42a80*/  IMAD.MOV.U32 R35, RZ, RZ, R3 ;  /* 0x000000ffff237224 */ /* 0x008fe200078e0003 */
[----:B--2---:R-:W-:Y:S01]  /*42a90*/  STL.64 [R1+0x2cf8], R38 ;  /* 0x002cf82601007387 */ /* 0x004fe20000100a00 */
[----:B------:R-:W-:Y:S02]  /*42aa0*/  STL.64 [R1+0x2cf0], R36 ;  /* 0x002cf02401007387 */ /* 0x000fe40000100a00 */
[----:B------:R-:W2:Y:S02]  /*42ab0*/  LDL R34, [R1+0xb8] ;  /* 0x0000b80001227983 */ /* 0x000ea40000100800 */
[----:B------:R-:W-:-:S02]  /*42ac0*/  IMAD.MOV.U32 R50, RZ, RZ, R56 ;  /* 0x000000ffff327224 */ /* 0x000fc400078e0038 */
[----:B------:R-:W-:Y:S01]  /*42ad0*/  IMAD.MOV.U32 R51, RZ, RZ, R4 ;  /* 0x000000ffff337224 */ /* 0x000fe200078e0004 */
[----:B------:R-:W3:Y:S04]  /*42ae0*/  LDL.LU R3, [R1+0x2d48] ;  /* 0x002d480001037983 */ /* 0x000ee80000300800 */
[----:B--2---:R-:W-:Y:S01]  /*42af0*/  STL.64 [R1+0x2d00], R34 ;  /* 0x002d002201007387 */ /* 0x004fe20000100a00 */
[----:B------:R-:W2:Y:S02]  /*42b00*/  LDL.LU R56, [R1+0x2d44] ;  /* 0x002d440001387983 */ /* 0x000ea40000300800 */
[----:B------:R-:W2:Y:S02]  /*42b10*/  LDL.LU R4, [R1+0x2d40] ;  /* 0x002d400001047983 */ /* 0x000ea40000300800 */
[----:B------:R-:W-:Y:S01]  /*42b20*/  STL.64 [R1+0x2d08], R50 ;  /* 0x002d083201007387 */ /* 0x000fe20000100a00 */
[----:B0-----:R-:W2:Y:S01]  /*42b30*/  LDL.LU R44, [R1+0x320] ;  /* 0x00032000012c7983 */ /* 0x001ea20000300800 */
[----:B------:R-:W2:Y:S02]  /*42b40*/  LDL.LU R45, [R1+0x324] ;  /* 0x00032400012d7983 */ /* 0x000ea40000300800 */
[----:B------:R-:W2:Y:S02]  /*42b50*/  LDL.LU R46, [R1+0x328] ;  /* 0x00032800012e7983 */ /* 0x000ea40000300800 */
[----:B------:R-:W2:Y:S02]  /*42b60*/  LDL.LU R47, [R1+0x32c] ;  /* 0x00032c00012f7983 */ /* 0x000ea40000300800 */
[----:B--2---:R0:W-:Y:S01]  /*42b70*/  STL.64 [R1+0x2d28], R46 ;  /* 0x002d282e01007387 */ /* 0x0041e20000100a00 */
[----:B------:R-:W-:Y:S02]  /*42b80*/  STL.64 [R1+0x2d20], R44 ;  /* 0x002d202c01007387 */ /* 0x000fe40000100a00 */
[----:B------:R-:W2:Y:S02]  /*42b90*/  LDL.LU R12, [R1+0x330] ;  /* 0x00033000010c7983 */ /* 0x000ea40000300800 */
[----:B------:R-:W2:Y:S01]  /*42ba0*/  LDL.LU R13, [R1+0x334] ;  /* 0x00033400010d7983 */ /* 0x000ea20000300800 */
[----:B-1----:R-:W2:Y:S01]  /*42bb0*/  LDL.LU R14, [R1+0x338] ;  /* 0x00033800010e7983 */ /* 0x002ea20000300800 */
[----:B------:R-:W2:Y:S02]  /*42bc0*/  LDL.LU R15, [R1+0x33c] ;  /* 0x00033c00010f7983 */ /* 0x000ea40000300800 */
[----:B0-----:R-:W-:Y:S01]  /*42bd0*/  IMAD.MOV.U32 R47, RZ, RZ, R4 ;  /* 0x000000ffff2f7224 */ /* 0x001fe200078e0004 */
[----:B--2---:R-:W-:Y:S01]  /*42be0*/  STL.64 [R1+0x2d38], R14 ;  /* 0x002d380e01007387 */ /* 0x004fe20000100a00 */
[----:B------:R0:W-:Y:S02]  /*42bf0*/  STL.64 [R1+0x2d30], R12 ;  /* 0x002d300c01007387 */ /* 0x0001e40000100a00 */
[----:B------:R-:W2:Y:S01]  /*42c00*/  LDL R46, [R1+0x118] ;  /* 0x00011800012e7983 */ /* 0x000ea20000100800 */
[----:B0-----:R-:W2:Y:S01]  /*42c10*/  LDL.LU R12, [R1+0x360] ;  /* 0x00036000010c7983 */ /* 0x001ea20000300800 */
[----:B------:R-:W2:Y:S02]  /*42c20*/  LDL.LU R13, [R1+0x364] ;  /* 0x00036400010d7983 */ /* 0x000ea40000300800 */
[----:B------:R-:W2:Y:S02]  /*42c30*/  LDL.LU R14, [R1+0x368] ;  /* 0x00036800010e7983 */ /* 0x000ea40000300800 */
[----:B------:R-:W2:Y:S01]  /*42c40*/  LDL.LU R15, [R1+0x36c] ;  /* 0x00036c00010f7983 */ /* 0x000ea20000300800 */
[----:B------:R-:W3:Y:S01]  /*42c50*/  LDL.LU R4, [R1+0x350] ;  /* 0x0003500001047983 */ /* 0x000ee20000300800 */
[----:B------:R-:W3:Y:S02]  /*42c60*/  LDL.LU R5, [R1+0x354] ;  /* 0x0003540001057983 */ /* 0x000ee40000300800 */
[----:B------:R-:W3:Y:S02]  /*42c70*/  LDL.LU R6, [R1+0x358] ;  /* 0x0003580001067983 */ /* 0x000ee40000300800 */
[----:B------:R-:W3:Y:S01]  /*42c80*/  LDL.LU R7, [R1+0x35c] ;  /* 0x00035c0001077983 */ /* 0x000ee20000300800 */
[----:B------:R-:W3:Y:S01]  /*42c90*/  LDL.64 R50, [R1+0x108] ;  /* 0x0001080001327983 */ /* 0x000ee20000100a00 */
[----:B------:R-:W4:Y:S02]  /*42ca0*/  LDL.LU R32, [R1+0x340] ;  /* 0x0003400001207983 */ /* 0x000f240000300800 */
[----:B------:R-:W4:Y:S02]  /*42cb0*/  LDL.LU R33, [R1+0x344] ;  /* 0x0003440001217983 */ /* 0x000f240000300800 */
[----:B------:R-:W4:Y:S01]  /*42cc0*/  LDL.LU R34, [R1+0x348] ;  /* 0x0003480001227983 */ /* 0x000f220000300800 */
[----:B------:R-:W4:Y:S01]  /*42cd0*/  LDL.LU R35, [R1+0x34c] ;  /* 0x00034c0001237983 */ /* 0x000f220000300800 */
[----:B------:R-:W4:Y:S02]  /*42ce0*/  LDL.64 R42, [R1+0xe8] ;  /* 0x0000e800012a7983 */ /* 0x000f240000100a00 */
[----:B------:R-:W4:Y:S02]  /*42cf0*/  LDL.LU R8, [R1+0xa60] ;  /* 0x000a600001087983 */ /* 0x000f240000300800 */
[----:B------:R-:W4:Y:S01]  /*42d00*/  LDL.LU R9, [R1+0xa64] ;  /* 0x000a640001097983 */ /* 0x000f220000300800 */
[----:B------:R-:W4:Y:S01]  /*42d10*/  LDL.LU R10, [R1+0xa68] ;  /* 0x000a6800010a7983 */ /* 0x000f220000300800 */
[----:B------:R-:W4:Y:S02]  /*42d20*/  LDL.LU R11, [R1+0xa6c] ;  /* 0x000a6c00010b7983 */ /* 0x000f240000300800 */
        /* <DEDUP_REMOVED lines=8> */
[----:B------:R0:W-:Y:S02]  /*42db0*/  STL [R1+0x227c], R17 ;  /* 0x00227c1101007387 */ /* 0x0001e40000100800 */
[----:B------:R1:W-:Y:S01]  /*42dc0*/  STL.64 [R1+0x2bd8], R18 ;  /* 0x002bd81201007387 */ /* 0x0003e20000100a00 */
[----:B------:R-:W4:Y:S04]  /*42dd0*/  LDL.LU R16, [R1+0xa20] ;  /* 0x000a200001107983 */ /* 0x000f280000300800 */
[----:B0-----:R-:W4:Y:S01]  /*42de0*/  LDL.LU R17, [R1+0xa24] ;  /* 0x000a240001117983 */ /* 0x001f220000300800 */
[----:B-1----:R-:W4:Y:S02]  /*42df0*/  LDL.LU R18, [R1+0xa28] ;  /* 0x000a280001127983 */ /* 0x002f240000300800 */
[----:B------:R-:W4:Y:S01]  /*42e00*/  LDL.LU R19, [R1+0xa2c] ;  /* 0x000a2c0001137983 */ /* 0x000f220000300800 */
[C---:B--2---:R-:W-:Y:S08]  /*42e10*/  HMMA.16816.F32 R44, R52.reuse, R46, R12 ;  /* 0x0000002e342c723c */ /* 0x044ff0000000180c */
[----:B---3--:R-:W-:Y:S01]  /*42e20*/  HMMA.16816.F32 R4, R52, R50, R4 ;  /* 0x000000323404723c */ /* 0x008fe20000001804 */
[----:B------:R-:W2:Y:S01]  /*42e30*/  LDL.LU.64 R14, [R1+0x2d38] ;  /* 0x002d3800010e7983 */ /* 0x000ea20000300a00 */
[----:B------:R-:W2:Y:S11]  /*42e40*/  LDL.LU.64 R12, [R1+0x2d30] ;  /* 0x002d3000010c7983 */ /* 0x000eb60000300a00 */
[----:B------:R-:W-:Y:S02]  /*42e50*/  @!UPT UIADD3 URZ, URZ, URZ, URZ ;  /* 0x0000003f3f3ff290 */ /* 0x000fe4000fffe03f */
[----:B------:R-:W-:Y:S01]  /*42e60*/  STL.64 [R1+0x360], R44 ;  /* 0x0003602c01007387 */ /* 0x000fe20000100a00 */
[----:B------:R0:W-:Y:S03]  /*42e70*/  STL.64 [R1+0x368], R46 ;  /* 0x0003682e01007387 */ /* 0x0001e60000100a00 */
[----:B0-----:R-:W3:Y:S01]  /*42e80*/  LDL.LU.64 R46, [R1+0x2d28] ;  /* 0x002d2800012e7983 */ /* 0x001ee20000300a00 */
[----:B------:R-:W3:Y:S03]  /*42e90*/  LDL.LU.64 R44, [R1+0x2d20] ;  /* 0x002d2000012c7983 */ /* 0x000ee60000300a00 */
[----:B------:R-:W-:Y:S02]  /*42ea0*/  STL.64 [R1+0x350], R4 ;  /* 0x0003500401007387 */ /* 0x000fe40000100a00 */
[----:B------:R0:W-:Y:S02]  /*42eb0*/  STL.64 [R1+0x358], R6 ;  /* 0x0003580601007387 */ /* 0x0001e40000100a00 */
[----:B0-----:R-:W3:Y:S01]  /*42ec0*/  LDL.LU.64 R6, [R1+0x2d18] ;  /* 0x002d180001067983 */ /* 0x001ee20000300a00 */
[----:B------:R-:W-:-:S02]  /*42ed0*/  IMAD.MOV.U32 R39, RZ, RZ, R3 ;  /* 0x000000ffff277224 */ /* 0x000fc400078e0003 */
[----:B------:R-:W3:Y:S02]  /*42ee0*/  LDL.LU R5, [R1+0x2d10] ;  /* 0x002d100001057983 */ /* 0x000ee40000300800 */
[----:B------:R-:W-:Y:S02]  /*42ef0*/  IMAD.MOV.U32 R4, RZ, RZ, R50 ;  /* 0x000000ffff047224 */ /* 0x000fe400078e0032 */
[----:B------:R-:W-:Y:S02]  /*42f00*/  IMAD.MOV.U32 R3, RZ, RZ, R51 ;  /* 0x000000ffff037224 */ /* 0x000fe400078e0033 */
[----:B------:R-:W3:Y:S01]  /*42f10*/  LDL.LU.64 R50, [R1+0x2d08] ;  /* 0x002d080001327983 */ /* 0x000ee20000300a00 */
[----:B------:R-:W-:-:S07]  /*42f20*/  IMAD.MOV.U32 R38, RZ, RZ, R56 ;  /* 0x000000ffff267224 */ /* 0x000fce00078e0038 */
[C---:B----4-:R-:W-:Y:S01]  /*42f30*/  HMMA.16816.F32 R36, R52.reuse, R38, R32 ;  /* 0x000000263424723c */ /* 0x050fe20000001820 */
[----:B------:R-:W0:Y:S01]  /*42f40*/  S2R R56, SR_TID.X ;  /* 0x0000000000387919 */ /* 0x000e220000002100 */
[----:B------:R-:W-:Y:S02]  /*42f50*/  IMAD.MOV.U32 R30, RZ, RZ, R2 ;  /* 0x000000ffff1e7224 */ /* 0x000fe400078e0002 */
[----:B------:R-:W1:Y:S04]  /*42f60*/  S2R R2, SR_TID.X ;  /* 0x0000000000027919 */ /* 0x000e680000002100 */
[C---:B--2---:R-:W-:Y:S01]  /*42f70*/  HMMA.16816.F32 R12, R52.reuse, R42, R12 ;  /* 0x0000002a340c723c */ /* 0x044fe2000000180c */
[----:B---3--:R-:W-:Y:S01]  /*42f80*/  STL.64 [R1+0x2bb8], R6 ;  /* 0x002bb80601007387 */ /* 0x008fe20000100a00 */
[----:B------:R-:W-:Y:S02]  /*42f90*/  STL [R1+0x2bb0], R4 ;  /* 0x002bb00401007387 */ /* 0x000fe40000100800 */
[----:B------:R-:W2:Y:S11]  /*42fa0*/  LDL.LU.64 R34, [R1+0x2d00] ;  /* 0x002d000001227983 */ /* 0x000eb60000300a00 */
[----:B------:R-:W-:Y:S01]  /*42fb0*/  STL.64 [R1+0x340], R36 ;  /* 0x0003402401007387 */ /* 0x000fe20000100a00 */
[----:B------:R3:W-:Y:S04]  /*42fc0*/  STL.64 [R1+0x348], R38 ;  /* 0x0003482601007387 */ /* 0x0007e80000100a00 */
[----:B---3--:R-:W3:Y:S01]  /*42fd0*/  LDL.LU.64 R38, [R1+0x2cf8] ;  /* 0x002cf80001267983 */ /* 0x008ee20000300a00 */
[----:B------:R-:W3:Y:S02]  /*42fe0*/  LDL.LU.64 R36, [R1+0x2cf0] ;  /* 0x002cf00001247983 */ /* 0x000ee40000300a00 */
[----:B------:R-:W-:Y:S02]  /*42ff0*/  STL.64 [R1+0x330], R12 ;  /* 0x0003300c01007387 */ /* 0x000fe40000100a00 */
[----:B------:R4:W-:Y:S02]  /*43000*/  STL.64 [R1+0x338], R14 ;  /* 0x0003380e01007387 */ /* 0x0009e40000100a00 */
[----:B----4-:R-:W3:Y:S01]  /*43010*/  LDL.LU.64 R14, [R1+0x2ce8] ;  /* 0x002ce800010e7983 */ /* 0x010ee20000300a00 */
[----:B------:R-:W-:Y:S01]  /*43020*/  HMMA.16816.F32 R48, R52, R50, R44 ;  /* 0x000000323430723c */ /* 0x000fe2000000182c */
[----:B0-----:R-:W-:Y:S01]  /*43030*/  LOP3.LUT R56, R56, 0x7, RZ, 0xc0, !PT ;  /* 0x0000000738387812 */ /* 0x001fe200078ec0ff */
[----:B------:R-:W-:-:S02]  /*43040*/  IMAD.MOV.U32 R31, RZ, RZ, R0 ;  /* 0x000000ffff1f7224 */ /* 0x000fc400078e0000 */
[----:B-1----:R-:W-:Y:S02]  /*43050*/  IMAD.SHL.U32 R0, R2, 0x2, RZ ;  /* 0x0000000202007824 */ /* 0x002fe400078e00ff */
[----:B------:R-:W-:Y:S02]  /*43060*/  IMAD R56, R56, 0x110, RZ ;  /* 0x0000011038387824 */ /* 0x000fe400078e02ff */
[----:B------:R-:W-:-:S03]  /*43070*/  IMAD.SHL.U32 R2, R2, 0x80, RZ ;  /* 0x0000008002027824 */ /* 0x000fc600078e00ff */
[----:B------:R-:W-:Y:S01]  /*43080*/  LOP3.LUT R56, R56, 0x10, R0, 0x78, !PT ;  /* 0x0000001038387812 */ /* 0x000fe200078e7800 */
[----:B------:R-:W-:-:S03]  /*43090*/  IMAD.MOV.U32 R0, RZ, RZ, R43 ;  /* 0x000000ffff007224 */ /* 0x000fc600078e002b */
[----:B------:R-:W-:Y:S01]  /*430a0*/  LOP3.LUT R56, R56, 0x800, R2, 0xf8, !PT ;  /* 0x0000080038387812 */ /* 0x000fe200078ef802 */
[----:B------:R-:W-:Y:S02]  /*430b0*/  IMAD.MOV.U32 R2, RZ, RZ, R42 ;  /* 0x000000ffff027224 */ /* 0x000fe400078e002a */
[----:B------:R-:W4:Y:S01]  /*430c0*/  LDL.LU.64 R42, [R1+0x2ce0] ;  /* 0x002ce000012a7983 */ /* 0x000f220000300a00 */
[----:B------:R-:W-:Y:S01]  /*430d0*/  LOP3.LUT R56, R56, 0x20, RZ, 0x3c, !PT ;  /* 0x0000002038387812 */ /* 0x000fe200078e3cff */
[----:B------:R-:W4:Y:S02]  /*430e0*/  LDL.LU.64 R46, [R1+0x2cd8] ;  /* 0x002cd800012e7983 */ /* 0x000f240000300a00 */
[----:B------:R-:W4:Y:S01]  /*430f0*/  LDL.LU.64 R44, [R1+0x2cd0] ;  /* 0x002cd000012c7983 */ /* 0x000f220000300a00 */
[----:B------:R-:W-:Y:S01]  /*43100*/  STL.64 [R1+0x320], R48 ;  /* 0x0003203001007387 */ /* 0x000fe20000100a00 */
[----:B------:R-:W-:Y:S02]  /*43110*/  STL.64 [R1+0x328], R50 ;  /* 0x0003283201007387 */ /* 0x000fe40000100a00 */
[----:B------:R-:W0:Y:S01]  /*43120*/  LDSM.16.MT88.4 R48, [R56+0x5000] ;  /* 0x005000003830783b */ /* 0x000e220000004200 */
[C---:B------:R-:W-:Y:S01]  /*43130*/  HMMA.16816.F32 R28, R52.reuse, R30, R20 ;  /* 0x0000001e341c723c */ /* 0x040fe20000001814 */
[----:B0-----:R-:W-:Y:S02]  /*43140*/  STL.64 [R1+0x2c38], R50 ;  /* 0x002c383201007387 */ /* 0x001fe40000100a00 */
[----:B------:R-:W-:Y:S02]  /*43150*/  STL.64 [R1+0x2c30], R48 ;  /* 0x002c303001007387 */ /* 0x000fe40000100a00 */
[----:B------:R-:W-:Y:S02]  /*43160*/  STL.64 [R1+0x2c28], R58 ;  /* 0x002c283a01007387 */ /* 0x000fe40000100a00 */
[----:B------:R-:W-:Y:S01]  /*43170*/  STL [R1+0x2c20], R56 ;  /* 0x002c203801007387 */ /* 0x000fe20000100800 */
[----:B------:R-:W4:Y:S11]  /*43180*/  LDL.LU.64 R22, [R1+0x2cc8] ;  /* 0x002cc80001167983 */ /* 0x000f360000300a00 */
[----:B------:R-:W-:Y:S04]  /*43190*/  @!UPT UIADD3 URZ, URZ, URZ, URZ ;  /* 0x0000003f3f3ff290 */ /* 0x000fe8000fffe03f */
[----:B------:R-:W-:Y:S02]  /*431a0*/  STL.64 [R1+0xa70], R28 ;  /* 0x000a701c01007387 */ /* 0x000fe40000100a00 */
[----:B------:R0:W-:Y:S02]  /*431b0*/  STL.64 [R1+0xa78], R30 ;  /* 0x000a781e01007387 */ /* 0x0001e40000100a00 */
[----:B0-----:R-:W4:Y:S01]  /*431c0*/  LDL.LU.64 R30, [R1+0x2cc0] ;  /* 0x002cc000011e7983 */ /* 0x001f220000300a00 */
[----:B------:R-:W4:Y:S01]  /*431d0*/  LDL.LU.64 R28, [R1+0x2cb8] ;  /* 0x002cb800011c7983 */ /* 0x000f220000300a00 */
[C---:B--2---:R-:W-:Y:S02]  /*431e0*/  HMMA.16816.F32 R32, R52.reuse, R34, R8 ;  /* 0x000000223420723c */ /* 0x044fe40000001808 */
[----:B------:R-:W2:Y:S11]  /*431f0*/  LDL.LU.64 R10, [R1+0x2cb0] ;  /* 0x002cb000010a7983 */ /* 0x000eb60000300a00 */
[----:B------:R-:W-:Y:S10]  /*43200*/  @!UPT UIADD3 URZ, URZ, URZ, URZ ;  /* 0x0000003f3f3ff290 */ /* 0x000ff4000fffe03f */
[----:B------:R-:W-:Y:S01]  /*43210*/  STL.64 [R1+0xa60], R32 ;  /* 0x000a602001007387 */ /* 0x000fe20000100a00 */
[----:B------:R0:W-:Y:S01]  /*43220*/  STL.64 [R1+0xa68], R34 ;  /* 0x000a682201007387 */ /* 0x0001e20000100a00 */
[C---:B---3--:R-:W-:Y:S02]  /*43230*/  HMMA.16816.F32 R12, R52.reuse, R14, R36 ;  /* 0x0000000e340c723c */ /* 0x048fe40000001824 */
[----:B0-----:R-:W3:Y:S01]  /*43240*/  LDL.LU.64 R34, [R1+0x2ca8] ;  /* 0x002ca80001227983 */ /* 0x001ee20000300a00 */
[----:B------:R-:W3:Y:S02]  /*43250*/  LDL.LU.64 R32, [R1+0x2ca0] ;  /* 0x002ca00001207983 */ /* 0x000ee40000300a00 */
[----:B------:R-:W3:Y:S02]  /*43260*/  LDL.LU.64 R38, [R1+0x2c98] ;  /* 0x002c980001267983 */ /* 0x000ee40000300a00 */
[----:B------:R-:W-:Y:S02]  /*43270*/  IMAD.MOV.U32 R50, RZ, RZ, R61 ;  /* 0x000000ffff327224 */ /* 0x000fe400078e003d */
[----:B------:R-:W-:Y:S01]  /*43280*/  IMAD.MOV.U32 R51, RZ, RZ, R60 ;  /* 0x000000ffff337224 */ /* 0x000fe200078e003c */
[C---:B----4-:R-:W-:Y:S08]  /*43290*/  HMMA.16816.F32 R40, R52.reuse, R42, R24 ;  /* 0x0000002a3428723c */ /* 0x050ff00000001818 */
[C---:B------:R-:W-:Y:S05]  /*432a0*/  HMMA.16816.F32 R48, R52.reuse, R50, R44 ;  /* 0x000000323430723c */ /* 0x040fea000000182c */
[----:B------:R0:W-:Y:S01]  /*432b0*/  STL.64 [R1+0xa50], R12 ;  /* 0x000a500c01007387 */ /* 0x0001e20000100a00 */
[----:B------:R-:W-:Y:S03]  /*432c0*/  STL.64 [R1+0xa58], R14 ;  /* 0x000a580e01007387 */ /* 0x000fe60000100a00 */
[----:B0-----:R-:W4:Y:S01]  /*432d0*/  LDL.LU.64 R12, [R1+0x2c90] ;  /* 0x002c9000010c7983 */ /* 0x001f220000300a00 */
[----:B------:R-:W4:Y:S05]  /*432e0*/  LDL.LU.64 R24, [R1+0x2c88] ;  /* 0x002c880001187983 */ /* 0x000f2a0000300a00 */
[----:B------:R0:W-:Y:S01]  /*432f0*/  STL.64 [R1+0xa40], R40 ;  /* 0x000a402801007387 */ /* 0x0001e20000100a00 */
[----:B------:R-:W-:Y:S03]  /*43300*/  STL.64 [R1+0xa48], R42 ;  /* 0x000a482a01007387 */ /* 0x000fe60000100a00 */
[----:B0-----:R-:W4:Y:S01]  /*43310*/  LDL.LU.64 R40, [R1+0x2c80] ;  /* 0x002c800001287983 */ /* 0x001f220000300a00 */
[----:B------:R-:W4:Y:S01]  /*43320*/  LDL.LU.64 R44, [R1+0x2c78] ;  /* 0x002c7800012c7983 */ /* 0x000f220000300a00 */
[C---:B------:R-:W-:Y:S02]  /*43330*/  HMMA.16816.F32 R20, R52.reuse, R22, R16 ;  /* 0x000000163414723c */ /* 0x040fe40000001810 */
[----:B------:R-:W-:Y:S01]  /*43340*/  STL.64 [R1+0xa30], R48 ;  /* 0x000a303001007387 */ /* 0x000fe20000100a00 */
[----:B------:R-:W-:Y:S11]  /*43350*/  STL.64 [R1+0xa38], R50 ;  /* 0x000a383201007387 */ /* 0x000ff60000100a00 */
[----:B------:R-:W-:Y:S09]  /*43360*/  @!UPT UIADD3 URZ, URZ, URZ, URZ ;  /* 0x0000003f3f3ff290 */ /* 0x000ff2000fffe03f */
[----:B------:R-:W-:Y:S01]  /*43370*/  STL.64 [R1+0xa20], R20 ;  /* 0x000a201401007387 */ /* 0x000fe20000100a00 */
[----:B------:R-:W-:Y:S01]  /*43380*/  STL.64 [R1+0xa28], R22 ;  /* 0x000a281601007387 */ /* 0x000fe20000100a00 */
[C---:B--2---:R-:W-:Y:S02]  /*43390*/  HMMA.16816.F32 R16, R52.reuse, R10, R28 ;  /* 0x0000000a3410723c */ /* 0x044fe4000000181c */
[----:B------:R-:W2:Y:S06]  /*433a0*/  LDL.LU R28, [R1+0x960] ;  /* 0x00096000011c7983 */ /* 0x000eac0000300800 */
[----:B---3--:R-:W-:Y:S11]  /*433b0*/  HMMA.16816.F32 R8, R52, R38, R32 ;  /* 0x000000263408723c */ /* 0x008ff60000001820 */
[----:B------:R-:W-:Y:S04]  /*433c0*/  @!UPT UIADD3 URZ, URZ, URZ, URZ ;  /* 0x0000003f3f3ff290 */ /* 0x000fe8000fffe03f */
[----:B------:R0:W-:Y:S01]  /*433d0*/  STL.64 [R1+0xa10], R16 ;  /* 0x000a101001007387 */ /* 0x0001e20000100a00 */
[----:B------:R1:W-:Y:S07]  /*433e0*/  STL.64 [R1+0xa18], R18 ;  /* 0x000a181201007387 */ /* 0x0003ee0000100a00 */
[----:B------:R-:W-:Y:S01]  /*433f0*/  STL.64 [R1+0xa00], R8 ;  /* 0x000a000801007387 */ /* 0x000fe20000100a00 */
[----:B------:R-:W-:Y:S02]  /*43400*/  STL.64 [R1+0xa08], R10 ;  /* 0x000a080a01007387 */ /* 0x000fe40000100a00 */
[----:B------:R-:W2:Y:S02]  /*43410*/  LDL.LU R29, [R1+0x964] ;  /* 0x00096400011d7983 */ /* 0x000ea40000300800 */
[----:B------:R-:W3:Y:S01]  /*43420*/  LDL.LU R30, [R1+0x968] ;  /* 0x00096800011e7983 */ /* 0x000ee20000300800 */
[----:B------:R-:W3:Y:S04]  /*43430*/  LDL.LU R31, [R1+0x96c] ;  /* 0x00096c00011f7983 */ /* 0x000ee80000300800 */
[----:B---3--:R-:W-:Y:S01]  /*43440*/  STL.64 [R1+0x2c48], R30 ;  /* 0x002c481e01007387 */ /* 0x008fe20000100a00 */
[----:B--2---:R-:W-:Y:S02]  /*43450*/  STL.64 [R1+0x2c40], R28 ;  /* 0x002c401c01007387 */ /* 0x004fe40000100a00 */
[----:B------:R-:W2:Y:S02]  /*43460*/  LDL.LU R32, [R1+0x970] ;  /* 0x0009700001207983 */ /* 0x000ea40000300800 */
[----:B------:R-:W2:Y:S01]  /*43470*/  LDL.LU R33, [R1+0x974] ;  /* 0x0009740001217983 */ /* 0x000ea20000300800 */
[----:B------:R-:W3:Y:S01]  /*43480*/  LDL.LU R34, [R1+0x978] ;  /* 0x0009780001227983 */ /* 0x000ee20000300800 */
[----:B------:R-:W3:Y:S03]  /*43490*/  LDL.LU R35, [R1+0x97c] ;  /* 0x00097c0001237983 */ /* 0x000ee60000300800 */
[----:B---3--:R-:W-:Y:S01]  /*434a0*/  STL.64 [R1+0x2c58], R34 ;  /* 0x002c582201007387 */ /* 0x008fe20000100a00 */
[----:B--2---:R-:W-:Y:S02]  /*434b0*/  STL.64 [R1+0x2c50], R32 ;  /* 0x002c502001007387 */ /* 0x004fe40000100a00 */
[----:B------:R-:W2:Y:S02]  /*434c0*/  LDL.LU R36, [R1+0x980] ;  /* 0x0009800001247983 */ /* 0x000ea40000300800 */
[----:B------:R-:W2:Y:S01]  /*434d0*/  LDL.LU R37, [R1+0x984] ;  /* 0x0009840001257983 */ /* 0x000ea20000300800 */
[----:B------:R-:W3:Y:S01]  /*434e0*/  LDL.LU R38, [R1+0x988] ;  /* 0x0009880001267983 */ /* 0x000ee20000300800 */
[----:B------:R-:W3:Y:S02]  /*434f0*/  LDL.LU R39, [R1+0x98c] ;  /* 0x00098c0001277983 */ /* 0x000ee40000300800 */
[----:B------:R-:W-:-:S02]  /*43500*/  IMAD.MOV.U32 R6, RZ, RZ, R57 ;  /* 0x000000ffff067224 */ /* 0x000fc400078e0039 */
[----:B----4-:R-:W-:Y:S01]  /*43510*/  IMAD.MOV.U32 R7, RZ, RZ, R45 ;  /* 0x000000ffff077224 */ /* 0x010fe200078e002d */
[----:B---3--:R3:W-:Y:S01]  /*43520*/  STL.64 [R1+0x2c68], R38 ;  /* 0x002c682601007387 */ /* 0x0087e20000100a00 */
[----:B--2---:R-:W-:Y:S03]  /*43530*/  STL.64 [R1+0x2c60], R36 ;  /* 0x002c602401007387 */ /* 0x004fe60000100a00 */
[----:B------:R2:W-:Y:S02]  /*43540*/  STL.64 [R1+0x2c70], R6 ;  /* 0x002c700601007387 */ /* 0x0005e40000100a00 */
[----:B------:R-:W4:Y:S01]  /*43550*/  LDL.LU R56, [R1+0x9b0] ;  /* 0x0009b00001387983 */ /* 0x000f220000300800 */
[----:B------:R-:W4:Y:S01]  /*43560*/  LDL.LU R57, [R1+0x9b4] ;  /* 0x0009b40001397983 */ /* 0x000f220000300800 */
[----:B------:R-:W4:Y:S02]  /*43570*/  LDL.LU R58, [R1+0x9b8] ;  /* 0x0009b800013a7983 */ /* 0x000f240000300800 */
[----:B------:R-:W4:Y:S02]  /*43580*/  LDL.LU R59, [R1+0x9bc] ;  /* 0x0009bc00013b7983 */ /* 0x000f240000300800 */
[----:B0-----:R-:W4:Y:S01]  /*43590*/  LDL.LU R16, [R1+0x9f0] ;  /* 0x0009f00001107983 */ /* 0x001f220000300800 */
[----:B------:R-:W4:Y:S01]  /*435a0*/  LDL.LU R17, [R1+0x9f4] ;  /* 0x0009f40001117983 */ /* 0x000f220000300800 */
[----:B-1----:R-:W4:Y:S02]  /*435b0*/  LDL.LU R18, [R1+0x9f8] ;  /* 0x0009f80001127983 */ /* 0x002f240000300800 */
[----:B------:R-:W4:Y:S02]  /*435c0*/  LDL.LU R19, [R1+0x9fc] ;  /* 0x0009fc0001137983 */ /* 0x000f240000300800 */
[----:B------:R-:W4:Y:S02]  /*435d0*/  LDL.LU R4, [R1+0x9e0] ;  /* 0x0009e00001047983 */ /* 0x000f240000300800 */
[----:B---3--:R-:W-:-:S02]  /*435e0*/  IMAD.MOV.U32 R39, RZ, RZ, R5 ;  /* 0x000000ffff277224 */ /* 0x008fc400078e0005 */
[----:B------:R-:W3:Y:S01]  /*435f0*/  LDL.LU R5, [R1+0x9e4] ;  /* 0x0009e40001057983 */ /* 0x000ee20000300800 */
[----:B--2---:R-:W3:Y:S02]  /*43600*/  LDL.LU R6, [R1+0x9e8] ;  /* 0x0009e80001067983 */ /* 0x004ee40000300800 */
[----:B------:R-:W3:Y:S02]  /*43610*/  LDL.LU R7, [R1+0x9ec] ;  /* 0x0009ec0001077983 */ /* 0x000ee40000300800 */
[----:B------:R-:W-:Y:S02]  /*43620*/  IMAD.MOV.U32 R14, RZ, RZ, R24 ;  /* 0x000000ffff0e7224 */ /* 0x000fe400078e0018 */
[----:B------:R-:W-:Y:S01]  /*43630*/  IMAD.MOV.U32 R15, RZ, RZ, R13 ;  /* 0x000000ffff0f7224 */ /* 0x000fe200078e000d */
[----:B------:R-:W2:Y:S01]  /*43640*/  LDL.LU R32, [R1+0x9d0] ;  /* 0x0009d00001207983 */ /* 0x000ea20000300800 */
[----:B------:R-:W2:Y:S02]  /*43650*/  LDL.LU R33, [R1+0x9d4] ;  /* 0x0009d40001217983 */ /* 0x000ea40000300800 */
[----:B------:R-:W2:Y:S02]  /*43660*/  LDL.LU R34, [R1+0x9d8] ;  /* 0x0009d80001227983 */ /* 0x000ea40000300800 */
[----:B------:R-:W2:Y:S02]  /*43670*/  LDL.LU R35, [R1+0x9dc] ;  /* 0x0009dc0001237983 */ /* 0x000ea40000300800 */
[----:B------:R-:W-:Y:S01]  /*43680*/  IMAD.MOV.U32 R38, RZ, RZ, R12 ;  /* 0x000000ffff267224 */ /* 0x000fe200078e000c */
[----:B------:R-:W2:Y:S01]  /*43690*/  LDL.LU R28, [R1+0x9c0] ;  /* 0x0009c000011c7983 */ /* 0x000ea20000300800 */
[----:B------:R-:W2:Y:S02]  /*436a0*/  LDL.LU R29, [R1+0x9c4] ;  /* 0x0009c400011d7983 */ /* 0x000ea40000300800 */
[----:B------:R-:W2:Y:S02]  /*436b0*/  LDL.LU R30, [R1+0x9c8] ;  /* 0x0009c800011e7983 */ /* 0x000ea40000300800 */
[----:B------:R-:W-:Y:S01]  /*436c0*/  IMAD.MOV.U32 R50, RZ, RZ, R44 ;  /* 0x000000ffff327224 */ /* 0x000fe200078e002c */
[----:B------:R-:W2:Y:S01]  /*436d0*/  LDL.LU R31, [R1+0x9cc] ;  /* 0x0009cc00011f7983 */ /* 0x000ea20000300800 */
[----:B------:R-:W2:Y:S02]  /*436e0*/  LDL.LU R44, [R1+0x9a0] ;  /* 0x0009a000012c7983 */ /* 0x000ea40000300800 */
[----:B------:R-:W2:Y:S02]  /*436f0*/  LDL.LU R45, [R1+0x9a4] ;  /* 0x0009a400012d7983 */ /* 0x000ea40000300800 */
[----:B------:R-:W2:Y:S02]  /*43700*/  LDL.LU R46, [R1+0x9a8] ;  /* 0x0009a800012e7983 */ /* 0x000ea40000300800 */
[----:B------:R-:W-:Y:S01]  /*43710*/  IMAD.MOV.U32 R10, RZ, RZ, R40 ;  /* 0x000000ffff0a7224 */ /* 0x000fe200078e0028 */
[----:B------:R-:W2:Y:S01]  /*43720*/  LDL.LU R47, [R1+0x9ac] ;  /* 0x0009ac00012f7983 */ /* 0x000ea20000300800 */
[----:B------:R-:W-:-:S02]  /*43730*/  IMAD.MOV.U32 R51, RZ, RZ, R41 ;  /* 0x000000ffff337224 */ /* 0x000fc400078e0029 */
[----:B------:R-:W2:Y:S02]  /*43740*/  LDL.LU R40, [R1+0x990] ;  /* 0x0009900001287983 */ /* 0x000ea40000300800 */
[----:B------:R-:W2:Y:S01]  /*43750*/  LDL.LU R41, [R1+0x994] ;  /* 0x0009940001297983 */ /* 0x000ea20000300800 */
[----:B------:R-:W2:Y:S01]  /*43760*/  LDL.LU R42, [R1+0x998] ;  /* 0x00099800012a7983 */ /* 0x000ea20000300800 */
[----:B------:R-:W2:Y:S02]  /*43770*/  LDL.LU R43, [R1+0x99c] ;  /* 0x00099c00012b7983 */ /* 0x000ea40000300800 */
[----:B------:R-:W-:Y:S02]  /*43780*/  IMAD.MOV.U32 R11, RZ, RZ, R25 ;  /* 0x000000ffff0b7224 */ /* 0x000fe400078e0019 */
[----:B------:R-:W2:Y:S01]  /*43790*/  LDL.LU R24, [R1+0x950] ;  /* 0x0009500001187983 */ /* 0x000ea20000300800 */
[----:B------:R-:W2:Y:S01]  /*437a0*/  LDL.LU R25, [R1+0x954] ;  /* 0x0009540001197983 */ /* 0x000ea20000300800 */
[----:B------:R-:W2:Y:S02]  /*437b0*/  LDL.LU R26, [R1+0x958] ;  /* 0x00095800011a7983 */ /* 0x000ea40000300800 */
[----:B------:R-:W2:Y:S02]  /*437c0*/  LDL.LU R27, [R1+0x95c] ;  /* 0x00095c00011b7983 */ /* 0x000ea40000300800 */
[----:B------:R-:W2:Y:S01]  /*437d0*/  LDL.LU R20, [R1+0x940] ;  /* 0x0009400001147983 */ /* 0x000ea20000300800 */
[----:B------:R-:W2:Y:S01]  /*437e0*/  LDL.LU R21, [R1+0x944] ;  /* 0x0009440001157983 */ /* 0x000ea20000300800 */
[----:B------:R-:W2:Y:S02]  /*437f0*/  LDL.LU R22, [R1+0x948] ;  /* 0x0009480001167983 */ /* 0x000ea40000300800 */
[----:B------:R-:W2:Y:S01]  /*43800*/  LDL.LU R23, [R1+0x94c] ;  /* 0x00094c0001177983 */ /* 0x000ea20000300800 */
[C---:B----4-:R-:W-:Y:S01]  /*43810*/  HMMA.16816.F32 R12, R52.reuse, R14, R16 ;  /* 0x0000000e340c723c */ /* 0x050fe20000001810 */
[----:B------:R-:W4:Y:S07]  /*43820*/  LDL.LU R16, [R1+0x930] ;  /* 0x0009300001107983 */ /* 0x000f2e0000300800 */
[C---:B---3--:R-:W-:Y:S11]  /*43830*/  HMMA.16816.F32 R36, R52.reuse, R38, R4 ;  /* 0x000000263424723c */ /* 0x048ff60000001804 */
[----:B------:R-:W-:Y:S04]  /*43840*/  @!UPT UIADD3 URZ, URZ, URZ, URZ ;  /* 0x0000003f3f3ff290 */ /* 0x000fe8000fffe03f */
[----:B------:R0:W-:Y:S01]  /*43850*/  STL.64 [R1+0x9f0], R12 ;  /* 0x0009f00c01007387 */ /* 0x0001e20000100a00 */
[----:B------:R1:W-:Y:S02]  /*43860*/  STL.64 [R1+0x9f8], R14 ;  /* 0x0009f80e01007387 */ /* 0x0003e40000100a00 */
[----:B------:R-:W4:Y:S02]  /*43870*/  LDL.LU R17, [R1+0x934] ;  /* 0x0009340001117983 */ /* 0x000f240000300800 */
[----:B------:R-:W4:Y:S01]  /*43880*/  LDL.LU R18, [R1+0x938] ;  /* 0x0009380001127983 */ /* 0x000f220000300800 */
[----:B------:R-:W4:Y:S04]  /*43890*/  LDL.LU R19, [R1+0x93c] ;  /* 0x00093c0001137983 */ /* 0x000f280000300800 */
[----:B0-----:R-:W3:Y:S01]  /*438a0*/  LDL.LU R12, [R1+0x920] ;  /* 0x00092000010c7983 */ /* 0x001ee20000300800 */
[----:B------:R-:W3:Y:S02]  /*438b0*/  LDL.LU R13, [R1+0x924] ;  /* 0x00092400010d7983 */ /* 0x000ee40000300800 */
[----:B-1----:R-:W3:Y:S02]  /*438c0*/  LDL.LU R14, [R1+0x928] ;  /* 0x00092800010e7983 */ /* 0x002ee40000300800 */
[----:B------:R-:W3:Y:S01]  /*438d0*/  LDL.LU R15, [R1+0x92c] ;  /* 0x00092c00010f7983 */ /* 0x000ee20000300800 */
[----:B------:R-:W3:Y:S01]  /*438e0*/  LDL.LU.64 R6, [R1+0x2c70] ;  /* 0x002c700001067983 */ /* 0x000ee20000300a00 */
[C---:B--2---:R-:W-:Y:S08]  /*438f0*/  HMMA.16816.F32 R8, R52.reuse, R10, R32 ;  /* 0x0000000a3408723c */ /* 0x044ff00000001820 */
[C---:B------:R-:W-:Y:S01]  /*43900*/  HMMA.16816.F32 R48, R52.reuse, R50, R28 ;  /* 0x000000323430723c */ /* 0x040fe2000000181c */
[----:B------:R-:W-:Y:S01]  /*43910*/  STL.64 [R1+0x9e0], R36 ;  /* 0x0009e02401007387 */ /* 0x000fe20000100a00 */
[----:B------:R0:W-:Y:S04]  /*43920*/  STL.64 [R1+0x9e8], R38 ;  /* 0x0009e82601007387 */ /* 0x0001e80000100a00 */
[----:B0-----:R-:W2:Y:S01]  /*43930*/  LDL.LU.64 R38, [R1+0x2c68] ;  /* 0x002c680001267983 */ /* 0x001ea20000300a00 */
[----:B------:R-:W2:Y:S02]  /*43940*/  LDL.LU.64 R36, [R1+0x2c60] ;  /* 0x002c600001247983 */ /* 0x000ea40000300a00 */
[----:B------:R-:W2:Y:S02]  /*43950*/  LDL.LU.64 R34, [R1+0x2c58] ;  /* 0x002c580001227983 */ /* 0x000ea40000300a00 */
[----:B------:R-:W2:Y:S04]  /*43960*/  LDL.LU.64 R32, [R1+0x2c50] ;  /* 0x002c500001207983 */ /* 0x000ea80000300a00 */
[----:B------:R0:W-:Y:S01]  /*43970*/  STL.64 [R1+0x9d0], R8 ;  /* 0x0009d00801007387 */ /* 0x0001e20000100a00 */
[----:B------:R1:W-:Y:S03]  /*43980*/  STL.64 [R1+0x9d8], R10 ;  /* 0x0009d80a01007387 */ /* 0x0003e60000100a00 */
[----:B0-----:R-:W2:Y:S01]  /*43990*/  LDL.LU R8, [R1+0x910] ;  /* 0x0009100001087983 */ /* 0x001ea20000300800 */
[----:B------:R-:W2:Y:S02]  /*439a0*/  LDL.LU R9, [R1+0x914] ;  /* 0x0009140001097983 */ /* 0x000ea40000300800 */
[----:B-1----:R-:W2:Y:S02]  /*439b0*/  LDL.LU R10, [R1+0x918] ;  /* 0x00091800010a7983 */ /* 0x002ea40000300800 */
[----:B------:R-:W2:Y:S01]  /*439c0*/  LDL.LU R11, [R1+0x91c] ;  /* 0x00091c00010b7983 */ /* 0x000ea20000300800 */
[----:B------:R-:W2:Y:S01]  /*439d0*/  LDL.LU.64 R30, [R1+0x2c48] ;  /* 0x002c4800011e7983 */ /* 0x000ea20000300a00 */
[----:B------:R-:W2:Y:S02]  /*439e0*/  LDL.LU.64 R28, [R1+0x2c40] ;  /* 0x002c4000011c7983 */ /* 0x000ea40000300a00 */
[----:B------:R-:W-:Y:S02]  /*439f0*/  STL.64 [R1+0x9c0], R48 ;  /* 0x0009c03001007387 */ /* 0x000fe40000100a00 */
[----:B------:R0:W-:Y:S02]  /*43a00*/  STL.64 [R1+0x9c8], R50 ;  /* 0x0009c83201007387 */ /* 0x0001e40000100a00 */
[----:B0-----:R-:W2:Y:S01]  /*43a10*/  LDL.LU.64 R50, [R1+0x2c38] ;  /* 0x002c380001327983 */ /* 0x001ea20000300a00 */
[----:B------:R-:W2:Y:S01]  /*43a20*/  LDL.LU.64 R48, [R1+0x2c30] ;  /* 0x002c300001307983 */ /* 0x000ea20000300a00 */
[C---:B---3--:R-:W-:Y:S02]  /*43a30*/  HMMA.16816.F32 R4, R52.reuse, R6, R56 ;  /* 0x000000063404723c */ /* 0x048fe40000001838 */
[----:B------:R-:W3:Y:S01]  /*43a40*/  LDL.LU.64 R58, [R1+0x2c28] ;  /* 0x002c2800013a7983 */ /* 0x000ee20000300a00 */
[----:B------:R-:W2:Y:S11]  /*43a50*/  LDL.LU R56, [R1+0x2c20] ;  /* 0x002c200001387983 */ /* 0x000eb60000300800 */
[----:B------:R-:W-:Y:S09]  /*43a60*/  @!UPT UIADD3 URZ, URZ, URZ, URZ ;  /* 0x0000003f3f3ff290 */ /* 0x000ff2000fffe03f */
[----:B------:R0:W-:Y:S01]  /*43a70*/  STL.64 [R1+0x9b0], R4 ;  /* 0x0009b00401007387 */ /* 0x0001e20000100a00 */
[----:B------:R1:W-:Y:S03]  /*43a80*/  STL.64 [R1+0x9b8], R6 ;  /* 0x0009b80601007387 */ /* 0x0003e60000100a00 */
[----:B0-----:R-:W2:Y:S01]  /*43a90*/  LDL.LU R4, [R1+0x900] ;  /* 0x0009000001047983 */ /* 0x001ea20000300800 */
[----:B------:R-:W2:Y:S02]  /*43aa0*/  LDL.LU R5, [R1+0x904] ;  /* 0x0009040001057983 */ /* 0x000ea40000300800 */
[----:B-1----:R-:W2:Y:S02]  /*43ab0*/  LDL.LU R6, [R1+0x908] ;  /* 0x0009080001067983 */ /* 0x002ea40000300800 */
[----:B------:R-:W2:Y:S01]  /*43ac0*/  LDL.LU R7, [R1+0x90c] ;  /* 0x00090c0001077983 */ /* 0x000ea20000300800 */
[C---:B---3--:R-:W-:Y:S11]  /*43ad0*/  HMMA.16816.F32 R44, R52.reuse, R58, R44 ;  /* 0x0000003a342c723c */ /* 0x048ff6000000182c */
[----:B------:R-:W-:Y:S11]  /*43ae0*/  @!UPT UIADD3 URZ, URZ, URZ, URZ ;  /* 0x0000003f3f3ff290 */ /* 0x000ff6000fffe03f */
[----:B------:R-:W-:Y:S01]  /*43af0*/  @!UPT UIADD3 URZ, URZ, URZ, URZ ;  /* 0x0000003f3f3ff290 */ /* 0x000fe2000fffe03f */
[----:B------:R-:W-:Y:S01]  /*43b00*/  STL.64 [R1+0x9a0], R44 ;  /* 0x0009a02c01007387 */ /* 0x000fe20000100a00 */
[----:B------:R0:W-:Y:S03]  /*43b10*/  STL.64 [R1+0x9a8], R46 ;  /* 0x0009a82e01007387 */ /* 0x0001e60000100a00 */
[----:B0-----:R-:W3:Y:S02]  /*43b20*/  LDL.LU.64 R46, [R1+0x2c18] ;  /* 0x002c1800012e7983 */ /* 0x001ee40000300a00 */
[C---:B---3--:R-:W-:Y:S11]  /*43b30*/  HMMA.16816.F32 R40, R52.reuse, R46, R40 ;  /* 0x0000002e3428723c */ /* 0x048ff60000001828 */
        /* <DEDUP_REMOVED lines=36> */
[----:B0-----:R-:W4:Y:S01]  /*43d80*/  LDL.LU.64 R22, [R1+0x2be0] ;  /* 0x002be00001167983 */ /* 0x001f220000300a00 */
[----:B------:R0:W-:Y:S02]  /*43d90*/  STL.64 [R1+0x2b40], R26 ;  /* 0x002b401a01007387 */ /* 0x0001e40000100a00 */
[----:B------:R-:W2:Y:S02]  /*43da0*/  LDL.LU R24, [R1+0x10e0] ;  /* 0x0010e00001187983 */ /* 0x000ea40000300800 */
[----:B------:R-:W2:Y:S01]  /*43db0*/  LDL.LU R25, [R1+0x10e4] ;  /* 0x0010e40001197983 */ /* 0x000ea20000300800 */
[----:B0-----:R-:W2:Y:S01]  /*43dc0*/  LDL.LU R26, [R1+0x10e8] ;  /* 0x0010e800011a7983 */ /* 0x001ea20000300800 */
[----:B------:R-:W2:Y:S01]  /*43dd0*/  LDL.LU R27, [R1+0x10ec] ;  /* 0x0010ec00011b7983 */ /* 0x000ea20000300800 */
[C---:B----4-:R-:W-:Y:S11]  /*43de0*/  HMMA.16816.F32 R16, R52.reuse, R22, R16 ;  /* 0x000000163410723c */ /* 0x050ff60000001810 */
[----:B------:R-:W-:Y:S11]  /*43df0*/  @!UPT UIADD3 URZ, URZ, URZ, URZ ;  /* 0x0000003f3f3ff290 */ /* 0x000ff6000fffe03f */
[----:B------:R-:W-:Y:S01]  /*43e00*/  @!UPT UIADD3 URZ, URZ, URZ, URZ ;  /* 0x0000003f3f3ff290 */ /* 0x000fe2000fffe03f */
[----:B------:R-:W-:Y:S01]  /*43e10*/  STL.64 [R1+0x930], R16 ;  /* 0x0009301001007387 */ /* 0x000fe20000100a00 */
[----:B------:R0:W-:Y:S03]  /*43e20*/  STL.64 [R1+0x938], R18 ;  /* 0x0009381201007387 */ /* 0x0001e60000100a00 */
[----:B0-----:R-:W4:Y:S01]  /*43e30*/  LDL.LU.64 R18, [R1+0x2bd8] ;  /* 0x002bd80001127983 */ /* 0x001f220000300a00 */
[----:B------:R0:W-:Y:S03]  /*43e40*/  STL.64 [R1+0x2b90], R22 ;  /* 0x002b901601007387 */ /* 0x0001e60000100a00 */
[----:B0-----:R-:W2:Y:S01]  /*43e50*/  LDL.64 R22, [R1+0x138] ;  /* 0x0001380001167983 */ /* 0x001ea20000100a00 */
[C---:B----4-:R-:W-:Y:S11]  /*43e60*/  HMMA.16816.F32 R12, R52.reuse, R18, R12 ;  /* 0x00000012340c723c */ /* 0x050ff6000000180c */
        /* <DEDUP_REMOVED lines=16> */
[----:B------:R-:W2:Y:S02]  /*43f70*/  LDL.LU.64 R8, [R1+0x2bc0] ;  /* 0x002bc00001087983 */ /* 0x000ea40000300a00 */
[----:B------:R0:W-:Y:S02]  /*43f80*/  STL.64 [R1+0x2ba0], R14 ;  /* 0x002ba00e01007387 */ /* 0x0001e40000100a00 */
[----:B------:R-:W2:Y:S01]  /*43f90*/  LDL.LU R12, [R1+0x310] ;  /* 0x00031000010c7983 */ /* 0x000ea20000300800 */
[----:B------:R-:W2:Y:S04]  /*43fa0*/  LDL.LU R13, [R1+0x314] ;  /* 0x00031400010d7983 */ /* 0x000ea80000300800 */
[----:B0-----:R-:W2:Y:S01]  /*43fb0*/  LDL.LU R14, [R1+0x318] ;  /* 0x00031800010e7983 */ /* 0x001ea20000300800 */
[----:B------:R-:W2:Y:S01]  /*43fc0*/  LDL.LU R15, [R1+0x31c] ;  /* 0x00031c00010f7983 */ /* 0x000ea20000300800 */
[----:B----4-:R-:W-:Y:S11]  /*43fd0*/  HMMA.16816.F32 R4, R52, R10, R4 ;  /* 0x0000000a3404723c */ /* 0x010ff60000001804 */
[----:B------:R-:W-:Y:S11]  /*43fe0*/  @!UPT UIADD3 URZ, URZ, URZ, URZ ;  /* 0x0000003f3f3ff290 */ /* 0x000ff6000fffe03f */
[----:B------:R-:W-:Y:S01]  /*43ff0*/  @!UPT UIADD3 URZ, URZ, URZ, URZ ;  /* 0x0000003f3f3ff290 */ /* 0x000fe2000fffe03f */
[----:B------:R-:W-:Y:S01]  /*44000*/  STL.64 [R1+0x900], R4 ;  /* 0x0009000401007387 */ /* 0x000fe20000100a00 */
[----:B------:R0:W-:Y:S03]  /*44010*/  STL.64 [R1+0x908], R6 ;  /* 0x0009080601007387 */ /* 0x0001e60000100a00 */
[----:B0-----:R-:W4:Y:S01]  /*44020*/  LDL.LU.64 R6, [R1+0x2bb8] ;  /* 0x002bb80001067983 */ /* 0x001f220000300a00 */
[----:B------:R-:W3:Y:S02]  /*44030*/  LDL.LU R4, [R1+0x2bb0] ;  /* 0x002bb00001047983 */ /* 0x000ee40000300800 */
[----:B------:R-:W-:Y:S02]  /*44040*/  STL.64 [R1+0x2a50], R10 ;  /* 0x002a500a01007387 */ /* 0x000fe40000100a00 */
[----:B--2---:R0:W-:Y:S02]  /*44050*/  STL.64 [R1+0x2a48], R8 ;  /* 0x002a480801007387 */ /* 0x0041e40000100a00 */
[----:B0-----:R-:W-:Y:S08]  /*44060*/  HMMA.16816.F32 R8, R48, R22, R16 ;  /* 0x000000163008723c */ /* 0x001ff00000001810 */
[----:B----4-:R-:W-:Y:S01]  /*44070*/  HMMA.16816.F32 R12, R52, R6, R12 ;  /* 0x00000006340c723c */ /* 0x010fe2000000180c */
[----:B------:R-:W-:Y:S11]  /*44080*/  STL.64 [R1+0x2b38], R6 ;  /* 0x002b380601007387 */ /* 0x000ff60000100a00 */
[----:B------:R-:W-:Y:S11]  /*44090*/  @!UPT UIADD3 URZ, URZ, URZ, URZ ;  /* 0x0000003f3f3ff290 */ /* 0x000ff6000fffe03f */
[----:B------:R-:W-:Y:S01]  /*440a0*/  STL.64 [R1+0x310], R12 ;  /* 0x0003100c01007387 */ /* 0x000fe20000100a00 */
[----:B------:R-:W-:Y:S02]  /*440b0*/  STL.64 [R1+0x318], R14 ;  /* 0x0003180e01007387 */ /* 0x000fe40000100a00 */
[----:B------:R-:W-:Y:S02]  /*440c0*/  STL.64 [R1+0x10f0], R8 ;  /* 0x0010f00801007387 */ /* 0x000fe40000100a00 */
[----:B------:R0:W-:Y:S01]  /*440d0*/  STL.64 [R1+0x10f8], R10 ;  /* 0x0010f80a01007387 */ /* 0x0001e20000100a00 */
[----:B------:R-:W2:Y:S01]  /*440e0*/  LDL.64 R54, [R1+0xd8] ;  /* 0x0000d80001367983 */ /* 0x000ea20000100a00 */
[----:B---3--:R-:W-:Y:S02]  /*440f0*/  IMAD.MOV.U32 R34, RZ, RZ, R29 ;  /* 0x000000ffff227224 */ /* 0x008fe400078e001d */
[----:B------:R-:W-:Y:S02]  /*44100*/  IMAD.MOV.U32 R35, RZ, RZ, R28 ;  /* 0x000000ffff237224 */ /* 0x000fe400078e001c */
[----:B------:R-:W-:-:S02]  /*44110*/  IMAD.MOV.U32 R40, RZ, RZ, R10 ;  /* 0x000000ffff287224 */ /* 0x000fc400078e000a */
[----:B------:R-:W-:-:S03]  /*44120*/  IMAD.MOV.U32 R44, RZ, RZ, R8 ;  /* 0x000000ffff2c7224 */ /* 0x000fc600078e0008 */
[----:B0-----:R-:W-:Y:S01]  /*44130*/  HMMA.16816.F32 R8, R48, R34, R24 ;  /* 0x000000223008723c */ /* 0x001fe20000001818 */
[----:B------:R-:W-:Y:S02]  /*44140*/  IMAD.MOV.U32 R37, RZ, RZ, R22 ;  /* 0x000000ffff257224 */ /* 0x000fe400078e0016 */
[----:B------:R-:W-:Y:S01]  /*44150*/  IMAD.MOV.U32 R36, RZ, RZ, R23 ;  /* 0x000000ffff247224 */ /* 0x000fe200078e0017 */
[----:B--2---:R-:W-:Y:S01]  /*44160*/  STL.64 [R1+0x2ba8], R54 ;  /* 0x002ba83601007387 */ /* 0x004fe20000100a00 */
[----:B------:R-:W-:Y:S03]  /*44170*/  STL.64 [R1+0x2ac0], R38 ;  /* 0x002ac02601007387 */ /* 0x000fe60000100a00 */
[----:B------:R0:W-:Y:S02]  /*44180*/  STL.64 [R1+0x2ab8], R36 ;  /* 0x002ab82401007387 */ /* 0x0001e40000100a00 */
[----:B------:R-:W-:Y:S01]  /*44190*/  STL [R1+0x2288], R44 ;  /* 0x0022882c01007387 */ /* 0x000fe20000100800 */
[----:B------:R-:W-:Y:S11]  /*441a0*/  STL [R1+0x2284], R40 ;  /* 0x0022842801007387 */ /* 0x000ff60000100800 */
[----:B------:R-:W-:Y:S01]  /*441b0*/  @!UPT UIADD3 URZ, URZ, URZ, URZ ;  /* 0x0000003f3f3ff290 */ /* 0x000fe2000fffe03f */
[----:B------:R-:W-:Y:S02]  /*441c0*/  STL.64 [R1+0x10e0], R8 ;  /* 0x0010e00801007387 */ /* 0x000fe40000100a00 */
[----:B------:R1:W-:Y:S01]  /*441d0*/  STL.64 [R1+0x10e8], R10 ;  /* 0x0010e80a01007387 */ /* 0x0003e20000100a00 */
[----:B0-----:R-:W2:Y:S01]  /*441e0*/  LDL.LU R36, [R1+0x10d0] ;  /* 0x0010d00001247983 */ /* 0x001ea20000300800 */
[----:B------:R-:W2:Y:S02]  /*441f0*/  LDL.LU R37, [R1+0x10d4] ;  /* 0x0010d40001257983 */ /* 0x000ea40000300800 */
[----:B------:R-:W2:Y:S02]  /*44200*/  LDL.LU R38, [R1+0x10d8] ;  /* 0x0010d80001267983 */ /* 0x000ea40000300800 */
[----:B------:R-:W2:Y:S01]  /*44210*/  LDL.LU R39, [R1+0x10dc] ;  /* 0x0010dc0001277983 */ /* 0x000ea20000300800 */
[----:B------:R-:W2:Y:S01]  /*44220*/  LDL.64 R26, [R1+0x118] ;  /* 0x00011800011a7983 */ /* 0x000ea20000100a00 */
[----:B------:R-:W3:Y:S02]  /*44230*/  LDL.LU R16, [R1+0x480] ;  /* 0x0004800001107983 */ /* 0x000ee40000300800 */
[----:B------:R-:W3:Y:S02]  /*44240*/  LDL.LU R17, [R1+0x484] ;  /* 0x0004840001117983 */ /* 0x000ee40000300800 */
[----:B------:R-:W3:Y:S01]  /*44250*/  LDL.LU R18, [R1+0x488] ;  /* 0x0004880001127983 */ /* 0x000ee20000300800 */
[----:B------:R-:W3:Y:S01]  /*44260*/  LDL.LU R19, [R1+0x48c] ;  /* 0x00048c0001137983 */ /* 0x000ee20000300800 */
[----:B------:R-:W4:Y:S02]  /*44270*/  LDL.LU R52, [R1+0x10c0] ;  /* 0x0010c00001347983 */ /* 0x000f240000300800 */
[----:B------:R-:W4:Y:S02]  /*44280*/  LDL.LU R53, [R1+0x10c4] ;  /* 0x0010c40001357983 */ /* 0x000f240000300800 */
[----:B------:R-:W4:Y:S01]  /*44290*/  LDL.LU R54, [R1+0x10c8] ;  /* 0x0010c80001367983 */ /* 0x000f220000300800 */
[----:B------:R-:W4:Y:S01]  /*442a0*/  LDL.LU R55, [R1+0x10cc] ;  /* 0x0010cc0001377983 */ /* 0x000f220000300800 */
[----:B------:R-:W3:Y:S02]  /*442b0*/  LDL.64 R22, [R1+0xf8] ;  /* 0x0000f80001167983 */ /* 0x000ee40000100a00 */
[----:B------:R-:W3:Y:S02]  /*442c0*/  LDL.LU R32, [R1+0x470] ;  /* 0x0004700001207983 */ /* 0x000ee40000300800 */
[----:B------:R-:W3:Y:S01]  /*442d0*/  LDL.LU R33, [R1+0x474] ;  /* 0x0004740001217983 */ /* 0x000ee20000300800 */
[----:B------:R-:W3:Y:S01]  /*442e0*/  LDL.LU R34, [R1+0x478] ;  /* 0x0004780001227983 */ /* 0x000ee20000300800 */
[----:B------:R-:W3:Y:S02]  /*442f0*/  LDL.LU R35, [R1+0x47c] ;  /* 0x00047c0001237983 */ /* 0x000ee40000300800 */
[----:B------:R-:W-:-:S02]  /*44300*/  IMAD.MOV.U32 R14, RZ, RZ, R4 ;  /* 0x000000ffff0e7224 */ /* 0x000fc400078e0004 */
[----:B------:R-:W-:Y:S01]  /*44310*/  IMAD.MOV.U32 R45, RZ, RZ, R8 ;  /* 0x000000ffff2d7224 */ /* 0x000fe200078e0008 */
[----:B------:R-:W3:Y:S01]  /*44320*/  LDL.LU R4, [R1+0xef0] ;  /* 0x000ef00001047983 */ /* 0x000ee20000300800 */
[----:B------:R-:W3:Y:S02]  /*44330*/  LDL.LU R5, [R1+0xef4] ;  /* 0x000ef40001057983 */ /* 0x000ee40000300800 */
[----:B------:R-:W3:Y:S02]  /*44340*/  LDL.LU R6, [R1+0xef8] ;  /* 0x000ef80001067983 */ /* 0x000ee40000300800 */
[----:B------:R-:W-:Y:S01]  /*44350*/  IMAD.MOV.U32 R41, RZ, RZ, R10 ;  /* 0x000000ffff297224 */ /* 0x000fe200078e000a */
[----:B------:R-:W3:Y:S01]  /*44360*/  LDL.LU R7, [R1+0xefc] ;  /* 0x000efc0001077983 */ /* 0x000ee20000300800 */
[----:B-1----:R-:W3:Y:S02]  /*44370*/  LDL.64 R10, [R1+0xc8] ;  /* 0x0000c800010a7983 */ /* 0x002ee40000100a00 */
[----:B------:R0:W-:Y:S02]  /*44380*/  STL [R1+0x2290], R45 ;  /* 0x0022902d01007387 */ /* 0x0001e40000100800 */
[----:B------:R1:W-:Y:S01]  /*44390*/  STL.64 [R1+0x2b48], R46 ;  /* 0x002b482e01007387 */ /* 0x0003e20000100a00 */
[----:B------:R-:W3:Y:S01]  /*443a0*/  LDL.LU R44, [R1+0x460] ;  /* 0x00046000012c7983 */ /* 0x000ee20000300800 */
[----:B------:R-:W-:-:S03]  /*443b0*/  IMAD.MOV.U32 R15, RZ, RZ, R3 ;  /* 0x000000ffff0f7224 */ /* 0x000fc600078e0003 */
[----:B0-----:R-:W3:Y:S01]  /*443c0*/  LDL.LU R45, [R1+0x464] ;  /* 0x00046400012d7983 */ /* 0x001ee20000300800 */
[----:B-1----:R-:W3:Y:S02]  /*443d0*/  LDL.LU R46, [R1+0x468] ;  /* 0x00046800012e7983 */ /* 0x002ee40000300800 */
[----:B------:R-:W3:Y:S02]  /*443e0*/  LDL.LU R47, [R1+0x46c] ;  /* 0x00046c00012f7983 */ /* 0x000ee40000300800 */
[----:B------:R-:W-:Y:S01]  /*443f0*/  STL [R1+0x228c], R41 ;  /* 0x00228c2901007387 */ /* 0x000fe20000100800 */
[----:B------:R-:W-:Y:S01]  /*44400*/  STL.64 [R1+0x2b80], R42 ;  /* 0x002b802a01007387 */ /* 0x000fe20000100a00 */
[----:B--2---:R-:W-:Y:S01]  /*44410*/  HMMA.16816.F32 R36, R48, R26, R36 ;  /* 0x0000001a3024723c */ /* 0x004fe20000001824 */
[----:B------:R-:W-:Y:S02]  /*44420*/  IMAD.MOV.U32 R29, RZ, RZ, R27 ;  /* 0x000000ffff1d7224 */ /* 0x000fe400078e001b */
[----:B------:R-:W-:-:S05]  /*44430*/  IMAD.MOV.U32 R57, RZ, RZ, R26 ;  /* 0x000000ffff397224 */ /* 0x000fca00078e001a */
[C---:B----4-:R-:W-:Y:S11]  /*44440*/  HMMA.16816.F32 R12, R48.reuse, R14, R52 ;  /* 0x0000000e300c723c */ /* 0x050ff60000001834 */
[----:B------:R-:W-:Y:S04]  /*44450*/  @!UPT UIADD3 URZ, URZ, URZ, URZ ;  /* 0x0000003f3f3ff290 */ /* 0x000fe8000fffe03f */
[----:B------:R0:W-:Y:S01]  /*44460*/  STL.64 [R1+0x10d0], R36 ;  /* 0x0010d02401007387 */ /* 0x0001e20000100a00 */
[----:B------:R1:W-:Y:S03]  /*44470*/  STL.64 [R1+0x10d8], R38 ;  /* 0x0010d82601007387 */ /* 0x0003e60000100a00 */
[----:B0-----:R-:W2:Y:S01]  /*44480*/  LDL.LU R36, [R1+0xee0] ;  /* 0x000ee00001247983 */ /* 0x001ea20000300800 */
[----:B------:R-:W2:Y:S02]  /*44490*/  LDL.LU R37, [R1+0xee4] ;  /* 0x000ee40001257983 */ /* 0x000ea40000300800 */
[----:B-1----:R-:W2:Y:S02]  /*444a0*/  LDL.LU R38, [R1+0xee8] ;  /* 0x000ee80001267983 */ /* 0x002ea40000300800 */
[----:B------:R-:W2:Y:S01]  /*444b0*/  LDL.LU R39, [R1+0xeec] ;  /* 0x000eec0001277983 */ /* 0x000ea20000300800 */
[----:B------:R-:W2:Y:S01]  /*444c0*/  LDL.64 R26, [R1+0xb8] ;  /* 0x0000b800011a7983 */ /* 0x000ea20000100a00 */
[----:B------:R-:W-:Y:S02]  /*444d0*/  STL [R1+0x2a1c], R29 ;  /* 0x002a1c1d01007387 */ /* 0x000fe40000100800 */
[----:B------:R-:W-:Y:S02]  /*444e0*/  STL [R1+0x2a18], R57 ;  /* 0x002a183901007387 */ /* 0x000fe40000100800 */
[----:B------:R-:W4:Y:S01]  /*444f0*/  LDL.LU.64 R54, [R1+0x2ba8] ;  /* 0x002ba80001367983 */ /* 0x000f220000300a00 */
[----:B------:R-:W-:Y:S01]  /*44500*/  STL.64 [R1+0x10c0], R12 ;  /* 0x0010c00c01007387 */ /* 0x000fe20000100a00 */
[----:B---3--:R-:W-:Y:S01]  /*44510*/  HMMA.16816.F32 R16, R48, R22, R16 ;  /* 0x000000163010723c */ /* 0x008fe20000001810 */
[----:B------:R0:W-:Y:S02]  /*44520*/  STL.64 [R1+0x10c8], R14 ;  /* 0x0010c80e01007387 */ /* 0x0001e40000100a00 */
[----:B0-----:R-:W3:Y:S11]  /*44530*/  LDL.LU.64 R14, [R1+0x2ba0] ;  /* 0x002ba000010e7983 */ /* 0x001ef60000300a00 */
[----:B------:R-:W-:Y:S09]  /*44540*/  @!UPT UIADD3 URZ, URZ, URZ, URZ ;  /* 0x0000003f3f3ff290 */ /* 0x000ff2000fffe03f */
[----:B------:R-:W-:Y:S01]  /*44550*/  STL.64 [R1+0x480], R16 ;  /* 0x0004801001007387 */ /* 0x000fe20000100a00 */
[----:B------:R0:W-:Y:S03]  /*44560*/  STL.64 [R1+0x488], R18 ;  /* 0x0004881201007387 */ /* 0x0001e60000100a00 */
[----:B0-----:R-:W2:Y:S01]  /*44570*/  LDL.LU.64 R18, [R1+0x2b98] ;  /* 0x002b980001127983 */ /* 0x001ea20000300a00 */
[----:B------:R-:W-:Y:S02]  /*44580*/  IMAD.MOV.U32 R42, RZ, RZ, R2 ;  /* 0x000000ffff2a7224 */ /* 0x000fe400078e0002 */
[----:B------:R-:W-:-:S07]  /*44590*/  IMAD.MOV.U32 R43, RZ, RZ, R0 ;  /* 0x000000ffff2b7224 */ /* 0x000fce00078e0000 */
[C---:B------:R-:W-:Y:S01]  /*445a0*/  HMMA.16816.F32 R40, R48.reuse, R42, R32 ;  /* 0x0000002a3028723c */ /* 0x040fe20000001820 */
[----:B------:R-:W-:Y:S02]  /*445b0*/  IMAD.MOV.U32 R57, RZ, RZ, R23 ;  /* 0x000000ffff397224 */ /* 0x000fe400078e0017 */
[----:B------:R-:W-:Y:S02]  /*445c0*/  IMAD.MOV.U32 R29, RZ, RZ, R22 ;  /* 0x000000ffff1d7224 */ /* 0x000fe400078e0016 */
[----:B------:R-:W2:Y:S01]  /*445d0*/  LDL.LU.64 R22, [R1+0x2b90] ;  /* 0x002b900001167983 */ /* 0x000ea20000300a00 */
[----:B------:R-:W-:Y:S02]  /*445e0*/  STL [R1+0x2a24], R57 ;  /* 0x002a243901007387 */ /* 0x000fe40000100800 */
[----:B------:R-:W-:Y:S02]  /*445f0*/  STL [R1+0x2a20], R29 ;  /* 0x002a201d01007387 */ /* 0x000fe40000100800 */
[----:B------:R-:W2:Y:S11]  /*44600*/  LDL.LU.64 R34, [R1+0x2b88] ;  /* 0x002b880001227983 */ /* 0x000eb60000300a00 */
[----:B------:R-:W-:Y:S02]  /*44610*/  @!UPT UIADD3 URZ, URZ, URZ, URZ ;  /* 0x0000003f3f3ff290 */ /* 0x000fe4000fffe03f */
[----:B------:R-:W-:Y:S01]  /*44620*/  STL.64 [R1+0x470], R40 ;  /* 0x0004702801007387 */ /* 0x000fe20000100a00 */
[----:B------:R4:W-:Y:S01]  /*44630*/  STL.64 [R1+0x478], R42 ;  /* 0x0004782a01007387 */ /* 0x0009e20000100a00 */
[----:B------:R-:W-:Y:S01]  /*44640*/  HMMA.16816.F32 R4, R48, R10, R4 ;  /* 0x0000000a3004723c */ /* 0x000fe20000001804 */
[----:B------:R-:W-:Y:S02]  /*44650*/  IMAD.MOV.U32 R13, RZ, RZ, R11 ;  /* 0x000000ffff0d7224 */ /* 0x000fe400078e000b */
[----:B------:R-:W-:-:S05]  /*44660*/  IMAD.MOV.U32 R17, RZ, RZ, R10 ;  /* 0x000000ffff117224 */ /* 0x000fca00078e000a */
[C---:B----4-:R-:W-:Y:S01]  /*44670*/  HMMA.16816.F32 R40, R48.reuse, R54, R44 ;  /* 0x000000363028723c */ /* 0x050fe2000000182c */
[----:B------:R-:W-:Y:S02]  /*44680*/  IMAD.MOV.U32 R57, RZ, RZ, R54 ;  /* 0x000000ffff397224 */ /* 0x000fe400078e0036 */
[----:B------:R-:W-:Y:S02]  /*44690*/  IMAD.MOV.U32 R29, RZ, RZ, R55 ;  /* 0x000000ffff1d7224 */ /* 0x000fe400078e0037 */
[----:B------:R-:W0:Y:S11]  /*446a0*/  LDSM.16.MT88.4 R52, [R56+0x5080] ;  /* 0x005080003834783b */ /* 0x000e360000004200 */
[----:B------:R-:W-:Y:S07]  /*446b0*/  @!UPT UIADD3 URZ, URZ, URZ, URZ ;  /* 0x0000003f3f3ff290 */ /* 0x000fee000fffe03f */
[----:B------:R-:W-:Y:S01]  /*446c0*/  STL.64 [R1+0x460], R40 ;  /* 0x0004602801007387 */ /* 0x000fe20000100a00 */
[----:B------:R-:W-:Y:S02]  /*446d0*/  STL.64 [R1+0x468], R42 ;  /* 0x0004682a01007387 */ /* 0x000fe40000100a00 */
[----:B------:R-:W-:Y:S02]  /*446e0*/  STL [R1+0x2a2c], R29 ;  /* 0x002a2c1d01007387 */ /* 0x000fe40000100800 */
[----:B------:R-:W-:Y:S01]  /*446f0*/  STL.64 [R1+0x2b60], R30 ;  /* 0x002b601e01007387 */ /* 0x000fe20000100a00 */
[----:B------:R-:W-:Y:S01]  /*44700*/  STL [R1+0x2a28], R57 ;  /* 0x002a283901007387 */ /* 0x000fe20000100800 */
[----:B------:R-:W-:Y:S03]  /*44710*/  STL.64 [R1+0x2b68], R58 ;  /* 0x002b683a01007387 */ /* 0x000fe60000100a00 */
[----:B0-----:R-:W-:Y:S01]  /*44720*/  STL [R1+0x2a30], R55 ;  /* 0x002a303701007387 */ /* 0x001fe20000100800 */
[----:B------:R-:W-:Y:S02]  /*44730*/  STL [R1+0x2b58], R54 ;  /* 0x002b583601007387 */ /* 0x000fe40000100800 */
[----:B------:R-:W-:Y:S02]  /*44740*/  STL.64 [R1+0x2b50], R52 ;  /* 0x002b503401007387 */ /* 0x000fe40000100a00 */
[----:B------:R0:W-:Y:S01]  /*44750*/  STL.64 [R1+0xef0], R4 ;  /* 0x000ef00401007387 */ /* 0x0001e20000100a00 */
[----:B------:R1:W-:Y:S04]  /*44760*/  STL.64 [R1+0xef8], R6 ;  /* 0x000ef80601007387 */ /* 0x0003e80000100a00 */
[----:B0-----:R-:W4:Y:S01]  /*44770*/  LDL.LU R4, [R1+0xed0] ;  /* 0x000ed00001047983 */ /* 0x001f220000300800 */
[----:B------:R-:W4:Y:S02]  /*44780*/  LDL.LU R5, [R1+0xed4] ;  /* 0x000ed40001057983 */ /* 0x000f240000300800 */
[----:B-1----:R-:W4:Y:S02]  /*44790*/  LDL.LU R6, [R1+0xed8] ;  /* 0x000ed80001067983 */ /* 0x002f240000300800 */
[----:B------:R-:W4:Y:S01]  /*447a0*/  LDL.LU R7, [R1+0xedc] ;  /* 0x000edc0001077983 */ /* 0x000f220000300800 */
[----:B------:R-:W4:Y:S01]  /*447b0*/  LDL.64 R10, [R1+0xa8] ;  /* 0x0000a800010a7983 */ /* 0x000f220000100a00 */
[----:B---3--:R-:W-:Y:S02]  /*447c0*/  STL.64 [R1+0x2b78], R14 ;  /* 0x002b780e01007387 */ /* 0x008fe40000100a00 */
[----:B------:R2:W-:Y:S02]  /*447d0*/  STL [R1+0x2b70], R13 ;  /* 0x002b700d01007387 */ /* 0x0005e40000100800 */
[----:B--2---:R-:W-:Y:S01]  /*447e0*/  HMMA.16816.F32 R12, R48, R26, R36 ;  /* 0x0000001a300c723c */ /* 0x004fe20000001824 */
[----:B------:R-:W-:Y:S01]  /*447f0*/  STL.64 [R1+0x2b20], R18 ;  /* 0x002b201201007387 */ /* 0x000fe20000100a00 */
[----:B------:R0:W-:Y:S11]  /*44800*/  STL [R1+0x2b18], R17 ;  /* 0x002b181101007387 */ /* 0x0001f60000100800 */
[----:B------:R-:W-:Y:S10]  /*44810*/  @!UPT UIADD3 URZ, URZ, URZ, URZ ;  /* 0x0000003f3f3ff290 */ /* 0x000ff4000fffe03f */
[----:B------:R-:W-:Y:S01]  /*44820*/  STL.64 [R1+0xee0], R12 ;  /* 0x000ee00c01007387 */ /* 0x000fe20000100a00 */
[----:B------:R1:W-:Y:S02]  /*44830*/  STL.64 [R1+0xee8], R14 ;  /* 0x000ee80e01007387 */ /* 0x0003e40000100a00 */
[----:B------:R-:W2:Y:S02]  /*44840*/  LDL.LU R16, [R1+0xe70] ;  /* 0x000e700001107983 */ /* 0x000ea40000300800 */
[----:B0-----:R-:W2:Y:S01]  /*44850*/  LDL.LU R17, [R1+0xe74] ;  /* 0x000e740001117983 */ /* 0x001ea20000300800 */
[----:B------:R-:W2:Y:S01]  /*44860*/  LDL.LU R18, [R1+0xe78] ;  /* 0x000e780001127983 */ /* 0x000ea20000300800 */
[----:B------:R-:W2:Y:S02]  /*44870*/  LDL.LU R19, [R1+0xe7c] ;  /* 0x000e7c0001137983 */ /* 0x000ea40000300800 */
[----:B------:R-:W3:Y:S02]  /*44880*/  LDL.LU R40, [R1+0xec0] ;  /* 0x000ec00001287983 */ /* 0x000ee40000300800 */
[----:B------:R-:W3:Y:S01]  /*44890*/  LDL.LU R41, [R1+0xec4] ;  /* 0x000ec40001297983 */ /* 0x000ee20000300800 */
[----:B------:R-:W3:Y:S01]  /*448a0*/  LDL.LU R42, [R1+0xec8] ;  /* 0x000ec800012a7983 */ /* 0x000ee20000300800 */
[----:B------:R-:W3:Y:S03]  /*448b0*/  LDL.LU R43, [R1+0xecc] ;  /* 0x000ecc00012b7983 */ /* 0x000ee60000300800 */
[----:B-1----:R-:W3:Y:S01]  /*448c0*/  LDL.64 R14, [R1+0x98] ;  /* 0x00009800010e7983 */ /* 0x002ee20000100a00 */
[----:B------:R-:W2:Y:S02]  /*448d0*/  LDL.LU R56, [R1+0xeb0] ;  /* 0x000eb00001387983 */ /* 0x000ea40000300800 */
[----:B------:R-:W2:Y:S02]  /*448e0*/  LDL.LU R57, [R1+0xeb4] ;  /* 0x000eb40001397983 */ /* 0x000ea40000300800 */
[----:B------:R-:W2:Y:S01]  /*448f0*/  LDL.LU R58, [R1+0xeb8] ;  /* 0x000eb800013a7983 */ /* 0x000ea20000300800 */
[----:B------:R-:W2:Y:S01]  /*44900*/  LDL.LU R59, [R1+0xebc] ;  /* 0x000ebc00013b7983 */ /* 0x000ea20000300800 */
[----:B------:R-:W2:Y:S02]  /*44910*/  LDL.64 R30, [R1+0x88] ;  /* 0x00008800011e7983 */ /* 0x000ea40000100a00 */
[----:B------:R-:W2:Y:S02]  /*44920*/  LDL.LU R52, [R1+0xea0] ;  /* 0x000ea00001347983 */ /* 0x000ea40000300800 */
[----:B------:R-:W2:Y:S01]  /*44930*/  LDL.LU R53, [R1+0xea4] ;  /* 0x000ea40001357983 */ /* 0x000ea20000300800 */
[----:B------:R-:W2:Y:S01]  /*44940*/  LDL.LU R54, [R1+0xea8] ;  /* 0x000ea80001367983 */ /* 0x000ea20000300800 */
[----:B------:R-:W2:Y:S02]  /*44950*/  LDL.LU R55, [R1+0xeac] ;  /* 0x000eac0001377983 */ /* 0x000ea40000300800 */
[----:B------:R-:W2:Y:S02]  /*44960*/  LDL.64 R46, [R1+0x78] ;  /* 0x00007800012e7983 */ /* 0x000ea40000100a00 */
[----:B------:R-:W2:Y:S02]  /*44970*/  LDL.LU R24, [R1+0xe90] ;  /* 0x000e900001187983 */ /* 0x000ea40000300800 */
[----:B------:R-:W-:-:S02]  /*44980*/  IMAD.MOV.U32 R21, RZ, RZ, R26 ;  /* 0x000000ffff157224 */ /* 0x000fc400078e001a */
[----:B------:R-:W-:Y:S01]  /*44990*/  IMAD.MOV.U32 R20, RZ, RZ, R27 ;  /* 0x000000ffff147224 */ /* 0x000fe200078e001b */
[----:B------:R-:W2:Y:S01]  /*449a0*/  LDL.LU R25, [R1+0xe94] ;  /* 0x000e940001197983 */ /* 0x000ea20000300800 */
[----:B------:R-:W2:Y:S02]  /*449b0*/  LDL.LU R26, [R1+0xe98] ;  /* 0x000e9800011a7983 */ /* 0x000ea40000300800 */
[----:B------:R-:W2:Y:S02]  /*449c0*/  LDL.LU R27, [R1+0xe9c] ;  /* 0x000e9c00011b7983 */ /* 0x000ea40000300800 */
[----:B------:R-:W2:Y:S01]  /*449d0*/  LDL.64 R38, [R1+0x48] ;  /* 0x0000480001267983 */ /* 0x000ea20000100a00 */
[----:B------:R0:W-:Y:S01]  /*449e0*/  STL.64 [R1+0x2a80], R22 ;  /* 0x002a801601007387 */ /* 0x0001e20000100a00 */
[----:B------:R-:W-:Y:S03]  /*449f0*/  STL.64 [R1+0x2a78], R20 ;  /* 0x002a781401007387 */ /* 0x000fe60000100a00 */
[----:B0-----:R-:W2:Y:S01]  /*44a00*/  LDL.64 R22, [R1+0x58] ;  /* 0x0000580001167983 */ /* 0x001ea20000100a00 */
[----:B----4-:R-:W-:Y:S01]  /*44a10*/  HMMA.16816.F32 R4, R48, R10, R4 ;  /* 0x0000000a3004723c */ /* 0x010fe20000001804 */
[----:B------:R-:W-:-:S02]  /*44a20*/  IMAD.MOV.U32 R33, RZ, RZ, R10 ;  /* 0x000000ffff217224 */ /* 0x000fc400078e000a */
[----:B------:R-:W-:Y:S11]  /*44a30*/  IMAD.MOV.U32 R32, RZ, RZ, R11 ;  /* 0x000000ffff207224 */ /* 0x000ff600078e000b */
[----:B------:R-:W-:Y:S09]  /*44a40*/  @!UPT UIADD3 URZ, URZ, URZ, URZ ;  /* 0x0000003f3f3ff290 */ /* 0x000ff2000fffe03f */
[----:B------:R0:W-:Y:S01]  /*44a50*/  STL.64 [R1+0xed0], R4 ;  /* 0x000ed00401007387 */ /* 0x0001e20000100a00 */
[----:B------:R1:W-:Y:S03]  /*44a60*/  STL.64 [R1+0xed8], R6 ;  /* 0x000ed80601007387 */ /* 0x0003e60000100a00 */
[----:B0-----:R-:W4:Y:S01]  /*44a70*/  LDL.LU R4, [R1+0xe60] ;  /* 0x000e600001047983 */ /* 0x001f220000300800 */
[----:B------:R-:W4:Y:S02]  /*44a80*/  LDL.LU R5, [R1+0xe64] ;  /* 0x000e640001057983 */ /* 0x000f240000300800 */
[----:B-1----:R-:W4:Y:S02]  /*44a90*/  LDL.LU R6, [R1+0xe68] ;  /* 0x000e680001067983 */ /* 0x002f240000300800 */
[----:B------:R-:W4:Y:S01]  /*44aa0*/  LDL.LU R7, [R1+0xe6c] ;  /* 0x000e6c0001077983 */ /* 0x000f220000300800 */
[----:B------:R-:W4:Y:S01]  /*44ab0*/  LDL.64 R10, [R1+0x38] ;  /* 0x00003800010a7983 */ /* 0x000f220000100a00 */
[----:B---3--:R-:W-:Y:S03]  /*44ac0*/  HMMA.16816.F32 R40, R48, R14, R40 ;  /* 0x0000000e3028723c */ /* 0x008fe60000001828 */
[----:B------:R-:W-:Y:S01]  /*44ad0*/  STL.64 [R1+0x2ab0], R34 ;  /* 0x002ab02201007387 */ /* 0x000fe20000100a00 */
[----:B------:R0:W-:Y:S03]  /*44ae0*/  STL.64 [R1+0x2aa8], R32 ;  /* 0x002aa82001007387 */ /* 0x0001e60000100a00 */
[----:B0-----:R-:W3:Y:S01]  /*44af0*/  LDL.LU R32, [R1+0xe80] ;  /* 0x000e800001207983 */ /* 0x001ee20000300800 */
[----:B------:R-:W3:Y:S02]  /*44b00*/  LDL.LU R33, [R1+0xe84] ;  /* 0x000e840001217983 */ /* 0x000ee40000300800 */
[----:B------:R-:W3:Y:S02]  /*44b10*/  LDL.LU R34, [R1+0xe88] ;  /* 0x000e880001227983 */ /* 0x000ee40000300800 */
[----:B------:R-:W3:Y:S11]  /*44b20*/  LDL.LU R35, [R1+0xe8c] ;  /* 0x000e8c0001237983 */ /* 0x000ef60000300800 */
[----:B------:R-:W-:Y:S01]  /*44b30*/  STL.64 [R1+0xec0], R40 ;  /* 0x000ec02801007387 */ /* 0x000fe20000100a00 */
[----:B------:R0:W-:Y:S03]  /*44b40*/  STL.64 [R1+0xec8], R42 ;  /* 0x000ec82a01007387 */ /* 0x0001e60000100a00 */
[----:B0-----:R-:W3:Y:S01]  /*44b50*/  LDL.LU.64 R42, [R1+0x2b80] ;  /* 0x002b8000012a7983 */ /* 0x001ee20000300a00 */
[----:B------:R-:W-:-:S02]  /*44b60*/  IMAD.MOV.U32 R41, RZ, RZ, R14 ;  /* 0x000000ffff297224 */ /* 0x000fc400078e000e */
[----:B------:R-:W-:Y:S02]  /*44b70*/  IMAD.MOV.U32 R40, RZ, RZ, R15 ;  /* 0x000000ffff287224 */ /* 0x000fe400078e000f */
[----:B------:R-:W4:Y:S01]  /*44b80*/  LDL.LU.64 R14, [R1+0x2b78] ;  /* 0x002b7800010e7983 */ /* 0x000f220000300a00 */
[----:B------:R-:W4:Y:S01]  /*44b90*/  LDL.LU R13, [R1+0x2b70] ;  /* 0x002b7000010d7983 */ /* 0x000f220000300800 */
[C---:B--2---:R-:W-:Y:S02]  /*44ba0*/  HMMA.16816.F32 R56, R48.reuse, R30, R56 ;  /* 0x0000001e3038723c */ /* 0x044fe40000001838 */
[----:B---3--:R0:W-:Y:S01]  /*44bb0*/  STL.64 [R1+0x2ad0], R42 ;  /* 0x002ad02a01007387 */ /* 0x0081e20000100a00 */
[----:B------:R-:W-:Y:S03]  /*44bc0*/  STL.64 [R1+0x2ac8], R40 ;  /* 0x002ac82801007387 */ /* 0x000fe60000100a00 */
[----:B0-----:R-:W2:Y:S02]  /*44bd0*/  LDL.64 R42, [R1+0x68] ;  /* 0x00006800012a7983 */ /* 0x001ea40000100a00 */
[C---:B------:R-:W-:Y:S11]  /*44be0*/  HMMA.16816.F32 R52, R48.reuse, R46, R52 ;  /* 0x0000002e3034723c */ /* 0x040ff60000001834 */
[----:B------:R-:W-:Y:S04]  /*44bf0*/  @!UPT UIADD3 URZ, URZ, URZ, URZ ;  /* 0x0000003f3f3ff290 */ /* 0x000fe8000fffe03f */
[----:B------:R0:W-:Y:S02]  /*44c00*/  STL.64 [R1+0xeb0], R56 ;  /* 0x000eb03801007387 */ /* 0x0001e40000100a00 */
[----:B------:R1:W-:Y:S02]  /*44c10*/  STL.64 [R1+0xeb8], R58 ;  /* 0x000eb83a01007387 */ /* 0x0003e40000100a00 */
[----:B------:R-:W-:Y:S02]  /*44c20*/  IMAD.MOV.U32 R28, RZ, RZ, R31 ;  /* 0x000000ffff1c7224 */ /* 0x000fe400078e001f */
[----:B------:R-:W-:Y:S02]  /*44c30*/  IMAD.MOV.U32 R61, RZ, RZ, R46 ;  /* 0x000000ffff3d7224 */ /* 0x000fe400078e002e */
[----:B------:R-:W-:Y:S02]  /*44c40*/  IMAD.MOV.U32 R60, RZ, RZ, R47 ;  /* 0x000000ffff3c7224 */ /* 0x000fe400078e002f */
[----:B0-----:R-:W-:Y:S01]  /*44c50*/  IMAD.MOV.U32 R56, RZ, RZ, R30 ;  /* 0x000000ffff387224 */ /* 0x001fe200078e001e */
[----:B-1----:R-:W3:Y:S01]  /*44c60*/  LDL.LU.64 R58, [R1+0x2b68] ;  /* 0x002b6800013a7983 */ /* 0x002ee20000300a00 */
[----:B------:R-:W3:Y:S03]  /*44c70*/  LDL.LU.64 R30, [R1+0x2b60] ;  /* 0x002b6000011e7983 */ /* 0x000ee60000300a00 */
[----:B------:R-:W-:Y:S01]  /*44c80*/  STL.64 [R1+0xea0], R52 ;  /* 0x000ea03401007387 */ /* 0x000fe20000100a00 */
[----:B------:R0:W-:Y:S03]  /*44c90*/  STL.64 [R1+0xea8], R54 ;  /* 0x000ea83601007387 */ /* 0x0001e60000100a00 */
[----:B0-----:R-:W3:Y:S01]  /*44ca0*/  LDL.LU R54, [R1+0x2b58] ;  /* 0x002b580001367983 */ /* 0x001ee20000300800 */
[----:B------:R-:W3:Y:S02]  /*44cb0*/  LDL.LU.64 R52, [R1+0x2b50] ;  /* 0x002b500001347983 */ /* 0x000ee40000300a00 */
[----:B------:R-:W3:Y:S01]  /*44cc0*/  LDL.LU.64 R46, [R1+0x2b48] ;  /* 0x002b4800012e7983 */ /* 0x000ee20000300a00 */
[C---:B--2---:R-:W-:Y:S11]  /*44cd0*/  HMMA.16816.F32 R24, R48.reuse, R42, R24 ;  /* 0x0000002a3018723c */ /* 0x044ff60000001818 */
[----:B------:R-:W-:Y:S11]  /*44ce0*/  @!UPT UIADD3 URZ, URZ, URZ, URZ ;  /* 0x0000003f3f3ff290 */ /* 0x000ff6000fffe03f */
[----:B------:R-:W-:Y:S01]  /*44cf0*/  @!UPT UIADD3 URZ, URZ, URZ, URZ ;  /* 0x0000003f3f3ff290 */ /* 0x000fe2000fffe03f */
[----:B------:R-:W-:Y:S01]  /*44d00*/  STL.64 [R1+0xe90], R24 ;  /* 0x000e901801007387 */ /* 0x000fe20000100a00 */
[----:B------:R0:W-:Y:S03]  /*44d10*/  STL.64 [R1+0xe98], R26 ;  /* 0x000e981a01007387 */ /* 0x0001e60000100a00 */
[----:B0-----:R-:W2:Y:S01]  /*44d20*/  LDL.LU.64 R26, [R1+0x2b40] ;  /* 0x002b4000011a7983 */ /* 0x001ea20000300a00 */
[----:B------:R-:W-:Y:S02]  /*44d30*/  IMAD.MOV.U32 R12, RZ, RZ, R43 ;  /* 0x000000ffff0c7224 */ /* 0x000fe400078e002b */
[----:B----4-:R-:W-:Y:S03]  /*44d40*/  STL.64 [R1+0x2a60], R14 ;  /* 0x002a600e01007387 */ /* 0x010fe60000100a00 */
[----:B------:R0:W-:Y:S02]  /*44d50*/  STL.64 [R1+0x2a58], R12 ;  /* 0x002a580c01007387 */ /* 0x0001e40000100a00 */
[C---:B0-----:R-:W-:Y:S08]  /*44d60*/  HMMA.16816.F32 R12, R48.reuse, R22, R32 ;  /* 0x00000016300c723c */ /* 0x041ff00000001820 */
[----:B------:R-:W-:Y:S01]  /*44d70*/  HMMA.16816.F32 R4, R48, R10, R4 ;  /* 0x0000000a3004723c */ /* 0x000fe20000001804 */
[----:B------:R-:W-:-:S02]  /*44d80*/  IMAD.MOV.U32 R25, RZ, RZ, R22 ;  /* 0x000000ffff197224 */ /* 0x000fc400078e0016 */
[----:B------:R-:W-:Y:S11]  /*44d90*/  IMAD.MOV.U32 R24, RZ, RZ, R23 ;  /* 0x000000ffff187224 */ /* 0x000ff600078e0017 */
[----:B------:R-:W-:Y:S01]  /*44da0*/  @!UPT UIADD3 URZ, URZ, URZ, URZ ;  /* 0x0000003f3f3ff290 */ /* 0x000fe2000fffe03f */
[----:B------:R-:W-:Y:S01]  /*44db0*/  STL.64 [R1+0xe80], R12 ;  /* 0x000e800c01007387 */ /* 0x000fe20000100a00 */
[----:B------:R0:W-:Y:S02]  /*44dc0*/  STL.64 [R1+0xe88], R14 ;  /* 0x000e880e01007387 */ /* 0x0001e40000100a00 */
[----:B0-----:R-:W-:Y:S01]  /*44dd0*/  HMMA.16816.F32 R12, R48, R38, R16 ;  /* 0x00000026300c723c */ /* 0x001fe20000001810 */
[----:B------:R-:W-:Y:S02]  /*44de0*/  IMAD.MOV.U32 R57, RZ, RZ, R38 ;  /* 0x000000ffff397224 */ /* 0x000fe400078e0026 */
[----:B------:R-:W-:Y:S02]  /*44df0*/  IMAD.MOV.U32 R44, RZ, RZ, R42 ;  /* 0x000000ffff2c7224 */ /* 0x000fe400078e002a */
[----:B------:R-:W-:Y:S02]  /*44e00*/  IMAD.MOV.U32 R45, RZ, RZ, R39 ;  /* 0x000000ffff2d7224 */ /* 0x000fe400078e0027 */
[----:B------:R-:W-:-:S02]  /*44e10*/  IMAD.MOV.U32 R29, RZ, RZ, R11 ;  /* 0x000000ffff1d7224 */ /* 0x000fc400078e000b */
[----:B------:R-:W-:Y:S01]  /*44e20*/  IMAD.MOV.U32 R55, RZ, RZ, R10 ;  /* 0x000000ffff377224 */ /* 0x000fe200078e000a */
[----:B--2---:R-:W-:Y:S01]  /*44e30*/  STL.64 [R1+0x2a90], R26 ;  /* 0x002a901a01007387 */ /* 0x004fe20000100a00 */
[----:B------:R-:W-:Y:S11]  /*44e40*/  STL.64 [R1+0x2a88], R24 ;  /* 0x002a881801007387 */ /* 0x000ff60000100a00 */
[----:B------:R-:W-:Y:S01]  /*44e50*/  @!UPT UIADD3 URZ, URZ, URZ, URZ ;  /* 0x0000003f3f3ff290 */ /* 0x000fe2000fffe03f */
[----:B------:R0:W-:Y:S02]  /*44e60*/  STL.64 [R1+0xe70], R12 ;  /* 0x000e700c01007387 */ /* 0x0001e40000100a00 */
[----:B------:R1:W-:Y:S01]  /*44e70*/  STL.64 [R1+0xe78], R14 ;  /* 0x000e780e01007387 */ /* 0x0003e20000100a00 */
[----:B---3--:R-:W-:Y:S01]  /*44e80*/  STL.64 [R1+0x2af0], R58 ;  /* 0x002af03a01007387 */ /* 0x008fe20000100a00 */
[----:B------:R-:W-:Y:S02]  /*44e90*/  STL.64 [R1+0x2ae8], R56 ;  /* 0x002ae83801007387 */ /* 0x000fe40000100a00 */
[----:B------:R-:W-:Y:S02]  /*44ea0*/  STL.64 [R1+0x2ae0], R46 ;  /* 0x002ae02e01007387 */ /* 0x000fe40000100a00 */
[----:B------:R-:W-:Y:S01]  /*44eb0*/  STL.64 [R1+0x2ad8], R44 ;  /* 0x002ad82c01007387 */ /* 0x000fe20000100a00 */
[----:B------:R-:W-:Y:S01]  /*44ec0*/  STL.64 [R1+0xe60], R4 ;  /* 0x000e600401007387 */ /* 0x000fe20000100a00 */
[----:B------:R-:W-:Y:S02]  /*44ed0*/  STL.64 [R1+0xe68], R6 ;  /* 0x000e680601007387 */ /* 0x000fe40000100a00 */
[----:B------:R-:W-:Y:S02]  /*44ee0*/  STL.64 [R1+0x2aa0], R30 ;  /* 0x002aa01e01007387 */ /* 0x000fe40000100a00 */
[----:B------:R-:W-:Y:S01]  /*44ef0*/  STL.64 [R1+0x2a98], R28 ;  /* 0x002a981c01007387 */ /* 0x000fe20000100a00 */
[----:B------:R-:W2:Y:S01]  /*44f00*/  LDL.LU R8, [R1+0xd90] ;  /* 0x000d900001087983 */ /* 0x000ea20000300800 */
[----:B------:R-:W2:Y:S02]  /*44f10*/  LDL.LU R9, [R1+0xd94] ;  /* 0x000d940001097983 */ /* 0x000ea40000300800 */
[----:B------:R-:W3:Y:S02]  /*44f20*/  LDL.LU R10, [R1+0xd98] ;  /* 0x000d9800010a7983 */ /* 0x000ee40000300800 */
[----:B------:R-:W3:Y:S02]  /*44f30*/  LDL.LU R11, [R1+0xd9c] ;  /* 0x000d9c00010b7983 */ /* 0x000ee40000300800 */
[----:B---3--:R-:W-:Y:S01]  /*44f40*/  STL.64 [R1+0x2a70], R10 ;  /* 0x002a700a01007387 */ /* 0x008fe20000100a00 */
[----:B--2---:R-:W-:Y:S02]  /*44f50*/  STL.64 [R1+0x2a68], R8 ;  /* 0x002a680801007387 */ /* 0x004fe40000100a00 */
[----:B0-----:R-:W2:Y:S02]  /*44f60*/  LDL.LU R12, [R1+0xda0] ;  /* 0x000da000010c7983 */ /* 0x001ea40000300800 */
[----:B------:R-:W2:Y:S01]  /*44f70*/  LDL.LU R13, [R1+0xda4] ;  /* 0x000da400010d7983 */ /* 0x000ea20000300800 */
[----:B-1----:R-:W3:Y:S01]  /*44f80*/  LDL.LU R14, [R1+0xda8] ;  /* 0x000da800010e7983 */ /* 0x002ee20000300800 */
[----:B------:R-:W3:Y:S03]  /*44f90*/  LDL.LU R15, [R1+0xdac] ;  /* 0x000dac00010f7983 */ /* 0x000ee60000300800 */
[----:B---3--:R-:W-:Y:S01]  /*44fa0*/  STL.64 [R1+0x2b00], R14 ;  /* 0x002b000e01007387 */ /* 0x008fe20000100a00 */
[----:B--2---:R0:W-:Y:S02]  /*44fb0*/  STL.64 [R1+0x2af8], R12 ;  /* 0x002af80c01007387 */ /* 0x0041e40000100a00 */
        /* <DEDUP_REMOVED lines=9> */
[----:B------:R-:W3:Y:S03]  /*45050*/  LDL.LU R35, [R1+0xdfc] ;  /* 0x000dfc0001237983 */ /* 0x000ee60000300800 */
[----:B---3--:R1:W-:Y:S01]  /*45060*/  STL.64 [R1+0x2b30], R34 ;  /* 0x002b302201007387 */ /* 0x0083e20000100a00 */
[----:B--2---:R-:W-:Y:S02]  /*45070*/  STL.64 [R1+0x2b28], R32 ;  /* 0x002b282001007387 */ /* 0x004fe40000100a00 */
[----:B------:R-:W2:Y:S02]  /*45080*/  LDL.LU R40, [R1+0xe10] ;  /* 0x000e100001287983 */ /* 0x000ea40000300800 */
[----:B------:R-:W2:Y:S01]  /*45090*/  LDL.LU R41, [R1+0xe14] ;  /* 0x000e140001297983 */ /* 0x000ea20000300800 */
[----:B------:R-:W2:Y:S01]  /*450a0*/  LDL.LU R42, [R1+0xe18] ;  /* 0x000e1800012a7983 */ /* 0x000ea20000300800 */
[----:B------:R-:W2:Y:S02]  /*450b0*/  LDL.LU R43, [R1+0xe1c] ;  /* 0x000e1c00012b7983 */ /* 0x000ea40000300800 */
[----:B0-----:R-:W3:Y:S02]  /*450c0*/  LDL.LU R12, [R1+0xe30] ;  /* 0x000e3000010c7983 */ /* 0x001ee40000300800 */
[----:B------:R-:W3:Y:S01]  /*450d0*/  LDL.LU R13, [R1+0xe34] ;  /* 0x000e3400010d7983 */ /* 0x000ee20000300800 */
[----:B------:R-:W3:Y:S01]  /*450e0*/  LDL.LU R14, [R1+0xe38] ;  /* 0x000e3800010e7983 */ /* 0x000ee20000300800 */
[----:B------:R-:W3:Y:S02]  /*450f0*/  LDL.LU R15, [R1+0xe3c] ;  /* 0x000e3c00010f7983 */ /* 0x000ee40000300800 */
[----:B------:R-:W4:Y:S02]  /*45100*/  LDL.LU R4, [R1+0xe50] ;  /* 0x000e500001047983 */ /* 0x000f240000300800 */
[----:B------:R-:W4:Y:S01]  /*45110*/  LDL.LU R5, [R1+0xe54] ;  /* 0x000e540001057983 */ /* 0x000f220000300800 */
[----:B------:R-:W4:Y:S01]  /*45120*/  LDL.LU R6, [R1+0xe58] ;  /* 0x000e580001067983 */ /* 0x000f220000300800 */
[----:B------:R-:W4:Y:S02]  /*45130*/  LDL.LU R7, [R1+0xe5c] ;  /* 0x000e5c0001077983 */ /* 0x000f240000300800 */
[----:B-1----:R-:W4:Y:S02]  /*45140*/  LDL.64 R34, [R1+0x28] ;  /* 0x0000280001227983 */ /* 0x002f240000100a00 */
[----:B------:R-:W2:Y:S01]  /*45150*/  LDL.LU R16, [R1+0xe40] ;  /* 0x000e400001107983 */ /* 0x000ea20000300800 */
[----:B------:R-:W2:Y:S01]  /*45160*/  LDL.LU R17, [R1+0xe44] ;  /* 0x000e440001117983 */ /* 0x000ea20000300800 */
[----:B------:R-:W2:Y:S02]  /*45170*/  LDL.LU R18, [R1+0xe48] ;  /* 0x000e480001127983 */ /* 0x000ea40000300800 */
[----:B------:R-:W2:Y:S02]  /*45180*/  LDL.LU R19, [R1+0xe4c] ;  /* 0x000e4c0001137983 */ /* 0x000ea40000300800 */
[----:B------:R-:W2:Y:S01]  /*45190*/  LDL.64 R26, [R1+0x18] ;  /* 0x00001800011a7983 */ /* 0x000ea20000100a00 */
[----:B------:R-:W3:Y:S01]  /*451a0*/  LDL.64 R58, [R1+0x8] ;  /* 0x00000800013a7983 */ /* 0x000ee20000100a00 */
        /* <DEDUP_REMOVED lines=20> */
[----:B------:R-:W-:Y:S02]  /*452f0*/  STL.64 [R1+0x2a40], R54 ;  /* 0x002a403601007387 */ /* 0x000fe40000100a00 */
[----:B------:R0:W-:Y:S02]  /*45300*/  STL.64 [R1+0x2a38], R52 ;  /* 0x002a383401007387 */ /* 0x0001e40000100a00 */
[----:B0-----:R-:W3:Y:S01]  /*45310*/  LDL.LU R52, [R1+0xd80] ;  /* 0x000d800001347983 */ /* 0x001ee20000300800 */
[----:B------:R-:W3:Y:S02]  /*45320*/  LDL.LU R53, [R1+0xd84] ;  /* 0x000d840001357983 */ /* 0x000ee40000300800 */
[----:B------:R-:W3:Y:S02]  /*45330*/  LDL.LU R54, [R1+0xd88] ;  /* 0x000d880001367983 */ /* 0x000ee40000300800 */
[----:B------:R-:W3:Y:S01]  /*45340*/  LDL.LU R55, [R1+0xd8c] ;  /* 0x000d8c0001377983 */ /* 0x000ee20000300800 */
[C---:B----4-:R-:W-:Y:S08]  /*45350*/  HMMA.16816.F32 R4, R48.reuse, R34, R4 ;  /* 0x000000223004723c */ /* 0x050ff00000001804 */
[C---:B--2---:R-:W-:Y:S08]  /*45360*/  HMMA.16816.F32 R16, R48.reuse, R26, R16 ;  /* 0x0000001a3010723c */ /* 0x044ff00000001810 */
[----:B---3--:R-:W-:Y:S01]  /*45370*/  HMMA.16816.F32 R12, R48, R58, R12 ;  /* 0x0000003a300c723c */ /* 0x008fe2000000180c */
[----:B------:R-:W-:-:S02]  /*45380*/  IMAD.MOV.U32 R3, RZ, RZ, R35 ;  /* 0x000000ffff037224 */ /* 0x000fc400078e0023 */
[----:B------:R-:W-:Y:S02]  /*45390*/  IMAD.MOV.U32 R2, RZ, RZ, R58 ;  /* 0x000000ffff027224 */ /* 0x000fe400078e003a */
[----:B------:R-:W-:Y:S02]  /*453a0*/  IMAD.MOV.U32 R0, RZ, RZ, R59 ;  /* 0x000000ffff007224 */ /* 0x000fe400078e003b */
[----:B------:R0:W-:Y:S01]  /*453b0*/  STL.64 [R1+0xe50], R4 ;  /* 0x000e500401007387 */ /* 0x0001e20000100a00 */
[----:B------:R1:W-:Y:S02]  /*453c0*/  STL.64 [R1+0xe58], R6 ;  /* 0x000e580601007387 */ /* 0x0003e40000100a00 */
[----:B0-----:R-:W-:Y:S01]  /*453d0*/  IMAD.MOV.U32 R4, RZ, RZ, R34 ;  /* 0x000000ffff047224 */ /* 0x001fe200078e0022 */
[----:B-1----:R-:W2:Y:S01]  /*453e0*/  LDL.LU.64 R6, [R1+0x2b38] ;  /* 0x002b380001067983 */ /* 0x002ea20000300a00 */
[----:B------:R-:W3:Y:S02]  /*453f0*/  LDL.LU.64 R34, [R1+0x2b30] ;  /* 0x002b300001227983 */ /* 0x000ee40000300a00 */
[----:B------:R-:W3:Y:S02]  /*45400*/  LDL.LU.64 R32, [R1+0x2b28] ;  /* 0x002b280001207983 */ /* 0x000ee40000300a00 */
[----:B------:R0:W-:Y:S01]  /*45410*/  STL.64 [R1+0xe40], R16 ;  /* 0x000e401001007387 */ /* 0x0001e20000100a00 */
[----:B------:R1:W-:Y:S01]  /*45420*/  STL.64 [R1+0xe48], R18 ;  /* 0x000e481201007387 */ /* 0x0003e20000100a00 */
[----:B------:R-:W-:-:S02]  /*45430*/  IMAD.MOV.U32 R5, RZ, RZ, R27 ;  /* 0x000000ffff057224 */ /* 0x000fc400078e001b */
[----:B0-----:R-:W-:Y:S01]  /*45440*/  IMAD.MOV.U32 R16, RZ, RZ, R26 ;  /* 0x000000ffff107224 */ /* 0x001fe200078e001a */
[----:B-1----:R-:W4:Y:S01]  /*45450*/  LDL.LU.64 R18, [R1+0x2b20] ;  /* 0x002b200001127983 */ /* 0x002f220000300a00 */
[----:B------:R-:W2:Y:S02]  /*45460*/  LDL.LU R17, [R1+0x2b18] ;  /* 0x002b180001117983 */ /* 0x000ea40000300800 */
[----:B------:R-:W2:Y:S02]  /*45470*/  LDL.LU.64 R26, [R1+0x2b10] ;  /* 0x002b1000011a7983 */ /* 0x000ea40000300a00 */
[----:B------:R-:W2:Y:S01]  /*45480*/  LDL.LU.64 R24, [R1+0x2b08] ;  /* 0x002b080001187983 */ /* 0x000ea20000300a00 */
[----:B------:R-:W-:Y:S01]  /*45490*/  STL.64 [R1+0xe30], R12 ;  /* 0x000e300c01007387 */ /* 0x000fe20000100a00 */
[----:B------:R0:W-:Y:S03]  /*454a0*/  STL.64 [R1+0xe38], R14 ;  /* 0x000e380e01007387 */ /* 0x0001e60000100a00 */
[----:B0-----:R-:W4:Y:S01]  /*454b0*/  LDL.LU.64 R14, [R1+0x2b00] ;  /* 0x002b0000010e7983 */ /* 0x001f220000300a00 */
[----:B------:R-:W4:Y:S02]  /*454c0*/  LDL.LU.64 R12, [R1+0x2af8] ;  /* 0x002af800010c7983 */ /* 0x000f240000300a00 */
[----:B------:R-:W2:Y:S02]  /*454d0*/  LDL.LU.64 R58, [R1+0x2af0] ;  /* 0x002af000013a7983 */ /* 0x000ea40000300a00 */
        /* <DEDUP_REMOVED lines=22> */
[----:B0-----:R-:W3:Y:S01]  /*45640*/  LDL.LU.64 R38, [R1+0x2ac0] ;  /* 0x002ac00001267983 */ /* 0x001ee20000300a00 */
[----:B------:R-:W2:Y:S02]  /*45650*/  LDL.LU.64 R36, [R1+0x2ab8] ;  /* 0x002ab80001247983 */ /* 0x000ea40000300a00 */
        /* <DEDUP_REMOVED lines=23> */
[----:B------:R-:W4:Y:S02]  /*457d0*/  LDL.LU.64 R24, [R1+0x2a88] ;  /* 0x002a880001187983 */ /* 0x000f240000300a00 */
[----:B------:R-:W-:Y:S02]  /*457e0*/  STL.64 [R1+0x2a08], R30 ;  /* 0x002a081e01007387 */ /* 0x000fe40000100a00 */
[----:B--2---:R-:W-:Y:S01]  /*457f0*/  STL [R1+0x2a00], R28 ;  /* 0x002a001c01007387 */ /* 0x004fe20000100800 */
[C---:B---3--:R-:W-:Y:S11]  /*45800*/  HMMA.16816.F32 R20, R48.reuse, R26, R20 ;  /* 0x0000001a3014723c */ /* 0x048ff60000001814 */
[----:B------:R-:W-:Y:S11]  /*45810*/  @!UPT UIADD3 URZ, URZ, URZ, URZ ;  /* 0x0000003f3f3ff290 */ /* 0x000ff6000fffe03f */
[----:B------:R-:W-:Y:S01]  /*45820*/  @!UPT UIADD3 URZ, URZ, URZ, URZ ;  /* 0x0000003f3f3ff290 */ /* 0x000fe2000fffe03f */
[----:B------:R-:W-:Y:S01]  /*45830*/  STL.64 [R1+0xdc0], R20 ;  /* 0x000dc01401007387 */ /* 0x000fe20000100a00 */
[----:B------:R0:W-:Y:S03]  /*45840*/  STL.64 [R1+0xdc8], R22 ;  /* 0x000dc81601007387 */ /* 0x0001e60000100a00 */
[----:B0-----:R-:W2:Y:S01]  /*45850*/  LDL.LU.64 R22, [R1+0x2a80] ;  /* 0x002a800001167983 */ /* 0x001ea20000300a00 */
[C---:B----4-:R-:W-:Y:S01]  /*45860*/  HMMA.16816.F32 R12, R48.reuse, R18, R12 ;  /* 0x00000012300c723c */ /* 0x050fe2000000180c */
[----:B------:R-:W3:Y:S02]  /*45870*/  LDL.LU.64 R20, [R1+0x2a78] ;  /* 0x002a780001147983 */ /* 0x000ee40000300a00 */
[----:B------:R-:W-:Y:S05]  /*45880*/  STL.64 [R1+0x28c0], R26 ;  /* 0x0028c01a01007387 */ /* 0x000fea0000100a00 */
        /* <DEDUP_REMOVED lines=8> */
[----:B------:R-:W-:Y:S01]  /*45910*/  STL.64 [R1+0xda0], R12 ;  /* 0x000da00c01007387 */ /* 0x000fe20000100a00 */
[----:B------:R0:W-:Y:S04]  /*45920*/  STL.64 [R1+0xda8], R14 ;  /* 0x000da80e01007387 */ /* 0x0001e80000100a00 */
[----:B0-----:R-:W2:Y:S01]  /*45930*/  LDL.LU.64 R14, [R1+0x2a60] ;  /* 0x002a6000010e7983 */ /* 0x001ea20000300a00 */
[----:B------:R-:W4:Y:S02]  /*45940*/  LDL.LU.64 R12, [R1+0x2a58] ;  /* 0x002a5800010c7983 */ /* 0x000f240000300a00 */
[----:B------:R-:W-:Y:S02]  /*45950*/  STL.64 [R1+0x28b0], R18 ;  /* 0x0028b01201007387 */ /* 0x000fe40000100a00 */
[----:B------:R-:W-:Y:S01]  /*45960*/  STL [R1+0x2928], R16 ;  /* 0x0029281001007387 */ /* 0x000fe20000100800 */
        /* <DEDUP_REMOVED lines=15> */
[----:B---3--:R0:W-:Y:S02]  /*45a60*/  STL.64 [R1+0x2898], R8 ;  /* 0x0028980801007387 */ /* 0x0081e40000100a00 */
[----:B0-----:R-:W3:Y:S01]  /*45a70*/  LDL.LU R8, [R1+0x450] ;  /* 0x0004500001087983 */ /* 0x001ee20000300800 */
[----:B------:R-:W3:Y:S02]  /*45a80*/  LDL.LU R9, [R1+0x454] ;  /* 0x0004540001097983 */ /* 0x000ee40000300800 */
[----:B------:R-:W3:Y:S02]  /*45a90*/  LDL.LU R10, [R1+0x458] ;  /* 0x00045800010a7983 */ /* 0x000ee40000300800 */
[----:B------:R-:W3:Y:S02]  /*45aa0*/  LDL.LU R11, [R1+0x45c] ;  /* 0x00045c00010b7983 */ /* 0x000ee40000300800 */
[----:B------:R-:W-:-:S02]  /*45ab0*/  IMAD.MOV.U32 R59, RZ, RZ, R29 ;  /* 0x000000ffff3b7224 */ /* 0x000fc400078e001d */
[----:B------:R-:W-:Y:S02]  /*45ac0*/  IMAD.MOV.U32 R42, RZ, RZ, R57 ;  /* 0x000000ffff2a7224 */ /* 0x000fe400078e0039 */
[----:B------:R-:W-:Y:S01]  /*45ad0*/  IMAD.MOV.U32 R43, RZ, RZ, R45 ;  /* 0x000000ffff2b7224 */ /* 0x000fe200078e002d */
[----:B---3--:R-:W-:Y:S01]  /*45ae0*/  HMMA.16816.F32 R8, R48, R6, R8 ;  /* 0x000000063008723c */ /* 0x008fe20000001808 */
[----:B--2---:R-:W-:Y:S02]  /*45af0*/  IMAD.MOV.U32 R58, RZ, RZ, R55 ;  /* 0x000000ffff3a7224 */ /* 0x004fe400078e0037 */
[----:B------:R-:W2:Y:S04]  /*45b00*/  LDL.LU R55, [R1+0x2a30] ;  /* 0x002a300001377983 */ /* 0x000ea80000300800 */
[----:B------:R-:W-:-:S02]  /*45b10*/  IMAD.MOV.U32 R51, RZ, RZ, R36 ;  /* 0x000000ffff337224 */ /* 0x000fc400078e0024 */
[----:B------:R-:W-:Y:S11]  /*45b20*/  IMAD.MOV.U32 R50, RZ, RZ, R37 ;  /* 0x000000ffff327224 */ /* 0x000ff600078e0025 */
[----:B------:R-:W-:Y:S03]  /*45b30*/  @!UPT UIADD3 URZ, URZ, URZ, URZ ;  /* 0x0000003f3f3ff290 */ /* 0x000fe6000fffe03f */
[----:B------:R-:W-:Y:S01]  /*45b40*/  STL.64 [R1+0x450], R8 ;  /* 0x0004500801007387 */ /* 0x000fe20000100a00 */
[----:B------:R-:W-:Y:S02]  /*45b50*/  STL.64 [R1+0x458], R10 ;  /* 0x0004580a01007387 */ /* 0x000fe40000100a00 */
[----:B------:R-:W3:Y:S02]  /*45b60*/  LDL.LU R29, [R1+0x2a2c] ;  /* 0x002a2c00011d7983 */ /* 0x000ee40000300800 */
[----:B------:R-:W-:Y:S01]  /*45b70*/  STL.64 [R1+0x2930], R58 ;  /* 0x0029303a01007387 */ /* 0x000fe20000100a00 */
[----:B------:R-:W2:Y:S01]  /*45b80*/  LDL.LU R57, [R1+0x2a28] ;  /* 0x002a280001397983 */ /* 0x000ea20000300800 */
[----:B------:R-:W-:Y:S02]  /*45b90*/  STL.64 [R1+0x2938], R42 ;  /* 0x0029382a01007387 */ /* 0x000fe40000100a00 */
[----:B------:R-:W2:Y:S02]  /*45ba0*/  LDL.LU R36, [R1+0x870] ;  /* 0x0008700001247983 */ /* 0x000ea40000300800 */
[----:B------:R-:W2:Y:S01]  /*45bb0*/  LDL.LU R37, [R1+0x874] ;  /* 0x0008740001257983 */ /* 0x000ea20000300800 */
[----:B------:R-:W2:Y:S01]  /*45bc0*/  LDL.LU R38, [R1+0x878] ;  /* 0x0008780001267983 */ /* 0x000ea20000300800 */
[----:B------:R-:W2:Y:S02]  /*45bd0*/  LDL.LU R39, [R1+0x87c] ;  /* 0x00087c0001277983 */ /* 0x000ea40000300800 */
[----:B------:R-:W-:-:S02]  /*45be0*/  IMAD.MOV.U32 R34, RZ, RZ, R25 ;  /* 0x000000ffff227224 */ /* 0x000fc400078e0019 */
[----:B------:R-:W-:Y:S01]  /*45bf0*/  IMAD.MOV.U32 R35, RZ, RZ, R24 ;  /* 0x000000ffff237224 */ /* 0x000fe200078e0018 */
[----:B--2---:R-:W-:Y:S01]  /*45c00*/  STL.64 [R1+0x2948], R38 ;  /* 0x0029482601007387 */ /* 0x004fe20000100a00 */
[----:B------:R0:W-:Y:S03]  /*45c10*/  STL.64 [R1+0x2940], R36 ;  /* 0x0029402401007387 */ /* 0x0001e60000100a00 */
[----:B0-----:R-:W2:Y:S01]  /*45c20*/  LDL.LU R36, [R1+0x300] ;  /* 0x0003000001247983 */ /* 0x001ea20000300800 */
[----:B------:R-:W2:Y:S02]  /*45c30*/  LDL.LU R37, [R1+0x304] ;  /* 0x0003040001257983 */ /* 0x000ea40000300800 */
[----:B------:R-:W2:Y:S02]  /*45c40*/  LDL.LU R38, [R1+0x308] ;  /* 0x0003080001267983 */ /* 0x000ea40000300800 */
[----:B------:R-:W2:Y:S01]  /*45c50*/  LDL.LU R39, [R1+0x30c] ;  /* 0x00030c0001277983 */ /* 0x000ea20000300800 */
[----:B------:R-:W-:Y:S01]  /*45c60*/  STL.64 [R1+0x2950], R34 ;  /* 0x0029502201007387 */ /* 0x000fe20000100a00 */
[----:B------:R-:W2:Y:S02]  /*45c70*/  LDL.LU R24, [R1+0x880] ;  /* 0x0008800001187983 */ /* 0x000ea40000300800 */
[----:B------:R-:W2:Y:S02]  /*45c80*/  LDL.LU R25, [R1+0x884] ;  /* 0x0008840001197983 */ /* 0x000ea40000300800 */
[----:B------:R-:W2:Y:S01]  /*45c90*/  LDL.LU R26, [R1+0x888] ;  /* 0x00088800011a7983 */ /* 0x000ea20000300800 */
[----:B------:R-:W2:Y:S01]  /*45ca0*/  LDL.LU R27, [R1+0x88c] ;  /* 0x00088c00011b7983 */ /* 0x000ea20000300800 */
[----:B------:R-:W-:-:S02]  /*45cb0*/  IMAD.MOV.U32 R22, RZ, RZ, R44 ;  /* 0x000000ffff167224 */ /* 0x000fc400078e002c */
[----:B----4-:R-:W-:Y:S01]  /*45cc0*/  IMAD.MOV.U32 R23, RZ, RZ, R12 ;  /* 0x000000ffff177224 */ /* 0x010fe200078e000c */
[----:B--2---:R-:W-:Y:S01]  /*45cd0*/  STL.64 [R1+0x2960], R26 ;  /* 0x0029601a01007387 */ /* 0x004fe20000100a00 */
[----:B------:R-:W-:Y:S03]  /*45ce0*/  STL.64 [R1+0x2958], R24 ;  /* 0x0029581801007387 */ /* 0x000fe60000100a00 */
[----:B------:R-:W-:Y:S02]  /*45cf0*/  STL.64 [R1+0x2968], R22 ;  /* 0x0029681601007387 */ /* 0x000fe40000100a00 */
[----:B------:R-:W2:Y:S01]  /*45d00*/  LDL.LU R8, [R1+0x890] ;  /* 0x0008900001087983 */ /* 0x000ea20000300800 */
[----:B------:R-:W2:Y:S01]  /*45d10*/  LDL.LU R9, [R1+0x894] ;  /* 0x0008940001097983 */ /* 0x000ea20000300800 */
[----:B------:R-:W4:Y:S02]  /*45d20*/  LDL.LU R10, [R1+0x898] ;  /* 0x00089800010a7983 */ /* 0x000f240000300800 */
[----:B------:R-:W4:Y:S02]  /*45d30*/  LDL.LU R11, [R1+0x89c] ;  /* 0x00089c00010b7983 */ /* 0x000f240000300800 */
[----:B----4-:R-:W-:Y:S01]  /*45d40*/  STL.64 [R1+0x2978], R10 ;  /* 0x0029780a01007387 */ /* 0x010fe20000100a00 */
[----:B--2---:R0:W-:Y:S02]  /*45d50*/  STL.64 [R1+0x2970], R8 ;  /* 0x0029700801007387 */ /* 0x0041e40000100a00 */
[----:B------:R-:W2:Y:S02]  /*45d60*/  LDL.LU R44, [R1+0x860] ;  /* 0x00086000012c7983 */ /* 0x000ea40000300800 */
[----:B------:R-:W2:Y:S01]  /*45d70*/  LDL.LU R45, [R1+0x864] ;  /* 0x00086400012d7983 */ /* 0x000ea20000300800 */
[----:B------:R-:W4:Y:S01]  /*45d80*/  LDL.LU R46, [R1+0x868] ;  /* 0x00086800012e7983 */ /* 0x000f220000300800 */
[----:B------:R-:W4:Y:S01]  /*45d90*/  LDL.LU R47, [R1+0x86c] ;  /* 0x00086c00012f7983 */ /* 0x000f220000300800 */
[----:B0-----:R-:W-:Y:S01]  /*45da0*/  HMMA.16816.F32 R8, R52, R50, R36 ;  /* 0x000000323408723c */ /* 0x001fe20000001824 */
[----:B------:R-:W-:-:S02]  /*45db0*/  IMAD.MOV.U32 R58, RZ, RZ, R41 ;  /* 0x000000ffff3a7224 */ /* 0x000fc400078e0029 */
[----:B------:R-:W-:Y:S01]  /*45dc0*/  IMAD.MOV.U32 R59, RZ, RZ, R40 ;  /* 0x000000ffff3b7224 */ /* 0x000fe200078e0028 */
[----:B----4-:R-:W-:Y:S01]  /*45dd0*/  STL.64 [R1+0x2988], R46 ;  /* 0x0029882e01007387 */ /* 0x010fe20000100a00 */
[----:B--2---:R-:W-:Y:S02]  /*45de0*/  STL.64 [R1+0x2980], R44 ;  /* 0x0029802c01007387 */ /* 0x004fe40000100a00 */
[----:B------:R-:W-:Y:S02]  /*45df0*/  STL.64 [R1+0x28a8], R6 ;  /* 0x0028a80601007387 */ /* 0x000fe40000100a00 */
[----:B------:R-:W-:Y:S11]  /*45e00*/  STL.64 [R1+0x2990], R4 ;  /* 0x0029900401007387 */ /* 0x000ff60000100a00 */
[----:B------:R-:W-:Y:S03]  /*45e10*/  @!UPT UIADD3 URZ, URZ, URZ, URZ ;  /* 0x0000003f3f3ff290 */ /* 0x000fe6000fffe03f */
[----:B------:R-:W-:Y:S01]  /*45e20*/  STL.64 [R1+0x300], R8 ;  /* 0x0003000801007387 */ /* 0x000fe20000100a00 */
[----:B------:R-:W-:Y:S02]  /*45e30*/  STL.64 [R1+0x308], R10 ;  /* 0x0003080a01007387 */ /* 0x000fe40000100a00 */
[----:B------:R0:W-:Y:S02]  /*45e40*/  STL.64 [R1+0x29a0], R58 ;  /* 0x0029a03a01007387 */ /* 0x0001e40000100a00 */
[----:B------:R-:W-:Y:S01]  /*45e50*/  STL [R1+0x2998], R56 ;  /* 0x0029983801007387 */ /* 0x000fe20000100800 */
[----:B------:R-:W2:Y:S01]  /*45e60*/  LDL.LU R40, [R1+0x8c0] ;  /* 0x0008c00001287983 */ /* 0x000ea20000300800 */
[----:B------:R-:W2:Y:S02]  /*45e70*/  LDL.LU R41, [R1+0x8c4] ;  /* 0x0008c40001297983 */ /* 0x000ea40000300800 */
[----:B------:R-:W4:Y:S02]  /*45e80*/  LDL.LU R42, [R1+0x8c8] ;  /* 0x0008c800012a7983 */ /* 0x000f240000300800 */
[----:B------:R-:W4:Y:S02]  /*45e90*/  LDL.LU R43, [R1+0x8cc] ;  /* 0x0008cc00012b7983 */ /* 0x000f240000300800 */
[----:B------:R-:W-:-:S02]  /*45ea0*/  IMAD.MOV.U32 R38, RZ, RZ, R33 ;  /* 0x000000ffff267224 */ /* 0x000fc400078e0021 */
[----:B------:R-:W-:Y:S01]  /*45eb0*/  IMAD.MOV.U32 R39, RZ, RZ, R32 ;  /* 0x000000ffff277224 */ /* 0x000fe200078e0020 */
[----:B----4-:R-:W-:Y:S01]  /*45ec0*/  STL.64 [R1+0x29b0], R42 ;  /* 0x0029b02a01007387 */ /* 0x010fe20000100a00 */
[----:B--2---:R1:W-:Y:S03]  /*45ed0*/  STL.64 [R1+0x29a8], R40 ;  /* 0x0029a82801007387 */ /* 0x0043e60000100a00 */
[----:B------:R2:W-:Y:S02]  /*45ee0*/  STL.64 [R1+0x29b8], R38 ;  /* 0x0029b82601007387 */ /* 0x0005e40000100a00 */
[----:B------:R-:W4:Y:S01]  /*45ef0*/  LDL.LU R32, [R1+0x8d0] ;  /* 0x0008d00001207983 */ /* 0x000f220000300800 */
[----:B------:R-:W4:Y:S01]  /*45f00*/  LDL.LU R33, [R1+0x8d4] ;  /* 0x0008d40001217983 */ /* 0x000f220000300800 */
[----:B------:R-:W2:Y:S02]  /*45f10*/  LDL.LU R34, [R1+0x8d8] ;  /* 0x0008d80001227983 */ /* 0x000ea40000300800 */
[----:B------:R-:W2:Y:S02]  /*45f20*/  LDL.LU R35, [R1+0x8dc] ;  /* 0x0008dc0001237983 */ /* 0x000ea40000300800 */
[----:B------:R-:W-:-:S02]  /*45f30*/  IMAD.MOV.U32 R50, RZ, RZ, R57 ;  /* 0x000000ffff327224 */ /* 0x000fc400078e0039 */
[----:B---3--:R-:W-:Y:S01]  /*45f40*/  IMAD.MOV.U32 R51, RZ, RZ, R29 ;  /* 0x000000ffff337224 */ /* 0x008fe200078e001d */
[----:B--2---:R-:W-:Y:S01]  /*45f50*/  STL.64 [R1+0x29c8], R34 ;  /* 0x0029c82201007387 */ /* 0x004fe20000100a00 */
[----:B----4-:R2:W-:Y:S02]  /*45f60*/  STL.64 [R1+0x29c0], R32 ;  /* 0x0029c02001007387 */ /* 0x0105e40000100a00 */
[----:B------:R-:W3:Y:S02]  /*45f70*/  LDL.LU R57, [R1+0x2a24] ;  /* 0x002a240001397983 */ /* 0x000ee40000300800 */
[----:B------:R-:W4:Y:S01]  /*45f80*/  LDL.LU R29, [R1+0x2a20] ;  /* 0x002a2000011d7983 */ /* 0x000f220000300800 */
[----:B------:R2:W-:Y:S01]  /*45f90*/  STL.64 [R1+0x29d0], R50 ;  /* 0x0029d03201007387 */ /* 0x0005e20000100a00 */
[----:B0-----:R-:W2:Y:S02]  /*45fa0*/  LDL R58, [R1+0xe8] ;  /* 0x0000e800013a7983 */ /* 0x001ea40000100800 */
[----:B------:R-:W2:Y:S02]  /*45fb0*/  LDL R59, [R1+0xec] ;  /* 0x0000ec00013b7983 */ /* 0x000ea40000100800 */
[----:B-1----:R-:W2:Y:S01]  /*45fc0*/  LDL.LU R40, [R1+0x2b0] ;  /* 0x0002b00001287983 */ /* 0x002ea20000300800 */
[----:B------:R-:W2:Y:S01]  /*45fd0*/  LDL.LU R41, [R1+0x2b4] ;  /* 0x0002b40001297983 */ /* 0x000ea20000300800 */
[----:B------:R-:W2:Y:S02]  /*45fe0*/  LDL.LU R42, [R1+0x2b8] ;  /* 0x0002b800012a7983 */ /* 0x000ea40000300800 */
[----:B------:R-:W2:Y:S02]  /*45ff0*/  LDL.LU R43, [R1+0x2bc] ;  /* 0x0002bc00012b7983 */ /* 0x000ea40000300800 */
[----:B---3--:R-:W-:-:S02]  /*46000*/  IMAD.MOV.U32 R39, RZ, RZ, R57 ;  /* 0x000000ffff277224 */ /* 0x008fc400078e0039 */
[----:B----4-:R-:W-:Y:S01]  /*46010*/  IMAD.MOV.U32 R38, RZ, RZ, R29 ;  /* 0x000000ffff267224 */ /* 0x010fe200078e001d */
[----:B--2---:R-:W-:Y:S01]  /*46020*/  STL.64 [R1+0x29e0], R42 ;  /* 0x0029e02a01007387 */ /* 0x004fe20000100a00 */
[----:B------:R-:W-:Y:S02]  /*46030*/  STL.64 [R1+0x29d8], R40 ;  /* 0x0029d82801007387 */ /* 0x000fe40000100a00 */
[----:B------:R-:W2:Y:S02]  /*46040*/  LDL.LU R29, [R1+0x2a1c] ;  /* 0x002a1c00011d7983 */ /* 0x000ea40000300800 */
[----:B------:R-:W3:Y:S01]  /*46050*/  LDL.LU R57, [R1+0x2a18] ;  /* 0x002a180001397983 */ /* 0x000ee20000300800 */
[----:B------:R-:W-:Y:S01]  /*46060*/  STL.64 [R1+0x29e8], R38 ;  /* 0x0029e82601007387 */ /* 0x000fe20000100a00 */
[----:B------:R-:W4:Y:S02]  /*46070*/  LDL.LU R32, [R1+0x2c0] ;  /* 0x0002c00001207983 */ /* 0x000f240000300800 */
[----:B------:R-:W4:Y:S02]  /*46080*/  LDL.LU R33, [R1+0x2c4] ;  /* 0x0002c40001217983 */ /* 0x000f240000300800 */
[----:B------:R-:W2:Y:S01]  /*46090*/  LDL.LU R34, [R1+0x2c8] ;  /* 0x0002c80001227983 */ /* 0x000ea20000300800 */
[----:B------:R-:W2:Y:S04]  /*460a0*/  LDL.LU R35, [R1+0x2cc] ;  /* 0x0002cc0001237983 */ /* 0x000ea80000300800 */
[----:B--2---:R-:W-:Y:S01]  /*460b0*/  STL.64 [R1+0x29f8], R34 ;  /* 0x0029f82201007387 */ /* 0x004fe20000100a00 */
[----:B----4-:R-:W-:Y:S02]  /*460c0*/  STL.64 [R1+0x29f0], R32 ;  /* 0x0029f02001007387 */ /* 0x010fe40000100a00 */
[----:B------:R-:W2:Y:S02]  /*460d0*/  LDL R50, [R1+0x108] ;  /* 0x0001080001327983 */ /* 0x000ea40000100800 */
[----:B------:R-:W2:Y:S02]  /*460e0*/  LDL R51, [R1+0x10c] ;  /* 0x00010c0001337983 */ /* 0x000ea40000100800 */
[----:B------:R-:W-:-:S02]  /*460f0*/  IMAD.MOV.U32 R27, RZ, RZ, R20 ;  /* 0x000000ffff1b7224 */ /* 0x000fc400078e0014 */
[----:B------:R-:W-:Y:S01]  /*46100*/  IMAD.MOV.U32 R26, RZ, RZ, R21 ;  /* 0x000000ffff1a7224 */ /* 0x000fe200078e0015 */
[----:B--2---:R0:W-:Y:S01]  /*46110*/  STL.64 [R1+0x2a10], R50 ;  /* 0x002a103201007387 */ /* 0x0041e20000100a00 */
[----:B------:R-:W2:Y:S02]  /*46120*/  LDL R30, [R1+0x128] ;  /* 0x00012800011e7983 */ /* 0x000ea40000100800 */
[----:B------:R-:W2:Y:S02]  /*46130*/  LDL R31, [R1+0x12c] ;  /* 0x00012c00011f7983 */ /* 0x000ea40000100800 */
[----:B------:R-:W2:Y:S01]  /*46140*/  LDL.LU R48, [R1+0x2f0] ;  /* 0x0002f00001307983 */ /* 0x000ea20000300800 */
[----:B------:R-:W2:Y:S04]  /*46150*/  LDL.LU R49, [R1+0x2f4] ;  /* 0x0002f40001317983 */ /* 0x000ea80000300800 */
[----:B0-----:R-:W2:Y:S01]  /*46160*/  LDL.LU R50, [R1+0x2f8] ;  /* 0x0002f80001327983 */ /* 0x001ea20000300800 */
[----:B------:R-:W2:Y:S02]  /*46170*/  LDL.LU R51, [R1+0x2fc] ;  /* 0x0002fc0001337983 */ /* 0x000ea40000300800 */
        /* <DEDUP_REMOVED lines=19> */
[----:B------:R-:W-:-:S02]  /*462b0*/  IMAD.MOV.U32 R12, RZ, RZ, R8 ;  /* 0x000000ffff0c7224 */ /* 0x000fc400078e0008 */
[----:B------:R-:W4:Y:S02]  /*462c0*/  LDL.LU R47, [R1+0x8fc] ;  /* 0x0008fc00012f7983 */ /* 0x000f240000300800 */
[----:B------:R-:W-:Y:S01]  /*462d0*/  IMAD.MOV.U32 R10, RZ, RZ, R17 ;  /* 0x000000ffff0a7224 */ /* 0x000fe200078e0011 */
[----:B------:R-:W4:Y:S01]  /*462e0*/  LDL.LU R16, [R1+0x8b0] ;  /* 0x0008b00001107983 */ /* 0x000f220000300800 */
[----:B------:R-:W4:Y:S02]  /*462f0*/  LDL.LU R17, [R1+0x8b4] ;  /* 0x0008b40001117983 */ /* 0x000f240000300800 */
[----:B------:R-:W4:Y:S02]  /*46300*/  LDL.LU R18, [R1+0x8b8] ;  /* 0x0008b80001127983 */ /* 0x000f240000300800 */
[----:B------:R-:W-:Y:S01]  /*46310*/  IMAD.MOV.U32 R39, RZ, RZ, R29 ;  /* 0x000000ffff277224 */ /* 0x000fe200078e001d */
[----:B------:R-:W4:Y:S01]  /*46320*/  LDL.LU R19, [R1+0x8bc] ;  /* 0x0008bc0001137983 */ /* 0x000f220000300800 */
[----:B------:R-:W-:Y:S02]  /*46330*/  STL [R1+0x2294], R12 ;  /* 0x0022940c01007387 */ /* 0x000fe40000100800 */
[----:B---3--:R-:W-:Y:S01]  /*46340*/  IMAD.MOV.U32 R38, RZ, RZ, R57 ;  /* 0x000000ffff267224 */ /* 0x008fe200078e0039 */
[C---:B--2---:R-:W-:Y:S01]  /*46350*/  HMMA.16816.F32 R28, R52.reuse, R30, R48 ;  /* 0x0000001e341c723c */ /* 0x044fe20000001830 */
[----:B------:R-:W2:Y:S07]  /*46360*/  LDL.LU.64 R50, [R1+0x2a10] ;  /* 0x002a100001327983 */ /* 0x000eae0000300a00 */
[C---:B----4-:R-:W-:Y:S01]  /*46370*/  HMMA.16816.F32 R36, R52.reuse, R38, R32 ;  /* 0x000000263424723c */ /* 0x050fe20000001820 */
[----:B------:R-:W-:Y:S11]  /*46380*/  IMAD.MOV.U32 R11, RZ, RZ, R13 ;  /* 0x000000ffff0b7224 */ /* 0x000ff600078e000d */
[----:B------:R-:W-:Y:S03]  /*46390*/  @!UPT UIADD3 URZ, URZ, URZ, URZ ;  /* 0x0000003f3f3ff290 */ /* 0x000fe6000fffe03f */
[----:B------:R-:W-:Y:S01]  /*463a0*/  STL.64 [R1+0x2f0], R28 ;  /* 0x0002f01c01007387 */ /* 0x000fe20000100a00 */
[----:B------:R-:W-:Y:S02]  /*463b0*/  IMAD.MOV.U32 R13, RZ, RZ, R28 ;  /* 0x000000ffff0d7224 */ /* 0x000fe400078e001c */
[----:B------:R0:W-:Y:S02]  /*463c0*/  STL.64 [R1+0x2f8], R30 ;  /* 0x0002f81e01007387 */ /* 0x0001e40000100a00 */
[----:B0-----:R-:W3:Y:S01]  /*463d0*/  LDL.LU.64 R30, [R1+0x2a08] ;  /* 0x002a0800011e7983 */ /* 0x001ee20000300a00 */
[----:B------:R-:W4:Y:S02]  /*463e0*/  LDL.LU R28, [R1+0x2a00] ;  /* 0x002a0000011c7983 */ /* 0x000f240000300800 */
[----:B------:R-:W-:Y:S02]  /*463f0*/  STL [R1+0x2298], R13 ;  /* 0x0022980d01007387 */ /* 0x000fe40000100800 */
[----:B------:R-:W-:Y:S01]  /*46400*/  STL.64 [R1+0x28f0], R14 ;  /* 0x0028f00e01007387 */ /* 0x000fe20000100a00 */
[----:B------:R-:W3:Y:S01]  /*46410*/  LDL.LU.64 R34, [R1+0x29f8] ;  /* 0x0029f80001227983 */ /* 0x000ee20000300a00 */
[----:B------:R-:W3:Y:S02]  /*46420*/  LDL.LU.64 R32, [R1+0x29f0] ;  /* 0x0029f00001207983 */ /* 0x000ee40000300a00 */
[----:B------:R-:W-:Y:S02]  /*46430*/  STL.64 [R1+0x2e0], R36 ;  /* 0x0002e02401007387 */ /* 0x000fe40000100a00 */
[----:B------:R0:W-:Y:S02]  /*46440*/  STL.64 [R1+0x2e8], R38 ;  /* 0x0002e82601007387 */ /* 0x0001e40000100a00 */
[----:B0-----:R-:W3:Y:S01]  /*46450*/  LDL.LU.64 R38, [R1+0x29e8] ;  /* 0x0029e80001267983 */ /* 0x001ee20000300a00 */
[----:B--2---:R-:W-:Y:S03]  /*46460*/  HMMA.16816.F32 R48, R52, R50, R40 ;  /* 0x000000323430723c */ /* 0x004fe60000001828 */
[----:B------:R-:W2:Y:S01]  /*46470*/  LDL.LU.64 R42, [R1+0x29e0] ;  /* 0x0029e000012a7983 */ /* 0x000ea20000300a00 */
[----:B------:R-:W2:Y:S03]  /*46480*/  LDL.LU.64 R40, [R1+0x29d8] ;  /* 0x0029d80001287983 */ /* 0x000ea60000300a00 */
[----:B------:R-:W0:Y:S11]  /*46490*/  S2R R57, SR_TID.X ;  /* 0x0000000000397919 */ /* 0x000e360000002100 */
[----:B------:R-:W-:Y:S05]  /*464a0*/  @!UPT UIADD3 URZ, URZ, URZ, URZ ;  /* 0x0000003f3f3ff290 */ /* 0x000fea000fffe03f */
[----:B------:R-:W-:Y:S01]  /*464b0*/  STL.64 [R1+0x2d0], R48 ;  /* 0x0002d03001007387 */ /* 0x000fe20000100a00 */
[----:B------:R1:W-:Y:S03]  /*464c0*/  STL.64 [R1+0x2d8], R50 ;  /* 0x0002d83201007387 */ /* 0x0003e60000100a00 */
[----:B-1----:R-:W4:Y:S01]  /*464d0*/  LDL.LU.64 R50, [R1+0x29d0] ;  /* 0x0029d00001327983 */ /* 0x002f220000300a00 */
[C---:B0-----:R-:W-:Y:S01]  /*464e0*/  LOP3.LUT R29, R57.reuse, 0x7, RZ, 0xc0, !PT ;  /* 0x00000007391d7812 */ /* 0x041fe200078ec0ff */
[----:B------:R-:W-:Y:S02]  /*464f0*/  IMAD.MOV.U32 R15, RZ, RZ, R60 ;  /* 0x000000ffff0f7224 */ /* 0x000fe400078e003c */
[----:B------:R-:W-:Y:S02]  /*46500*/  IMAD.SHL.U32 R60, R57, 0x2, RZ ;  /* 0x00000002393c7824 */ /* 0x000fe400078e00ff */
[----:B------:R-:W-:-:S02]  /*46510*/  IMAD R29, R29, 0x110, RZ ;  /* 0x000001101d1d7824 */ /* 0x000fc400078e02ff */
[----:B------:R-:W-:-:S03]  /*46520*/  IMAD.SHL.U32 R57, R57, 0x80, RZ ;  /* 0x0000008039397824 */ /* 0x000fc600078e00ff */
[----:B------:R-:W-:-:S04]  /*46530*/  LOP3.LUT R29, R29, 0x10, R60, 0x78, !PT ;  /* 0x000000101d1d7812 */ /* 0x000fc800078e783c */
[----:B------:R-:W-:Y:S01]  /*46540*/  LOP3.LUT R29, R29, 0x800, R57, 0xf8, !PT ;  /* 0x000008001d1d7812 */ /* 0x000fe200078ef839 */
[C---:B---3--:R-:W-:Y:S01]  /*46550*/  HMMA.16816.F32 R36, R52.reuse, R38, R32 ;  /* 0x000000263424723c */ /* 0x048fe20000001820 */
[----:B------:R-:W3:Y:S01]  /*46560*/  LDL.LU.64 R34, [R1+0x29c8] ;  /* 0x0029c80001227983 */ /* 0x000ee20000300a00 */
[----:B------:R-:W3:Y:S11]  /*46570*/  LDL.LU.64 R32, [R1+0x29c0] ;  /* 0x0029c00001207983 */ /* 0x000ef60000300a00 */
[----:B------:R-:W-:Y:S10]  /*46580*/  @!UPT UIADD3 URZ, URZ, URZ, URZ ;  /* 0x0000003f3f3ff290 */ /* 0x000ff4000fffe03f */
[----:B------:R-:W-:Y:S01]  /*46590*/  STL.64 [R1+0x2c0], R36 ;  /* 0x0002c02401007387 */ /* 0x000fe20000100a00 */
[----:B------:R0:W-:Y:S03]  /*465a0*/  STL.64 [R1+0x2c8], R38 ;  /* 0x0002c82601007387 */ /* 0x0001e60000100a00 */
[----:B0-----:R-:W3:Y:S01]  /*465b0*/  LDL.LU.64 R38, [R1+0x29b8] ;  /* 0x0029b80001267983 */ /* 0x001ee20000300a00 */
[C---:B--2---:R-:W-:Y:S03]  /*465c0*/  HMMA.16816.F32 R56, R52.reuse, R58, R40 ;  /* 0x0000003a3438723c */ /* 0x044fe60000001828 */
[----:B------:R-:W2:Y:S01]  /*465d0*/  LDL.LU.64 R42, [R1+0x29b0] ;  /* 0x0029b000012a7983 */ /* 0x000ea20000300a00 */
[----:B------:R-:W2:Y:S11]  /*465e0*/  LDL.LU.64 R40, [R1+0x29a8] ;  /* 0x0029a80001287983 */ /* 0x000eb60000300a00 */
[----:B------:R-:W-:Y:S08]  /*465f0*/  @!UPT UIADD3 URZ, URZ, URZ, URZ ;  /* 0x0000003f3f3ff290 */ /* 0x000ff0000fffe03f */
[----:B------:R-:W-:Y:S01]  /*46600*/  STL.64 [R1+0x2b0], R56 ;  /* 0x0002b03801007387 */ /* 0x000fe20000100a00 */
[----:B------:R0:W-:Y:S03]  /*46610*/  STL.64 [R1+0x2b8], R58 ;  /* 0x0002b83a01007387 */ /* 0x0001e60000100a00 */
[----:B0-----:R-:W2:Y:S01]  /*46620*/  LDL.LU.64 R58, [R1+0x29a0] ;  /* 0x0029a000013a7983 */ /* 0x001ea20000300a00 */
[----:B------:R-:W2:Y:S01]  /*46630*/  LDL.LU R56, [R1+0x2998] ;  /* 0x0029980001387983 */ /* 0x000ea20000300800 */
[C---:B----4-:R-:W-:Y:S01]  /*46640*/  HMMA.16816.F32 R48, R52.reuse, R50, R4 ;  /* 0x000000323430723c */ /* 0x050fe20000001804 */
[----:B------:R-:W-:Y:S01]  /*46650*/  LOP3.LUT R29, R29, 0x40, RZ, 0x3c, !PT ;  /* 0x000000401d1d7812 */ /* 0x000fe200078e3cff */
[----:B------:R-:W4:Y:S11]  /*46660*/  LDL.LU.64 R4, [R1+0x2990] ;  /* 0x0029900001047983 */ /* 0x000f360000300a00 */
[----:B------:R-:W-:Y:S10]  /*46670*/  @!UPT UIADD3 URZ, URZ, URZ, URZ ;  /* 0x0000003f3f3ff290 */ /* 0x000ff4000fffe03f */
[----:B------:R-:W-:Y:S01]  /*46680*/  STL.64 [R1+0x2a0], R48 ;  /* 0x0002a03001007387 */ /* 0x000fe20000100a00 */
[----:B------:R-:W-:Y:S02]  /*46690*/  STL.64 [R1+0x2a8], R50 ;  /* 0x0002a83201007387 */ /* 0x000fe40000100a00 */
[----:B------:R-:W0:Y:S01]  /*466a0*/  LDSM.16.MT88.4 R48, [R29+0x5000] ;  /* 0x005000001d30783b */ /* 0x000e220000004200 */
[C---:B------:R-:W-:Y:S08]  /*466b0*/  HMMA.16816.F32 R8, R52.reuse, R10, R44 ;  /* 0x0000000a3408723c */ /* 0x040ff0000000182c */
[C---:B------:R-:W-:Y:S08]  /*466c0*/  HMMA.16816.F32 R24, R52.reuse, R26, R20 ;  /* 0x0000001a3418723c */ /* 0x040ff00000001814 */
[----:B---3--:R-:W-:Y:S01]  /*466d0*/  HMMA.16816.F32 R36, R52, R38, R32 ;  /* 0x000000263424723c */ /* 0x008fe20000001820 */
[----:B0-----:R-:W-:Y:S01]  /*466e0*/  STL.64 [R1+0x2910], R50 ;  /* 0x0029103201007387 */ /* 0x001fe20000100a00 */
[----:B------:R0:W-:Y:S03]  /*466f0*/  STL.64 [R1+0x2908], R48 ;  /* 0x0029083001007387 */ /* 0x0001e60000100a00 */
[----:B0-----:R-:W3:Y:S01]  /*46700*/  LDL.LU R48, [R1+0x8a0] ;  /* 0x0008a00001307983 */ /* 0x001ee20000300800 */
[----:B------:R-:W3:Y:S02]  /*46710*/  LDL.LU R49, [R1+0x8a4] ;  /* 0x0008a40001317983 */ /* 0x000ee40000300800 */
[----:B------:R-:W3:Y:S02]  /*46720*/  LDL.LU R50, [R1+0x8a8] ;  /* 0x0008a80001327983 */ /* 0x000ee40000300800 */
[----:B------:R-:W3:Y:S01]  /*46730*/  LDL.LU R51, [R1+0x8ac] ;  /* 0x0008ac0001337983 */ /* 0x000ee20000300800 */
[----:B------:R-:W-:Y:S01]  /*46740*/  STL.64 [R1+0x2900], R30 ;  /* 0x0029001e01007387 */ /* 0x000fe20000100a00 */
[----:B------:R-:W-:Y:S02]  /*46750*/  STL [R1+0x28f8], R29 ;  /* 0x0028f81d01007387 */ /* 0x000fe40000100800 */
[----:B------:R-:W4:Y:S02]  /*46760*/  LDL.LU.64 R46, [R1+0x2988] ;  /* 0x00298800012e7983 */ /* 0x000f240000300a00 */
[----:B------:R-:W4:Y:S01]  /*46770*/  LDL.LU.64 R44, [R1+0x2980] ;  /* 0x00298000012c7983 */ /* 0x000f220000300a00 */
[----:B------:R-:W-:Y:S01]  /*46780*/  STL.64 [R1+0x8f0], R8 ;  /* 0x0008f00801007387 */ /* 0x000fe20000100a00 */
[----:B------:R0:W-:Y:S03]  /*46790*/  STL.64 [R1+0x8f8], R10 ;  /* 0x0008f80a01007387 */ /* 0x0001e60000100a00 */
[----:B0-----:R-:W4:Y:S01]  /*467a0*/  LDL.LU.64 R10, [R1+0x2978] ;  /* 0x00297800010a7983 */ /* 0x001f220000300a00 */
[----:B------:R-:W4:Y:S02]  /*467b0*/  LDL.LU.64 R8, [R1+0x2970] ;  /* 0x0029700001087983 */ /* 0x000f240000300a00 */
[----:B------:R-:W4:Y:S02]  /*467c0*/  LDL.LU.64 R22, [R1+0x2968] ;  /* 0x0029680001167983 */ /* 0x000f240000300a00 */
[----:B------:R-:W-:Y:S01]  /*467d0*/  STL.64 [R1+0x8e0], R24 ;  /* 0x0008e01801007387 */ /* 0x000fe20000100a00 */
[----:B------:R0:W-:Y:S04]  /*467e0*/  STL.64 [R1+0x8e8], R26 ;  /* 0x0008e81a01007387 */ /* 0x0001e80000100a00 */
[----:B0-----:R-:W4:Y:S01]  /*467f0*/  LDL.LU.64 R26, [R1+0x2960] ;  /* 0x00296000011a7983 */ /* 0x001f220000300a00 */
[----:B------:R-:W4:Y:S02]  /*46800*/  LDL.LU.64 R24, [R1+0x2958] ;  /* 0x0029580001187983 */ /* 0x000f240000300a00 */
[----:B------:R-:W4:Y:S02]  /*46810*/  LDL.LU.64 R34, [R1+0x2950] ;  /* 0x0029500001227983 */ /* 0x000f240000300a00 */
[----:B------:R-:W-:Y:S01]  /*46820*/  STL.64 [R1+0x8d0], R36 ;  /* 0x0008d02401007387 */ /* 0x000fe20000100a00 */
[----:B------:R0:W-:Y:S04]  /*46830*/  STL.64 [R1+0x8d8], R38 ;  /* 0x0008d82601007387 */ /* 0x0001e80000100a00 */
[----:B0-----:R-:W4:Y:S01]  /*46840*/  LDL.LU.64 R38, [R1+0x2948] ;  /* 0x0029480001267983 */ /* 0x001f220000300a00 */
[----:B------:R-:W4:Y:S02]  /*46850*/  LDL.LU.64 R36, [R1+0x2940] ;  /* 0x0029400001247983 */ /* 0x000f240000300a00 */
[----:B--2---:R-:W-:-:S02]  /*46860*/  IMAD.MOV.U32 R30, RZ, RZ, R56 ;  /* 0x000000ffff1e7224 */ /* 0x004fc400078e0038 */
[----:B------:R-:W-:Y:S01]  /*46870*/  HMMA.16816.F32 R56, R52, R58, R40 ;  /* 0x0000003a3438723c */ /* 0x000fe20000001828 */
[----:B------:R-:W2:Y:S11]  /*46880*/  LDL.LU.64 R42, [R1+0x2938] ;  /* 0x00293800012a7983 */ /* 0x000eb60000300a00 */
[----:B------:R-:W-:Y:S11]  /*46890*/  @!UPT UIADD3 URZ, URZ, URZ, URZ ;  /* 0x0000003f3f3ff290 */ /* 0x000ff6000fffe03f */
[----:B------:R-:W-:Y:S01]  /*468a0*/  STL.64 [R1+0x8c0], R56 ;  /* 0x0008c03801007387 */ /* 0x000fe20000100a00 */
[----:B------:R0:W-:Y:S03]  /*468b0*/  STL.64 [R1+0x8c8], R58 ;  /* 0x0008c83a01007387 */ /* 0x0001e60000100a00 */
[----:B0-----:R-:W2:Y:S01]  /*468c0*/  LDL.LU.64 R58, [R1+0x2930] ;  /* 0x00293000013a7983 */ /* 0x001ea20000300a00 */
[----:B------:R-:W-:Y:S02]  /*468d0*/  IMAD.MOV.U32 R31, RZ, RZ, R28 ;  /* 0x000000ffff1f7224 */ /* 0x000fe400078e001c */
[----:B------:R-:W-:-:S05]  /*468e0*/  IMAD.MOV.U32 R14, RZ, RZ, R61 ;  /* 0x000000ffff0e7224 */ /* 0x000fca00078e003d */
[C---:B------:R-:W-:Y:S01]  /*468f0*/  HMMA.16816.F32 R28, R52.reuse, R30, R16 ;  /* 0x0000001e341c723c */ /* 0x040fe20000001810 */
[----:B------:R-:W2:Y:S07]  /*46900*/  LDL.LU R16, [R1+0x2928] ;  /* 0x0029280001107983 */ /* 0x000eae0000300800 */
[C---:B---3--:R-:W-:Y:S11]  /*46910*/  HMMA.16816.F32 R12, R52.reuse, R14, R48 ;  /* 0x0000000e340c723c */ /* 0x048ff60000001830 */
[----:B------:R-:W-:Y:S04]  /*46920*/  @!UPT UIADD3 URZ, URZ, URZ, URZ ;  /* 0x0000003f3f3ff290 */ /* 0x000fe8000fffe03f */
[----:B------:R-:W-:Y:S01]  /*46930*/  STL.64 [R1+0x8b0], R28 ;  /* 0x0008b01c01007387 */ /* 0x000fe20000100a00 */
[C---:B----4-:R-:W-:Y:S03]  /*46940*/  HMMA.16816.F32 R8, R52.reuse, R22, R8 ;  /* 0x000000163408723c */ /* 0x050fe60000001808 */
[----:B------:R-:W-:Y:S04]  /*46950*/  STL.64 [R1+0x8b8], R30 ;  /* 0x0008b81e01007387 */ /* 0x000fe80000100a00 */
[----:B------:R-:W-:Y:S02]  /*46960*/  STL.64 [R1+0x8a0], R12 ;  /* 0x0008a00c01007387 */ /* 0x000fe40000100a00 */
[----:B------:R2:W-:Y:S01]  /*46970*/  STL.64 [R1+0x8a8], R14 ;  /* 0x0008a80e01007387 */ /* 0x0005e20000100a00 */
[C---:B------:R-:W-:Y:S11]  /*46980*/  HMMA.16816.F32 R20, R52.reuse, R34, R24 ;  /* 0x000000223414723c */ /* 0x040ff60000001818 */
[----:B------:R-:W-:Y:S02]  /*46990*/  @!UPT UIADD3 URZ, URZ, URZ, URZ ;  /* 0x0000003f3f3ff290 */ /* 0x000fe4000fffe03f */
[----:B------:R-:W-:Y:S01]  /*469a0*/  STL.64 [R1+0x890], R8 ;  /* 0x0008900801007387 */ /* 0x000fe20000100a00 */
[----:B------:R0:W-:Y:S09]  /*469b0*/  STL.64 [R1+0x898], R10 ;  /* 0x0008980a01007387 */ /* 0x0001f20000100a00 */
[----:B------:R-:W-:Y:S01]  /*469c0*/  STL.64 [R1+0x880], R20 ;  /* 0x0008801401007387 */ /* 0x000fe20000100a00 */
[----:B------:R-:W-:Y:S02]  /*469d0*/  STL.64 [R1+0x888], R22 ;  /* 0x0008881601007387 */ /* 0x000fe40000100a00 */
[----:B------:R-:W3:Y:S01]  /*469e0*/  LDL.LU R32, [R1+0x7f0] ;  /* 0x0007f00001207983 */ /* 0x000ee20000300800 */
[C---:B--2---:R-:W-:Y:S08]  /*469f0*/  HMMA.16816.F32 R12, R52.reuse, R42, R36 ;  /* 0x0000002a340c723c */ /* 0x044ff00000001824 */
[----:B0-----:R-:W-:Y:S11]  /*46a00*/  HMMA.16816.F32 R8, R52, R58, R44 ;  /* 0x0000003a3408723c */ /* 0x001ff6000000182c */
[----:B------:R-:W-:Y:S04]  /*46a10*/  @!UPT UIADD3 URZ, URZ, URZ, URZ ;  /* 0x0000003f3f3ff290 */ /* 0x000fe8000fffe03f */
[----:B------:R-:W-:Y:S01]  /*46a20*/  STL.64 [R1+0x870], R12 ;  /* 0x0008700c01007387 */ /* 0x000fe20000100a00 */
[----:B------:R-:W-:Y:S07]  /*46a30*/  STL.64 [R1+0x878], R14 ;  /* 0x0008780e01007387 */ /* 0x000fee0000100a00 */
[----:B------:R-:W-:Y:S01]  /*46a40*/  STL.64 [R1+0x860], R8 ;  /* 0x0008600801007387 */ /* 0x000fe20000100a00 */
[----:B------:R-:W-:Y:S02]  /*46a50*/  STL.64 [R1+0x868], R10 ;  /* 0x0008680a01007387 */ /* 0x000fe40000100a00 */
[----:B------:R-:W3:Y:S02]  /*46a60*/  LDL.LU R33, [R1+0x7f4] ;  /* 0x0007f40001217983 */ /* 0x000ee40000300800 */
[----:B------:R-:W2:Y:S01]  /*46a70*/  LDL.LU R34, [R1+0x7f8] ;  /* 0x0007f80001227983 */ /* 0x000ea20000300800 */
[----:B------:R-:W2:Y:S04]  /*46a80*/  LDL.LU R35, [R1+0x7fc] ;  /* 0x0007fc0001237983 */ /* 0x000ea80000300800 */
[----:B--2---:R-:W-:Y:S01]  /*46a90*/  STL.64 [R1+0x2920], R34 ;  /* 0x0029202201007387 */ /* 0x004fe20000100a00 */
[----:B---3--:R0:W-:Y:S02]  /*46aa0*/  STL.64 [R1+0x2918], R32 ;  /* 0x0029182001007387 */ /* 0x0081e40000100a00 */
[----:B------:R-:W2:Y:S02]  /*46ab0*/  LDL.LU R44, [R1+0x820] ;  /* 0x00082000012c7983 */ /* 0x000ea40000300800 */
[----:B------:R-:W2:Y:S01]  /*46ac0*/  LDL.LU R45, [R1+0x824] ;  /* 0x00082400012d7983 */ /* 0x000ea20000300800 */
[----:B------:R-:W2:Y:S01]  /*46ad0*/  LDL.LU R46, [R1+0x828] ;  /* 0x00082800012e7983 */ /* 0x000ea20000300800 */
[----:B------:R-:W2:Y:S02]  /*46ae0*/  LDL.LU R47, [R1+0x82c] ;  /* 0x00082c00012f7983 */ /* 0x000ea40000300800 */
[----:B------:R-:W3:Y:S02]  /*46af0*/  LDL.LU R28, [R1+0x840] ;  /* 0x00084000011c7983 */ /* 0x000ee40000300800 */
[----:B------:R-:W3:Y:S01]  /*46b00*/  LDL.LU R29, [R1+0x844] ;  /* 0x00084400011d7983 */ /* 0x000ee20000300800 */
[----:B------:R-:W3:Y:S01]  /*46b10*/  LDL.LU R30, [R1+0x848] ;  /* 0x00084800011e7983 */ /* 0x000ee20000300800 */
[----:B------:R-:W3:Y:S03]  /*46b20*/  LDL.LU R31, [R1+0x84c] ;  /* 0x00084c00011f7983 */ /* 0x000ee60000300800 */
[----:B0-----:R-:W4:Y:S01]  /*46b30*/  LDL.LU R32, [R1+0x850] ;  /* 0x0008500001207983 */ /* 0x001f220000300800 */
[----:B------:R-:W4:Y:S02]  /*46b40*/  LDL.LU R33, [R1+0x854] ;  /* 0x0008540001217983 */ /* 0x000f240000300800 */
[----:B------:R-:W4:Y:S02]  /*46b50*/  LDL.LU R34, [R1+0x858] ;  /* 0x0008580001227983 */ /* 0x000f240000300800 */
[----:B------:R-:W4:Y:S01]  /*46b60*/  LDL.LU R35, [R1+0x85c] ;  /* 0x00085c0001237983 */ /* 0x000f220000300800 */
[----:B------:R-:W2:Y:S01]  /*46b70*/  LDL.LU R12, [R1+0x830] ;  /* 0x00083000010c7983 */ /* 0x000ea20000300800 */
[----:B------:R-:W2:Y:S02]  /*46b80*/  LDL.LU R13, [R1+0x834] ;  /* 0x00083400010d7983 */ /* 0x000ea40000300800 */
[----:B------:R-:W2:Y:S02]  /*46b90*/  LDL.LU R14, [R1+0x838] ;  /* 0x00083800010e7983 */ /* 0x000ea40000300800 */
[----:B------:R-:W2:Y:S02]  /*46ba0*/  LDL.LU R15, [R1+0x83c] ;  /* 0x00083c00010f7983 */ /* 0x000ea40000300800 */
[----:B------:R-:W-:-:S02]  /*46bb0*/  IMAD.MOV.U32 R50, RZ, RZ, R4 ;  /* 0x000000ffff327224 */ /* 0x000fc400078e0004 */
[----:B------:R-:W-:Y:S01]  /*46bc0*/  IMAD.MOV.U32 R51, RZ, RZ, R3 ;  /* 0x000000ffff337224 */ /* 0x000fe200078e0003 */
[----:B------:R-:W2:Y:S01]  /*46bd0*/  LDL.LU R40, [R1+0x810] ;  /* 0x0008100001287983 */ /* 0x000ea20000300800 */
[----:B------:R-:W2:Y:S02]  /*46be0*/  LDL.LU R41, [R1+0x814] ;  /* 0x0008140001297983 */ /* 0x000ea40000300800 */
[----:B------:R-:W-:Y:S02]  /*46bf0*/  IMAD.MOV.U32 R10, RZ, RZ, R16 ;  /* 0x000000ffff0a7224 */ /* 0x000fe400078e0010 */
        /* <DEDUP_REMOVED lines=8> */
[----:B------:R-:W-:-:S02]  /*46c80*/  IMAD.MOV.U32 R58, RZ, RZ, R2 ;  /* 0x000000ffff3a7224 */ /* 0x000fc400078e0002 */
        /* <DEDUP_REMOVED lines=16> */
[C---:B---3--:R-:W-:Y:S08]  /*46d90*/  HMMA.16816.F32 R8, R52.reuse, R10, R28 ;  /* 0x0000000a3408723c */ /* 0x048ff0000000181c */
[C---:B----4-:R-:W-:Y:S01]  /*46da0*/  HMMA.16816.F32 R48, R52.reuse, R50, R32 ;  /* 0x000000323430723c */ /* 0x050fe20000001820 */
[----:B------:R-:W3:Y:S01]  /*46db0*/  LDL.LU.64 R34, [R1+0x2920] ;  /* 0x0029200001227983 */ /* 0x000ee20000300a00 */
[----:B------:R-:W3:Y:S06]  /*46dc0*/  LDL.LU.64 R32, [R1+0x2918] ;  /* 0x0029180001207983 */ /* 0x000eec0000300a00 */
[C---:B--2---:R-:W-:Y:S11]  /*46dd0*/  HMMA.16816.F32 R56, R52.reuse, R58, R12 ;  /* 0x0000003a3438723c */ /* 0x044ff6000000180c */
[----:B------:R-:W-:Y:S04]  /*46de0*/  @!UPT UIADD3 URZ, URZ, URZ, URZ ;  /* 0x0000003f3f3ff290 */ /* 0x000fe8000fffe03f */
[----:B------:R-:W-:Y:S01]  /*46df0*/  STL.64 [R1+0x850], R48 ;  /* 0x0008503001007387 */ /* 0x000fe20000100a00 */
[----:B------:R0:W-:Y:S03]  /*46e00*/  STL.64 [R1+0x858], R50 ;  /* 0x0008583201007387 */ /* 0x0001e60000100a00 */
[----:B0-----:R-:W2:Y:S01]  /*46e10*/  LDL.LU.64 R50, [R1+0x2910] ;  /* 0x0029100001327983 */ /* 0x001ea20000300a00 */
[----:B------:R-:W2:Y:S02]  /*46e20*/  LDL.LU.64 R48, [R1+0x2908] ;  /* 0x0029080001307983 */ /* 0x000ea40000300a00 */
[----:B------:R-:W4:Y:S02]  /*46e30*/  LDL.LU.64 R30, [R1+0x2900] ;  /* 0x00290000011e7983 */ /* 0x000f240000300a00 */
[----:B------:R-:W2:Y:S01]  /*46e40*/  LDL.LU R29, [R1+0x28f8] ;  /* 0x0028f800011d7983 */ /* 0x000ea20000300800 */
[----:B------:R0:W-:Y:S01]  /*46e50*/  STL.64 [R1+0x840], R8 ;  /* 0x0008400801007387 */ /* 0x0001e20000100a00 */
[----:B------:R1:W-:Y:S03]  /*46e60*/  STL.64 [R1+0x848], R10 ;  /* 0x0008480a01007387 */ /* 0x0003e60000100a00 */
[----:B0-----:R-:W2:Y:S01]  /*46e70*/  LDL.LU R8, [R1+0x790] ;  /* 0x0007900001087983 */ /* 0x001ea20000300800 */
[----:B------:R-:W2:Y:S02]  /*46e80*/  LDL.LU R9, [R1+0x794] ;  /* 0x0007940001097983 */ /* 0x000ea40000300800 */
[----:B-1----:R-:W2:Y:S02]  /*46e90*/  LDL.LU R10, [R1+0x798] ;  /* 0x00079800010a7983 */ /* 0x002ea40000300800 */
[----:B------:R-:W2:Y:S01]  /*46ea0*/  LDL.LU R11, [R1+0x79c] ;  /* 0x00079c00010b7983 */ /* 0x000ea20000300800 */
[----:B------:R-:W2:Y:S01]  /*46eb0*/  LDL.LU.64 R14, [R1+0x28f0] ;  /* 0x0028f000010e7983 */ /* 0x000ea20000300a00 */
[----:B------:R-:W-:Y:S02]  /*46ec0*/  STL.64 [R1+0x830], R56 ;  /* 0x0008303801007387 */ /* 0x000fe40000100a00 */
[----:B------:R0:W-:Y:S02]  /*46ed0*/  STL.64 [R1+0x838], R58 ;  /* 0x0008383a01007387 */ /* 0x0001e40000100a00 */
[----:B0-----:R-:W2:Y:S02]  /*46ee0*/  LDL.LU.64 R58, [R1+0x28e8] ;  /* 0x0028e800013a7983 */ /* 0x001ea40000300a00 */
[C---:B--2---:R-:W-:Y:S11]  /*46ef0*/  HMMA.16816.F32 R44, R52.reuse, R58, R44 ;  /* 0x0000003a342c723c */ /* 0x044ff6000000182c */
[----:B------:R-:W-:Y:S11]  /*46f00*/  @!UPT UIADD3 URZ, URZ, URZ, URZ ;  /* 0x0000003f3f3ff290 */ /* 0x000ff6000fffe03f */
[----:B------:R-:W-:Y:S01]  /*46f10*/  @!UPT UIADD3 URZ, URZ, URZ, URZ ;  /* 0x0000003f3f3ff290 */ /* 0x000fe2000fffe03f */
[----:B------:R-:W-:Y:S01]  /*46f20*/  STL.64 [R1+0x820], R44 ;  /* 0x0008202c01007387 */ /* 0x000fe20000100a00 */
[----:B------:R0:W-:Y:S03]  /*46f30*/  STL.64 [R1+0x828], R46 ;  /* 0x0008282e01007387 */ /* 0x0001e60000100a00 */
[----:B0-----:R-:W2:Y:S01]  /*46f40*/  LDL.LU.64 R46, [R1+0x28e0] ;  /* 0x0028e000012e7983 */ /* 0x001ea20000300a00 */
[----:B------:R0:W-:Y:S02]  /*46f50*/  STL.64 [R1+0x2880], R58 ;  /* 0x0028803a01007387 */ /* 0x0001e40000100a00 */
[----:B------:R-:W4:Y:S02]  /*46f60*/  LDL.LU R56, [R1+0x7d0] ;  /* 0x0007d00001387983 */ /* 0x000f240000300800 */
[----:B------:R-:W4:Y:S01]  /*46f70*/  LDL.LU R57, [R1+0x7d4] ;  /* 0x0007d40001397983 */ /* 0x000f220000300800 */
[----:B0-----:R-:W4:Y:S01]  /*46f80*/  LDL.LU R58, [R1+0x7d8] ;  /* 0x0007d800013a7983 */ /* 0x001f220000300800 */
[----:B------:R-:W4:Y:S01]  /*46f90*/  LDL.LU R59, [R1+0x7dc] ;  /* 0x0007dc00013b7983 */ /* 0x000f220000300800 */
[C---:B--2---:R-:W-:Y:S11]  /*46fa0*/  HMMA.16816.F32 R40, R52.reuse, R46, R40 ;  /* 0x0000002e3428723c */ /* 0x044ff60000001828 */
[----:B------:R-:W-:Y:S11]  /*46fb0*/  @!UPT UIADD3 URZ, URZ, URZ, URZ ;  /* 0x0000003f3f3ff290 */ /* 0x000ff6000fffe03f */
[----:B------:R-:W-:Y:S01]  /*46fc0*/  @!UPT UIADD3 URZ, URZ, URZ, URZ ;  /* 0x0000003f3f3ff290 */ /* 0x000fe2000fffe03f */
[----:B------:R-:W-:Y:S01]  /*46fd0*/  STL.64 [R1+0x810], R40 ;  /* 0x0008102801007387 */ /* 0x000fe20000100a00 */
[----:B------:R0:W-:Y:S03]  /*46fe0*/  STL.64 [R1+0x818], R42 ;  /* 0x0008182a01007387 */ /* 0x0001e60000100a00 */
[----:B0-----:R-:W2:Y:S01]  /*46ff0*/  LDL.LU.64 R42, [R1+0x28d8] ;  /* 0x0028d800012a7983 */ /* 0x001ea20000300a00 */
[----:B------:R0:W-:Y:S03]  /*47000*/  STL.64 [R1+0x2868], R46 ;  /* 0x0028682e01007387 */ /* 0x0001e60000100a00 */
[----:B0-----:R-:W3:Y:S01]  /*47010*/  LDL.64 R46, [R1+0x138] ;  /* 0x00013800012e7983 */ /* 0x001ee20000100a00 */
[C---:B--2---:R-:W-:Y:S11]  /*47020*/  HMMA.16816.F32 R36, R52.reuse, R42, R36 ;  /* 0x0000002a3424723c */ /* 0x044ff60000001824 */
        /* <DEDUP_REMOVED lines=17> */
[C---:B----4-:R-:W-:Y:S11]  /*47140*/  HMMA.16816.F32 R56, R52.reuse, R30, R56 ;  /* 0x0000001e3438723c */ /* 0x050ff60000001838 */
[----:B------:R-:W-:Y:S11]  /*47150*/  @!UPT UIADD3 URZ, URZ, URZ, URZ ;  /* 0x0000003f3f3ff290 */ /* 0x000ff6000fffe03f */
[----:B------:R-:W-:Y:S01]  /*47160*/  @!UPT UIADD3 URZ, URZ, URZ, URZ ;  /* 0x0000003f3f3ff290 */ /* 0x000fe2000fffe03f */
[----:B------:R-:W-:Y:S01]  /*47170*/  STL.64 [R1+0x7d0], R56 ;  /* 0x0007d03801007387 */ /* 0x000fe20000100a00 */
[----:B------:R0:W-:Y:S03]  /*47180*/  STL.64 [R1+0x7d8], R58 ;  /* 0x0007d83a01007387 */ /* 0x0001e60000100a00 */
[----:B0-----:R-:W3:Y:S01]  /*47190*/  LDL.64 R58, [R1+0x128] ;  /* 0x00012800013a7983 */ /* 0x001ee20000100a00 */
[----:B------:R-:W-:Y:S02]  /*471a0*/  STL.64 [R1+0x2878], R30 ;  /* 0x0028781e01007387 */ /* 0x000fe40000100a00 */
[----:B------:R0:W-:Y:S02]  /*471b0*/  STL [R1+0x2888], R29 ;  /* 0x0028881d01007387 */ /* 0x0001e40000100800 */
[----:B------:R-:W4:Y:S01]  /*471c0*/  LDL.LU R28, [R1+0x10b0] ;  /* 0x0010b000011c7983 */ /* 0x000f220000300800 */
[----:B0-----:R-:W4:Y:S01]  /*471d0*/  LDL.LU R29, [R1+0x10b4] ;  /* 0x0010b400011d7983 */ /* 0x001f220000300800 */
[----:B------:R-:W4:Y:S02]  /*471e0*/  LDL.LU R30, [R1+0x10b8] ;  /* 0x0010b800011e7983 */ /* 0x000f240000300800 */
[----:B------:R-:W4:Y:S01]  /*471f0*/  LDL.LU R31, [R1+0x10bc] ;  /* 0x0010bc00011f7983 */ /* 0x000f220000300800 */
[C---:B--2---:R-:W-:Y:S11]  /*47200*/  HMMA.16816.F32 R20, R52.reuse, R26, R20 ;  /* 0x0000001a3414723c */ /* 0x044ff60000001814 */
[----:B------:R-:W-:Y:S11]  /*47210*/  @!UPT UIADD3 URZ, URZ, URZ, URZ ;  /* 0x0000003f3f3ff290 */ /* 0x000ff6000fffe03f */
[----:B------:R-:W-:Y:S01]  /*47220*/  @!UPT UIADD3 URZ, URZ, URZ, URZ ;  /* 0x0000003f3f3ff290 */ /* 0x000fe2000fffe03f */
[----:B------:R-:W-:Y:S01]  /*47230*/  STL.64 [R1+0x7c0], R20 ;  /* 0x0007c01401007387 */ /* 0x000fe20000100a00 */
[----:B------:R0:W-:Y:S03]  /*47240*/  STL.64 [R1+0x7c8], R22 ;  /* 0x0007c81601007387 */ /* 0x0001e60000100a00 */
[----:B0-----:R-:W2:Y:S01]  /*47250*/  LDL.LU.64 R22, [R1+0x28b8] ;  /* 0x0028b80001167983 */ /* 0x001ea20000300a00 */
[----:B------:R0:W-:Y:S02]  /*47260*/  STL.64 [R1+0x2890], R26 ;  /* 0x0028901a01007387 */ /* 0x0001e40000100a00 */
[----:B------:R-:W3:Y:S02]  /*47270*/  LDL.LU R24, [R1+0x290] ;  /* 0x0002900001187983 */ /* 0x000ee40000300800 */
[----:B------:R-:W3:Y:S01]  /*47280*/  LDL.LU R25, [R1+0x294] ;  /* 0x0002940001197983 */ /* 0x000ee20000300800 */
[----:B0-----:R-:W3:Y:S01]  /*47290*/  LDL.LU R26, [R1+0x298] ;  /* 0x00029800011a7983 */ /* 0x001ee20000300800 */
[----:B------:R-:W3:Y:S01]  /*472a0*/  LDL.LU R27, [R1+0x29c] ;  /* 0x00029c00011b7983 */ /* 0x000ee20000300800 */
[C---:B--2---:R-:W-:Y:S11]  /*472b0*/  HMMA.16816.F32 R16, R52.reuse, R22, R16 ;  /* 0x000000163410723c */ /* 0x044ff60000001810 */
[----:B------:R-:W-:Y:S11]  /*472c0*/  @!UPT UIADD3 URZ, URZ, URZ, URZ ;  /* 0x0000003f3f3ff290 */ /* 0x000ff6000fffe03f */
[----:B------:R-:W-:Y:S01]  /*472d0*/  @!UPT UIADD3 URZ, URZ, URZ, URZ ;  /* 0x0000003f3f3ff290 */ /* 0x000fe2000fffe03f */
[----:B------:R-:W-:Y:S01]  /*472e0*/  STL.64 [R1+0x7b0], R16 ;  /* 0x0007b01001007387 */ /* 0x000fe20000100a00 */
[----:B------:R0:W-:Y:S03]  /*472f0*/  STL.64 [R1+0x7b8], R18 ;  /* 0x0007b81201007387 */ /* 0x0001e60000100a00 */
        /* <DEDUP_REMOVED lines=8> */
[----:B------:R0:W-:Y:S02]  /*47380*/  STL.64 [R1+0x2850], R18 ;  /* 0x0028501201007387 */ /* 0x0001e40000100a00 */
[----:B------:R-:W2:Y:S02]  /*47390*/  LDL.LU R16, [R1+0x780] ;  /* 0x0007800001107983 */ /* 0x000ea40000300800 */
[----:B------:R-:W2:Y:S01]  /*473a0*/  LDL.LU R17, [R1+0x784] ;  /* 0x0007840001117983 */ /* 0x000ea20000300800 */
[----:B0-----:R-:W2:Y:S01]  /*473b0*/  LDL.LU R18, [R1+0x788] ;  /* 0x0007880001127983 */ /* 0x001ea20000300800 */
[----:B------:R-:W2:Y:S02]  /*473c0*/  LDL.LU R19, [R1+0x78c] ;  /* 0x00078c0001137983 */ /* 0x000ea40000300800 */
[----:B------:R-:W-:Y:S02]  /*473d0*/  STL.64 [R1+0x790], R8 ;  /* 0x0007900801007387 */ /* 0x000fe40000100a00 */
[----:B------:R0:W-:Y:S02]  /*473e0*/  STL.64 [R1+0x798], R10 ;  /* 0x0007980a01007387 */ /* 0x0001e40000100a00 */
[----:B0-----:R-:W2:Y:S01]  /*473f0*/  LDL.LU.64 R10, [R1+0x28a0] ;  /* 0x0028a000010a7983 */ /* 0x001ea20000300a00 */
[----:B------:R-:W3:Y:S02]  /*47400*/  LDL.LU.64 R8, [R1+0x2898] ;  /* 0x0028980001087983 */ /* 0x000ee40000300a00 */
[----:B------:R0:W-:Y:S02]  /*47410*/  STL.64 [R1+0x2858], R14 ;  /* 0x0028580e01007387 */ /* 0x0001e40000100a00 */
[----:B------:R-:W4:Y:S01]  /*47420*/  LDL.LU R12, [R1+0x10a0] ;  /* 0x0010a000010c7983 */ /* 0x000f220000300800 */
[----:B------:R-:W4:Y:S04]  /*47430*/  LDL.LU R13, [R1+0x10a4] ;  /* 0x0010a400010d7983 */ /* 0x000f280000300800 */
[----:B0-----:R-:W4:Y:S01]  /*47440*/  LDL.LU R14, [R1+0x10a8] ;  /* 0x0010a800010e7983 */ /* 0x001f220000300800 */
[----:B------:R-:W4:Y:S01]  /*47450*/  LDL.LU R15, [R1+0x10ac] ;  /* 0x0010ac00010f7983 */ /* 0x000f220000300800 */
[----:B--2---:R-:W-:Y:S02]  /*47460*/  HMMA.16816.F32 R16, R52, R10, R16 ;  /* 0x0000000a3410723c */ /* 0x004fe40000001810 */
[----:B------:R-:W-:Y:S01]  /*47470*/  STL.64 [R1+0x2740], R10 ;  /* 0x0027400a01007387 */ /* 0x000fe20000100a00 */
[----:B---3--:R4:W-:Y:S05]  /*47480*/  STL.64 [R1+0x2738], R8 ;  /* 0x0027380801007387 */ /* 0x0089ea0000100a00 */
[----:B----4-:R-:W-:Y:S11]  /*47490*/  HMMA.16816.F32 R8, R48, R46, R28 ;  /* 0x0000002e3008723c */ /* 0x010ff6000000181c */
[----:B------:R-:W-:Y:S04]  /*474a0*/  @!UPT UIADD3 URZ, URZ, URZ, URZ ;  /* 0x0000003f3f3ff290 */ /* 0x000fe8000fffe03f */
[----:B------:R-:W-:Y:S01]  /*474b0*/  STL.64 [R1+0x780], R16 ;  /* 0x0007801001007387 */ /* 0x000fe20000100a00 */
[----:B------:R0:W-:Y:S02]  /*474c0*/  STL.64 [R1+0x788], R18 ;  /* 0x0007881201007387 */ /* 0x0001e40000100a00 */
[----:B0-----:R-:W-:Y:S11]  /*474d0*/  HMMA.16816.F32 R16, R52, R6, R24 ;  /* 0x000000063410723c */ /* 0x001ff60000001818 */
[----:B------:R-:W-:Y:S11]  /*474e0*/  @!UPT UIADD3 URZ, URZ, URZ, URZ ;  /* 0x0000003f3f3ff290 */ /* 0x000ff6000fffe03f */
[----:B------:R-:W-:Y:S01]  /*474f0*/  @!UPT UIADD3 URZ, URZ, URZ, URZ ;  /* 0x0000003f3f3ff290 */ /* 0x000fe2000fffe03f */
[----:B------:R0:W-:Y:S01]  /*47500*/  STL.64 [R1+0x290], R16 ;  /* 0x0002901001007387 */ /* 0x0001e20000100a00 */
[----:B------:R1:W-:Y:S02]  /*47510*/  STL.64 [R1+0x298], R18 ;  /* 0x0002981201007387 */ /* 0x0003e40000100a00 */
[----:B------:R-:W-:Y:S02]  /*47520*/  STL.64 [R1+0x10b0], R8 ;  /* 0x0010b00801007387 */ /* 0x000fe40000100a00 */
[----:B------:R2:W-:Y:S01]  /*47530*/  STL.64 [R1+0x10b8], R10 ;  /* 0x0010b80a01007387 */ /* 0x0005e20000100a00 */
[----:B------:R-:W3:Y:S01]  /*47540*/  LDL.LU R24, [R1+0x1090] ;  /* 0x0010900001187983 */ /* 0x000ee20000300800 */
[----:B------:R-:W3:Y:S02]  /*47550*/  LDL.LU R25, [R1+0x1094] ;  /* 0x0010940001197983 */ /* 0x000ee40000300800 */
[----:B------:R-:W3:Y:S02]  /*47560*/  LDL.LU R26, [R1+0x1098] ;  /* 0x00109800011a7983 */ /* 0x000ee40000300800 */
[----:B------:R-:W3:Y:S01]  /*47570*/  LDL.LU R27, [R1+0x109c] ;  /* 0x00109c00011b7983 */ /* 0x000ee20000300800 */
[----:B------:R-:W3:Y:S01]  /*47580*/  LDL.64 R30, [R1+0x118] ;  /* 0x00011800011e7983 */ /* 0x000ee20000100a00 */
[----:B------:R-:W-:-:S02]  /*47590*/  IMAD.MOV.U32 R32, RZ, RZ, R10 ;  /* 0x000000ffff207224 */ /* 0x000fc400078e000a */
[----:B------:R-:W-:Y:S01]  /*475a0*/  IMAD.MOV.U32 R36, RZ, RZ, R8 ;  /* 0x000000ffff247224 */ /* 0x000fe200078e0008 */
[----:B0-----:R-:W4:Y:S01]  /*475b0*/  LDL.LU R16, [R1+0x1080] ;  /* 0x0010800001107983 */ /* 0x001f220000300800 */
[----:B------:R-:W4:Y:S02]  /*475c0*/  LDL.LU R17, [R1+0x1084] ;  /* 0x0010840001117983 */ /* 0x000f240000300800 */
[----:B-1----:R-:W4:Y:S01]  /*475d0*/  LDL.LU R18, [R1+0x1088] ;  /* 0x0010880001127983 */ /* 0x002f220000300800 */
[----:B--2---:R-:W-:Y:S01]  /*475e0*/  HMMA.16816.F32 R8, R48, R58, R12 ;  /* 0x0000003a3008723c */ /* 0x004fe2000000180c */
[----:B------:R-:W-:Y:S02]  /*475f0*/  IMAD.MOV.U32 R40, RZ, RZ, R46 ;  /* 0x000000ffff287224 */ /* 0x000fe400078e002e */
[----:B------:R-:W-:Y:S01]  /*47600*/  IMAD.MOV.U32 R5, RZ, RZ, R47 ;  /* 0x000000ffff057224 */ /* 0x000fe200078e002f */
[----:B------:R-:W4:Y:S01]  /*47610*/  LDL.LU R19, [R1+0x108c] ;  /* 0x00108c0001137983 */ /* 0x000f220000300800 */
[----:B------:R-:W4:Y:S03]  /*47620*/  LDL.64 R46, [R1+0x108] ;  /* 0x00010800012e7983 */ /* 0x000f260000100a00 */
[----:B------:R-:W-:Y:S01]  /*47630*/  STL [R1+0x26f4], R5 ;  /* 0x0026f40501007387 */ /* 0x000fe20000100800 */
[----:B------:R-:W-:Y:S02]  /*47640*/  STL [R1+0x26f0], R40 ;  /* 0x0026f02801007387 */ /* 0x000fe40000100800 */
[----:B------:R0:W-:Y:S02]  /*47650*/  STL [R1+0x22a0], R36 ;  /* 0x0022a02401007387 */ /* 0x0001e40000100800 */
[----:B------:R-:W-:Y:S02]  /*47660*/  STL [R1+0x229c], R32 ;  /* 0x00229c2001007387 */ /* 0x000fe40000100800 */
[----:B------:R-:W-:-:S02]  /*47670*/  IMAD.MOV.U32 R41, RZ, RZ, R58 ;  /* 0x000000ffff297224 */ /* 0x000fc400078e003a */
[----:B0-----:R-:W-:-:S06]  /*47680*/  IMAD.MOV.U32 R36, RZ, RZ, R59 ;  /* 0x000000ffff247224 */ /* 0x001fcc00078e003b */
[----:B------:R-:W-:Y:S01]  /*47690*/  STL.64 [R1+0x10a0], R8 ;  /* 0x0010a00801007387 */ /* 0x000fe20000100a00 */
[----:B------:R0:W-:Y:S02]  /*476a0*/  STL.64 [R1+0x10a8], R10 ;  /* 0x0010a80a01007387 */ /* 0x0001e40000100a00 */
[----:B------:R-:W2:Y:S02]  /*476b0*/  LDL.LU R56, [R1+0x440] ;  /* 0x0004400001387983 */ /* 0x000ea40000300800 */
[----:B------:R-:W2:Y:S01]  /*476c0*/  LDL.LU R57, [R1+0x444] ;  /* 0x0004440001397983 */ /* 0x000ea20000300800 */
[----:B------:R-:W2:Y:S01]  /*476d0*/  LDL.LU R58, [R1+0x448] ;  /* 0x00044800013a7983 */ /* 0x000ea20000300800 */
[----:B------:R-:W-:Y:S02]  /*476e0*/  IMAD.MOV.U32 R33, RZ, RZ, R10 ;  /* 0x000000ffff217224 */ /* 0x000fe400078e000a */
[----:B------:R-:W2:Y:S02]  /*476f0*/  LDL.LU R59, [R1+0x44c] ;  /* 0x00044c00013b7983 */ /* 0x000ea40000300800 */
[----:B------:R-:W-:Y:S01]  /*47700*/  IMAD.MOV.U32 R37, RZ, RZ, R8 ;  /* 0x000000ffff257224 */ /* 0x000fe200078e0008 */
[----:B0-----:R-:W2:Y:S01]  /*47710*/  LDL.64 R10, [R1+0xe8] ;  /* 0x0000e800010a7983 */ /* 0x001ea20000100a00 */
[----:B------:R-:W2:Y:S02]  /*47720*/  LDL.LU R52, [R1+0x420] ;  /* 0x0004200001347983 */ /* 0x000ea40000300800 */
[----:B------:R-:W2:Y:S02]  /*47730*/  LDL.LU R53, [R1+0x424] ;  /* 0x0004240001357983 */ /* 0x000ea40000300800 */
[----:B------:R-:W2:Y:S01]  /*47740*/  LDL.LU R54, [R1+0x428] ;  /* 0x0004280001367983 */ /* 0x000ea20000300800 */
[----:B------:R-:W2:Y:S01]  /*47750*/  LDL.LU R55, [R1+0x42c] ;  /* 0x00042c0001377983 */ /* 0x000ea20000300800 */
[----:B------:R-:W2:Y:S02]  /*47760*/  LDL.64 R14, [R1+0xd8] ;  /* 0x0000d800010e7983 */ /* 0x000ea40000100a00 */
[----:B------:R-:W-:Y:S02]  /*47770*/  STL [R1+0x26fc], R36 ;  /* 0x0026fc2401007387 */ /* 0x000fe40000100800 */
[----:B------:R-:W-:Y:S01]  /*47780*/  STL [R1+0x26f8], R41 ;  /* 0x0026f82901007387 */ /* 0x000fe20000100800 */
[----:B------:R-:W-:Y:S01]  /*47790*/  STL [R1+0x22a8], R37 ;  /* 0x0022a82501007387 */ /* 0x000fe20000100800 */
[----:B------:R0:W-:Y:S02]  /*477a0*/  STL [R1+0x22a4], R33 ;  /* 0x0022a42101007387 */ /* 0x0001e40000100800 */
[----:B------:R1:W-:Y:S02]  /*477b0*/  STL.64 [R1+0x2828], R34 ;  /* 0x0028282201007387 */ /* 0x0003e40000100a00 */
[----:B------:R-:W2:Y:S01]  /*477c0*/  LDL.LU R32, [R1+0x430] ;  /* 0x0004300001207983 */ /* 0x000ea20000300800 */
[----:B0-----:R-:W2:Y:S01]  /*477d0*/  LDL.LU R33, [R1+0x434] ;  /* 0x0004340001217983 */ /* 0x001ea20000300800 */
[----:B-1----:R-:W2:Y:S02]  /*477e0*/  LDL.LU R34, [R1+0x438] ;  /* 0x0004380001227983 */ /* 0x002ea40000300800 */
[----:B------:R-:W2:Y:S01]  /*477f0*/  LDL.LU R35, [R1+0x43c] ;  /* 0x00043c0001237983 */ /* 0x000ea20000300800 */
[C---:B---3--:R-:W-:Y:S11]  /*47800*/  HMMA.16816.F32 R24, R48.reuse, R30, R24 ;  /* 0x0000001e3018723c */ /* 0x048ff60000001818 */
[----:B------:R-:W-:Y:S11]  /*47810*/  @!UPT UIADD3 URZ, URZ, URZ, URZ ;  /* 0x0000003f3f3ff290 */ /* 0x000ff6000fffe03f */
[----:B------:R-:W-:Y:S01]  /*47820*/  @!UPT UIADD3 URZ, URZ, URZ, URZ ;  /* 0x0000003f3f3ff290 */ /* 0x000fe2000fffe03f */
[----:B------:R-:W-:Y:S01]  /*47830*/  STL.64 [R1+0x1090], R24 ;  /* 0x0010901801007387 */ /* 0x000fe20000100a00 */
[----:B------:R0:W-:Y:S03]  /*47840*/  STL.64 [R1+0x1098], R26 ;  /* 0x0010981a01007387 */ /* 0x0001e60000100a00 */
[----:B0-----:R-:W3:Y:S01]  /*47850*/  LDL.LU.64 R26, [R1+0x2890] ;  /* 0x00289000011a7983 */ /* 0x001ee20000300a00 */
[----:B----4-:R-:W-:Y:S01]  /*47860*/  HMMA.16816.F32 R16, R48, R46, R16 ;  /* 0x0000002e3010723c */ /* 0x010fe20000001810 */
[----:B------:R-:W-:Y:S02]  /*47870*/  IMAD.MOV.U32 R20, RZ, RZ, R31 ;  /* 0x000000ffff147224 */ /* 0x000fe400078e001f */
[----:B------:R-:W-:Y:S01]  /*47880*/  IMAD.MOV.U32 R21, RZ, RZ, R30 ;  /* 0x000000ffff157224 */ /* 0x000fe200078e001e */
[----:B------:R-:W4:Y:S02]  /*47890*/  LDL.LU R29, [R1+0x2888] ;  /* 0x00288800011d7983 */ /* 0x000f240000300800 */
[----:B------:R-:W-:Y:S02]  /*478a0*/  STL [R1+0x2704], R20 ;  /* 0x0027041401007387 */ /* 0x000fe40000100800 */
[----:B------:R-:W-:Y:S01]  /*478b0*/  STL [R1+0x2700], R21 ;  /* 0x0027001501007387 */ /* 0x000fe20000100800 */
[----:B------:R-:W-:-:S02]  /*478c0*/  IMAD.MOV.U32 R24, RZ, RZ, R47 ;  /* 0x000000ffff187224 */ /* 0x000fc400078e002f */
[----:B------:R-:W-:Y:S11]  /*478d0*/  IMAD.MOV.U32 R25, RZ, RZ, R46 ;  /* 0x000000ffff197224 */ /* 0x000ff600078e002e */
[----:B------:R-:W-:Y:S01]  /*478e0*/  @!UPT UIADD3 URZ, URZ, URZ, URZ ;  /* 0x0000003f3f3ff290 */ /* 0x000fe2000fffe03f */
        /* <DEDUP_REMOVED lines=8> */
[----:B------:R-:W-:Y:S01]  /*47970*/  STL [R1+0x2708], R25 ;  /* 0x0027081901007387 */ /* 0x000fe20000100800 */
[----:B---3--:R0:W-:Y:S04]  /*47980*/  STL.64 [R1+0x2860], R26 ;  /* 0x0028601a01007387 */ /* 0x0081e80000100a00 */
[----:B0-----:R-:W2:Y:S02]  /*47990*/  LDL.64 R26, [R1+0xf8] ;  /* 0x0000f800011a7983 */ /* 0x001ea40000100a00 */
[C---:B--2---:R-:W-:Y:S11]  /*479a0*/  HMMA.16816.F32 R56, R48.reuse, R26, R56 ;  /* 0x0000001a3038723c */ /* 0x044ff60000001838 */
[----:B------:R-:W-:Y:S11]  /*479b0*/  @!UPT UIADD3 URZ, URZ, URZ, URZ ;  /* 0x0000003f3f3ff290 */ /* 0x000ff6000fffe03f */
[----:B------:R-:W-:Y:S01]  /*479c0*/  @!UPT UIADD3 URZ, URZ, URZ, URZ ;  /* 0x0000003f3f3ff290 */ /* 0x000fe2000fffe03f */
[----:B------:R-:W-:Y:S01]  /*479d0*/  STL.64 [R1+0x440], R56 ;  /* 0x0004403801007387 */ /* 0x000fe20000100a00 */
[----:B------:R0:W-:Y:S03]  /*479e0*/  STL.64 [R1+0x448], R58 ;  /* 0x0004483a01007387 */ /* 0x0001e60000100a00 */
[----:B0-----:R-:W2:Y:S01]  /*479f0*/  LDL.LU.64 R58, [R1+0x2880] ;  /* 0x00288000013a7983 */ /* 0x001ea20000300a00 */
[----:B------:R-:W-:Y:S02]  /*47a00*/  IMAD.MOV.U32 R56, RZ, RZ, R26 ;  /* 0x000000ffff387224 */ /* 0x000fe400078e001a */
[----:B------:R-:W-:Y:S02]  /*47a10*/  IMAD.MOV.U32 R37, RZ, RZ, R27 ;  /* 0x000000ffff257224 */ /* 0x000fe400078e001b */
[C---:B------:R-:W-:Y:S03]  /*47a20*/  HMMA.16816.F32 R24, R48.reuse, R10, R32 ;  /* 0x0000000a3018723c */ /* 0x040fe60000001820 */
[----:B------:R-:W-:Y:S01]  /*47a30*/  STL [R1+0x2714], R37 ;  /* 0x0027142501007387 */ /* 0x000fe20000100800 */
[----:B------:R-:W-:Y:S02]  /*47a40*/  STL [R1+0x2710], R56 ;  /* 0x0027103801007387 */ /* 0x000fe40000100800 */
[----:B------:R-:W-:Y:S11]  /*47a50*/  IMAD.MOV.U32 R57, RZ, RZ, R11 ;  /* 0x000000ffff397224 */ /* 0x000ff600078e000b */
[----:B------:R-:W-:Y:S06]  /*47a60*/  @!UPT UIADD3 URZ, URZ, URZ, URZ ;  /* 0x0000003f3f3ff290 */ /* 0x000fec000fffe03f */
[----:B------:R-:W-:Y:S01]  /*47a70*/  STL.64 [R1+0x430], R24 ;  /* 0x0004301801007387 */ /* 0x000fe20000100a00 */
[----:B------:R0:W-:Y:S02]  /*47a80*/  STL.64 [R1+0x438], R26 ;  /* 0x0004381a01007387 */ /* 0x0001e40000100a00 */
[----:B------:R-:W4:Y:S02]  /*47a90*/  LDL.LU R32, [R1+0xd60] ;  /* 0x000d600001207983 */ /* 0x000f240000300800 */
[----:B------:R-:W4:Y:S01]  /*47aa0*/  LDL.LU R33, [R1+0xd64] ;  /* 0x000d640001217983 */ /* 0x000f220000300800 */
[----:B------:R-:W4:Y:S01]  /*47ab0*/  LDL.LU R34, [R1+0xd68] ;  /* 0x000d680001227983 */ /* 0x000f220000300800 */
[----:B------:R-:W-:Y:S02]  /*47ac0*/  IMAD.MOV.U32 R60, RZ, RZ, R10 ;  /* 0x000000ffff3c7224 */ /* 0x000fe400078e000a */
[----:B------:R-:W4:Y:S02]  /*47ad0*/  LDL.LU R35, [R1+0xd6c] ;  /* 0x000d6c0001237983 */ /* 0x000f240000300800 */
[----:B------:R-:W4:Y:S01]  /*47ae0*/  LDL.64 R10, [R1+0xb8] ;  /* 0x0000b800010a7983 */ /* 0x000f220000100a00 */
[----:B0-----:R-:W-:Y:S01]  /*47af0*/  HMMA.16816.F32 R24, R48, R14, R52 ;  /* 0x0000000e3018723c */ /* 0x001fe20000001834 */
[----:B------:R-:W-:Y:S01]  /*47b00*/  STL [R1+0x271c], R57 ;  /* 0x00271c3901007387 */ /* 0x000fe20000100800 */
[----:B------:R-:W-:-:S03]  /*47b10*/  IMAD.MOV.U32 R40, RZ, RZ, R14 ;  /* 0x000000ffff287224 */ /* 0x000fc600078e000e */
[----:B----4-:R0:W1:Y:S01]  /*47b20*/  LDSM.16.MT88.4 R52, [R29+0x5080] ;  /* 0x005080001d34783b */ /* 0x0100620000004200 */
[----:B------:R-:W-:-:S03]  /*47b30*/  IMAD.MOV.U32 R61, RZ, RZ, R15 ;  /* 0x000000ffff3d7224 */ /* 0x000fc600078e000f */
[----:B--2---:R2:W-:Y:S01]  /*47b40*/  STL.64 [R1+0x2870], R58 ;  /* 0x0028703a01007387 */ /* 0x0045e20000100a00 */
[----:B------:R-:W-:Y:S11]  /*47b50*/  STL [R1+0x2718], R60 ;  /* 0x0027183c01007387 */ /* 0x000ff60000100800 */
[----:B------:R-:W-:Y:S02]  /*47b60*/  @!UPT UIADD3 URZ, URZ, URZ, URZ ;  /* 0x0000003f3f3ff290 */ /* 0x000fe4000fffe03f */
[----:B------:R-:W-:Y:S02]  /*47b70*/  STL.64 [R1+0x420], R24 ;  /* 0x0004201801007387 */ /* 0x000fe40000100a00 */
[----:B------:R4:W-:Y:S01]  /*47b80*/  STL.64 [R1+0x428], R26 ;  /* 0x0004281a01007387 */ /* 0x0009e20000100a00 */
[----:B------:R-:W-:Y:S01]  /*47b90*/  STL [R1+0x2720], R40 ;  /* 0x0027202801007387 */ /* 0x000fe20000100800 */
[----:B------:R-:W3:Y:S02]  /*47ba0*/  LDL.LU R28, [R1+0xd50] ;  /* 0x000d5000011c7983 */ /* 0x000ee40000300800 */
[----:B0-----:R-:W3:Y:S02]  /*47bb0*/  LDL.LU R29, [R1+0xd54] ;  /* 0x000d5400011d7983 */ /* 0x001ee40000300800 */
[----:B------:R-:W3:Y:S01]  /*47bc0*/  LDL.LU R30, [R1+0xd58] ;  /* 0x000d5800011e7983 */ /* 0x000ee20000300800 */
[----:B------:R-:W3:Y:S04]  /*47bd0*/  LDL.LU R31, [R1+0xd5c] ;  /* 0x000d5c00011f7983 */ /* 0x000ee80000300800 */
[----:B--2---:R-:W3:Y:S01]  /*47be0*/  LDL.64 R58, [R1+0xa8] ;  /* 0x0000a800013a7983 */ /* 0x004ee20000100a00 */
[----:B------:R-:W-:Y:S03]  /*47bf0*/  HMMA.16816.F32 R12, R48, R46, R16 ;  /* 0x0000002e300c723c */ /* 0x000fe60000001810 */
[----:B-1----:R-:W-:Y:S01]  /*47c00*/  STL.64 [R1+0x2730], R54 ;  /* 0x0027303601007387 */ /* 0x002fe20000100a00 */
[----:B------:R-:W-:Y:S02]  /*47c10*/  STL.64 [R1+0x2728], R52 ;  /* 0x0027283401007387 */ /* 0x000fe40000100a00 */
[----:B------:R-:W-:-:S02]  /*47c20*/  IMAD.MOV.U32 R41, RZ, RZ, R46 ;  /* 0x000000ffff297224 */ /* 0x000fc400078e002e */
[----:B------:R-:W-:Y:S11]  /*47c30*/  IMAD.MOV.U32 R5, RZ, RZ, R47 ;  /* 0x000000ffff057224 */ /* 0x000ff600078e002f */
[----:B------:R-:W-:Y:S04]  /*47c40*/  @!UPT UIADD3 URZ, URZ, URZ, URZ ;  /* 0x0000003f3f3ff290 */ /* 0x000fe8000fffe03f */
[----:B------:R0:W-:Y:S01]  /*47c50*/  STL.64 [R1+0xd70], R12 ;  /* 0x000d700c01007387 */ /* 0x0001e20000100a00 */
[----:B------:R1:W-:Y:S02]  /*47c60*/  STL.64 [R1+0xd78], R14 ;  /* 0x000d780e01007387 */ /* 0x0003e40000100a00 */
[----:B------:R-:W2:Y:S02]  /*47c70*/  LDL.LU R44, [R1+0xd40] ;  /* 0x000d4000012c7983 */ /* 0x000ea40000300800 */
[----:B------:R-:W2:Y:S01]  /*47c80*/  LDL.LU R45, [R1+0xd44] ;  /* 0x000d4400012d7983 */ /* 0x000ea20000300800 */
[----:B------:R-:W2:Y:S01]  /*47c90*/  LDL.LU R46, [R1+0xd48] ;  /* 0x000d4800012e7983 */ /* 0x000ea20000300800 */
[----:B------:R-:W2:Y:S02]  /*47ca0*/  LDL.LU R47, [R1+0xd4c] ;  /* 0x000d4c00012f7983 */ /* 0x000ea40000300800 */
[----:B----4-:R-:W2:Y:S01]  /*47cb0*/  LDL.64 R26, [R1+0x98] ;  /* 0x00009800011a7983 */ /* 0x010ea20000100a00 */
[----:B0-----:R-:W4:Y:S01]  /*47cc0*/  LDL.LU R12, [R1+0xd30] ;  /* 0x000d3000010c7983 */ /* 0x001f220000300800 */
[----:B------:R-:W4:Y:S02]  /*47cd0*/  LDL.LU R13, [R1+0xd34] ;  /* 0x000d3400010d7983 */ /* 0x000f240000300800 */
[----:B-1----:R-:W4:Y:S02]  /*47ce0*/  LDL.LU R14, [R1+0xd38] ;  /* 0x000d3800010e7983 */ /* 0x002f240000300800 */
[----:B------:R-:W4:Y:S01]  /*47cf0*/  LDL.LU R15, [R1+0xd3c] ;  /* 0x000d3c00010f7983 */ /* 0x000f220000300800 */
[----:B------:R-:W4:Y:S01]  /*47d00*/  LDL.64 R18, [R1+0x88] ;  /* 0x0000880001127983 */ /* 0x000f220000100a00 */
[----:B------:R-:W-:Y:S02]  /*47d10*/  STL.64 [R1+0x2848], R42 ;  /* 0x0028482a01007387 */ /* 0x000fe40000100a00 */
[----:B------:R-:W-:Y:S02]  /*47d20*/  STL [R1+0x2840], R41 ;  /* 0x0028402901007387 */ /* 0x000fe40000100800 */
[----:B------:R-:W-:Y:S01]  /*47d30*/  STL.64 [R1+0x2810], R6 ;  /* 0x0028100601007387 */ /* 0x000fe20000100a00 */
[----:B------:R0:W-:Y:S02]  /*47d40*/  STL [R1+0x2808], R5 ;  /* 0x0028080501007387 */ /* 0x0001e40000100800 */
[----:B0-----:R-:W-:Y:S01]  /*47d50*/  HMMA.16816.F32 R4, R48, R10, R32 ;  /* 0x0000000a3004723c */ /* 0x001fe20000001820 */
[----:B------:R-:W-:-:S02]  /*47d60*/  IMAD.MOV.U32 R21, RZ, RZ, R10 ;  /* 0x000000ffff157224 */ /* 0x000fc400078e000a */
[----:B------:R-:W-:Y:S11]  /*47d70*/  IMAD.MOV.U32 R36, RZ, RZ, R11 ;  /* 0x000000ffff247224 */ /* 0x000ff600078e000b */
[----:B------:R-:W-:Y:S09]  /*47d80*/  @!UPT UIADD3 URZ, URZ, URZ, URZ ;  /* 0x0000003f3f3ff290 */ /* 0x000ff2000fffe03f */
[----:B------:R-:W-:Y:S01]  /*47d90*/  STL.64 [R1+0xd60], R4 ;  /* 0x000d600401007387 */ /* 0x000fe20000100a00 */
[----:B------:R0:W-:Y:S03]  /*47da0*/  STL.64 [R1+0xd68], R6 ;  /* 0x000d680601007387 */ /* 0x0001e60000100a00 */
[----:B0-----:R-:W4:Y:S01]  /*47db0*/  LDL.64 R6, [R1+0x68] ;  /* 0x0000680001067983 */ /* 0x001f220000100a00 */
        /* <DEDUP_REMOVED lines=9> */
[----:B------:R-:W4:Y:S01]  /*47e50*/  LDL.64 R10, [R1+0x48] ;  /* 0x00004800010a7983 */ /* 0x000f220000100a00 */
[C---:B---3--:R-:W-:Y:S11]  /*47e60*/  HMMA.16816.F32 R28, R48.reuse, R58, R28 ;  /* 0x0000003a301c723c */ /* 0x048ff6000000181c */
[----:B------:R-:W-:Y:S11]  /*47e70*/  @!UPT UIADD3 URZ, URZ, URZ, URZ ;  /* 0x0000003f3f3ff290 */ /* 0x000ff6000fffe03f */
[----:B------:R-:W-:Y:S01]  /*47e80*/  @!UPT UIADD3 URZ, URZ, URZ, URZ ;  /* 0x0000003f3f3ff290 */ /* 0x000fe2000fffe03f */
[----:B------:R-:W-:Y:S01]  /*47e90*/  STL.64 [R1+0xd50], R28 ;  /* 0x000d501c01007387 */ /* 0x000fe20000100a00 */
[----:B------:R0:W-:Y:S03]  /*47ea0*/  STL.64 [R1+0xd58], R30 ;  /* 0x000d581e01007387 */ /* 0x0001e60000100a00 */
[----:B0-----:R-:W3:Y:S01]  /*47eb0*/  LDL.LU.64 R30, [R1+0x2878] ;  /* 0x00287800011e7983 */ /* 0x001ee20000300a00 */
[C---:B--2---:R-:W-:Y:S01]  /*47ec0*/  HMMA.16816.F32 R44, R48.reuse, R26, R44 ;  /* 0x0000001a302c723c */ /* 0x044fe2000000182c */
[----:B------:R-:W-:Y:S02]  /*47ed0*/  IMAD.MOV.U32 R29, RZ, RZ, R58 ;  /* 0x000000ffff1d7224 */ /* 0x000fe400078e003a */
[----:B------:R-:W-:Y:S02]  /*47ee0*/  IMAD.MOV.U32 R28, RZ, RZ, R59 ;  /* 0x000000ffff1c7224 */ /* 0x000fe400078e003b */
[----:B------:R-:W2:Y:S03]  /*47ef0*/  LDL.LU.64 R58, [R1+0x2870] ;  /* 0x00287000013a7983 */ /* 0x000ea60000300a00 */
[----:B----4-:R-:W-:Y:S01]  /*47f00*/  HMMA.16816.F32 R12, R48, R18, R12 ;  /* 0x00000012300c723c */ /* 0x010fe2000000180c */
[----:B---3--:R-:W-:Y:S01]  /*47f10*/  STL.64 [R1+0x2790], R30 ;  /* 0x0027901e01007387 */ /* 0x008fe20000100a00 */
[----:B------:R0:W-:Y:S03]  /*47f20*/  STL.64 [R1+0x2788], R28 ;  /* 0x0027881c01007387 */ /* 0x0001e60000100a00 */
[----:B0-----:R-:W3:Y:S01]  /*47f30*/  LDL.LU R28, [R1+0xd10] ;  /* 0x000d1000011c7983 */ /* 0x001ee20000300800 */
[----:B------:R-:W3:Y:S02]  /*47f40*/  LDL.LU R29, [R1+0xd14] ;  /* 0x000d1400011d7983 */ /* 0x000ee40000300800 */
[----:B------:R-:W3:Y:S02]  /*47f50*/  LDL.LU R30, [R1+0xd18] ;  /* 0x000d1800011e7983 */ /* 0x000ee40000300800 */
[----:B------:R-:W3:Y:S05]  /*47f60*/  LDL.LU R31, [R1+0xd1c] ;  /* 0x000d1c00011f7983 */ /* 0x000eea0000300800 */
[----:B------:R-:W-:Y:S01]  /*47f70*/  STL.64 [R1+0xd40], R44 ;  /* 0x000d402c01007387 */ /* 0x000fe20000100a00 */
[----:B------:R0:W-:Y:S03]  /*47f80*/  STL.64 [R1+0xd48], R46 ;  /* 0x000d482e01007387 */ /* 0x0001e60000100a00 */
[----:B0-----:R-:W4:Y:S01]  /*47f90*/  LDL.LU.64 R46, [R1+0x2868] ;  /* 0x00286800012e7983 */ /* 0x001f220000300a00 */
[----:B------:R-:W-:-:S02]  /*47fa0*/  IMAD.MOV.U32 R45, RZ, RZ, R26 ;  /* 0x000000ffff2d7224 */ /* 0x000fc400078e001a */
[----:B------:R-:W-:Y:S02]  /*47fb0*/  IMAD.MOV.U32 R44, RZ, RZ, R27 ;  /* 0x000000ffff2c7224 */ /* 0x000fe400078e001b */
[----:B------:R-:W2:Y:S04]  /*47fc0*/  LDL.LU.64 R26, [R1+0x2860] ;  /* 0x00286000011a7983 */ /* 0x000ea80000300a00 */
[----:B----4-:R0:W-:Y:S01]  /*47fd0*/  STL.64 [R1+0x27d0], R46 ;  /* 0x0027d02e01007387 */ /* 0x0101e20000100a00 */
[----:B------:R-:W-:Y:S03]  /*47fe0*/  STL.64 [R1+0x27c8], R44 ;  /* 0x0027c82c01007387 */ /* 0x000fe60000100a00 */
[----:B0-----:R-:W4:Y:S01]  /*47ff0*/  LDL.64 R46, [R1+0x78] ;  /* 0x00007800012e7983 */ /* 0x001f220000100a00 */
[----:B------:R-:W-:Y:S02]  /*48000*/  STL.64 [R1+0xd30], R12 ;  /* 0x000d300c01007387 */ /* 0x000fe40000100a00 */
[----:B------:R0:W-:Y:S02]  /*48010*/  STL.64 [R1+0xd38], R14 ;  /* 0x000d380e01007387 */ /* 0x0001e40000100a00 */
[----:B0-----:R-:W2:Y:S01]  /*48020*/  LDL.LU.64 R14, [R1+0x2858] ;  /* 0x00285800010e7983 */ /* 0x001ea20000300a00 */
[----:B------:R-:W-:-:S02]  /*48030*/  IMAD.MOV.U32 R13, RZ, RZ, R18 ;  /* 0x000000ffff0d7224 */ /* 0x000fc400078e0012 */
[----:B------:R-:W-:Y:S02]  /*48040*/  IMAD.MOV.U32 R12, RZ, RZ, R19 ;  /* 0x000000ffff0c7224 */ /* 0x000fe400078e0013 */
[----:B------:R-:W3:Y:S04]  /*48050*/  LDL.LU.64 R18, [R1+0x2850] ;  /* 0x0028500001127983 */ /* 0x000ee80000300a00 */
[----:B--2---:R-:W-:Y:S01]  /*48060*/  STL.64 [R1+0x2750], R14 ;  /* 0x0027500e01007387 */ /* 0x004fe20000100a00 */
[----:B------:R0:W-:Y:S03]  /*48070*/  STL.64 [R1+0x2748], R12 ;  /* 0x0027480c01007387 */ /* 0x0001e60000100a00 */
[----:B0-----:R-:W2:Y:S01]  /*48080*/  LDL.LU R12, [R1+0xd20] ;  /* 0x000d2000010c7983 */ /* 0x001ea20000300800 */
[----:B------:R-:W2:Y:S02]  /*48090*/  LDL.LU R13, [R1+0xd24] ;  /* 0x000d2400010d7983 */ /* 0x000ea40000300800 */
[----:B------:R-:W2:Y:S02]  /*480a0*/  LDL.LU R14, [R1+0xd28] ;  /* 0x000d2800010e7983 */ /* 0x000ea40000300800 */
[----:B------:R-:W2:Y:S02]  /*480b0*/  LDL.LU R15, [R1+0xd2c] ;  /* 0x000d2c00010f7983 */ /* 0x000ea40000300800 */
[----:B------:R-:W-:-:S02]  /*480c0*/  IMAD.MOV.U32 R56, RZ, RZ, R6 ;  /* 0x000000ffff387224 */ /* 0x000fc400078e0006 */
[----:B------:R-:W-:Y:S02]  /*480d0*/  IMAD.MOV.U32 R24, RZ, RZ, R7 ;  /* 0x000000ffff187224 */ /* 0x000fe400078e0007 */
[----:B----4-:R-:W-:Y:S02]  /*480e0*/  IMAD.MOV.U32 R20, RZ, RZ, R47 ;  /* 0x000000ffff147224 */ /* 0x010fe400078e002f */
[----:B------:R-:W-:Y:S02]  /*480f0*/  IMAD.MOV.U32 R25, RZ, RZ, R46 ;  /* 0x000000ffff197224 */ /* 0x000fe400078e002e */
[----:B------:R-:W-:Y:S02]  /*48100*/  IMAD.MOV.U32 R37, RZ, RZ, R55 ;  /* 0x000000ffff257224 */ /* 0x000fe400078e0037 */
[----:B------:R-:W-:Y:S02]  /*48110*/  IMAD.MOV.U32 R17, RZ, RZ, R10 ;  /* 0x000000ffff117224 */ /* 0x000fe400078e000a */
[----:B------:R-:W-:-:S02]  /*48120*/  IMAD.MOV.U32 R16, RZ, RZ, R11 ;  /* 0x000000ffff107224 */ /* 0x000fc400078e000b */
[----:B------:R-:W-:Y:S01]  /*48130*/  IMAD.MOV.U32 R60, RZ, RZ, R54 ;  /* 0x000000ffff3c7224 */ /* 0x000fe200078e0036 */
[C---:B--2---:R-:W-:Y:S11]  /*48140*/  HMMA.16816.F32 R12, R48.reuse, R46, R12 ;  /* 0x0000002e300c723c */ /* 0x044ff6000000180c */
[----:B------:R-:W-:Y:S11]  /*48150*/  @!UPT UIADD3 URZ, URZ, URZ, URZ ;  /* 0x0000003f3f3ff290 */ /* 0x000ff6000fffe03f */
[----:B------:R-:W-:Y:S01]  /*48160*/  @!UPT UIADD3 URZ, URZ, URZ, URZ ;  /* 0x0000003f3f3ff290 */ /* 0x000fe2000fffe03f */
[----:B------:R-:W-:Y:S01]  /*48170*/  STL.64 [R1+0xd20], R12 ;  /* 0x000d200c01007387 */ /* 0x000fe20000100a00 */
[----:B------:R3:W-:Y:S02]  /*48180*/  STL.64 [R1+0xd28], R14 ;  /* 0x000d280e01007387 */ /* 0x0007e40000100a00 */
[C---:B---3--:R-:W-:Y:S08]  /*48190*/  HMMA.16816.F32 R12, R48.reuse, R6, R28 ;  /* 0x00000006300c723c */ /* 0x048ff0000000181c */
[C---:B------:R-:W-:Y:S01]  /*481a0*/  HMMA.16816.F32 R4, R48.reuse, R54, R40 ;  /* 0x000000363004723c */ /* 0x040fe20000001828 */
[----:B------:R-:W-:Y:S01]  /*481b0*/  STL.64 [R1+0x2770], R22 ;  /* 0x0027701601007387 */ /* 0x000fe20000100a00 */
[----:B------:R-:W-:Y:S11]  /*481c0*/  STL.64 [R1+0x2768], R20 ;  /* 0x0027681401007387 */ /* 0x000ff60000100a00 */
[----:B------:R-:W-:Y:S02]  /*481d0*/  @!UPT UIADD3 URZ, URZ, URZ, URZ ;  /* 0x0000003f3f3ff290 */ /* 0x000fe4000fffe03f */
[----:B------:R-:W-:Y:S01]  /*481e0*/  STL.64 [R1+0xd10], R12 ;  /* 0x000d100c01007387 */ /* 0x000fe20000100a00 */
[----:B------:R-:W-:Y:S02]  /*481f0*/  STL.64 [R1+0xd18], R14 ;  /* 0x000d180e01007387 */ /* 0x000fe40000100a00 */
[----:B------:R-:W-:Y:S02]  /*48200*/  STL.64 [R1+0x2838], R58 ;  /* 0x0028383a01007387 */ /* 0x000fe40000100a00 */
[----:B------:R-:W-:Y:S01]  /*48210*/  STL [R1+0x2830], R56 ;  /* 0x0028303801007387 */ /* 0x000fe20000100800 */
[----:B------:R-:W-:Y:S01]  /*48220*/  STL.64 [R1+0x2780], R26 ;  /* 0x0027801a01007387 */ /* 0x000fe20000100a00 */
[----:B------:R-:W-:Y:S02]  /*48230*/  STL.64 [R1+0x2778], R24 ;  /* 0x0027781801007387 */ /* 0x000fe40000100a00 */
[----:B------:R-:W-:Y:S02]  /*48240*/  STL.64 [R1+0xd00], R4 ;  /* 0x000d000401007387 */ /* 0x000fe40000100a00 */
[----:B------:R0:W-:Y:S02]  /*48250*/  STL.64 [R1+0xd08], R6 ;  /* 0x000d080601007387 */ /* 0x0001e40000100a00 */
[C---:B0-----:R-:W-:Y:S01]  /*48260*/  HMMA.16816.F32 R4, R48.reuse, R10, R32 ;  /* 0x0000000a3004723c */ /* 0x041fe20000001820 */
[----:B------:R-:W-:Y:S01]  /*48270*/  STL.64 [R1+0x27b0], R38 ;  /* 0x0027b02601007387 */ /* 0x000fe20000100a00 */
[----:B------:R0:W-:Y:S11]  /*48280*/  STL.64 [R1+0x27a8], R36 ;  /* 0x0027a82401007387 */ /* 0x0001f60000100a00 */
[----:B------:R-:W-:Y:S10]  /*48290*/  @!UPT UIADD3 URZ, URZ, URZ, URZ ;  /* 0x0000003f3f3ff290 */ /* 0x000ff4000fffe03f */
        /* <DEDUP_REMOVED lines=27> */
[----:B--2---:R1:W-:Y:S02]  /*48450*/  STL.64 [R1+0x27e8], R28 ;  /* 0x0027e81c01007387 */ /* 0x0043e40000100a00 */
[----:B0-----:R-:W2:Y:S02]  /*48460*/  LDL.LU R36, [R1+0xc80] ;  /* 0x000c800001247983 */ /* 0x001ea40000300800 */
[----:B------:R-:W2:Y:S01]  /*48470*/  LDL.LU R37, [R1+0xc84] ;  /* 0x000c840001257983 */ /* 0x000ea20000300800 */
[----:B------:R-:W3:Y:S01]  /*48480*/  LDL.LU R38, [R1+0xc88] ;  /* 0x000c880001267983 */ /* 0x000ee20000300800 */
[----:B------:R-:W3:Y:S03]  /*48490*/  LDL.LU R39, [R1+0xc8c] ;  /* 0x000c8c0001277983 */ /* 0x000ee60000300800 */
[----:B---3--:R-:W-:Y:S01]  /*484a0*/  STL.64 [R1+0x2800], R38 ;  /* 0x0028002601007387 */ /* 0x008fe20000100a00 */
[----:B--2---:R-:W-:Y:S02]  /*484b0*/  STL.64 [R1+0x27f8], R36 ;  /* 0x0027f82401007387 */ /* 0x004fe40000100a00 */
[----:B-1----:R-:W2:Y:S02]  /*484c0*/  LDL.LU R28, [R1+0xcb0] ;  /* 0x000cb000011c7983 */ /* 0x002ea40000300800 */
[----:B------:R-:W2:Y:S01]  /*484d0*/  LDL.LU R29, [R1+0xcb4] ;  /* 0x000cb400011d7983 */ /* 0x000ea20000300800 */
[----:B------:R-:W3:Y:S01]  /*484e0*/  LDL.LU R30, [R1+0xcb8] ;  /* 0x000cb800011e7983 */ /* 0x000ee20000300800 */
[----:B------:R-:W3:Y:S02]  /*484f0*/  LDL.LU R31, [R1+0xcbc] ;  /* 0x000cbc00011f7983 */ /* 0x000ee40000300800 */
        /* <DEDUP_REMOVED lines=8> */
[----:B------:R-:W4:Y:S01]  /*48580*/  LDL.64 R58, [R1+0x38] ;  /* 0x00003800013a7983 */ /* 0x000f220000100a00 */
[----:B---3--:R0:W-:Y:S01]  /*48590*/  STL.64 [R1+0x2820], R30 ;  /* 0x0028201e01007387 */ /* 0x0081e20000100a00 */
[----:B--2---:R-:W-:Y:S03]  /*485a0*/  STL.64 [R1+0x2818], R28 ;  /* 0x0028181c01007387 */ /* 0x004fe60000100a00 */
[----:B0-----:R-:W2:Y:S01]  /*485b0*/  LDL.64 R30, [R1+0x28] ;  /* 0x00002800011e7983 */ /* 0x001ea20000100a00 */
[----:B------:R-:W3:Y:S02]  /*485c0*/  LDL.LU R4, [R1+0xcc0] ;  /* 0x000cc00001047983 */ /* 0x000ee40000300800 */
[----:B------:R-:W3:Y:S02]  /*485d0*/  LDL.LU R5, [R1+0xcc4] ;  /* 0x000cc40001057983 */ /* 0x000ee40000300800 */
[----:B------:R-:W3:Y:S01]  /*485e0*/  LDL.LU R6, [R1+0xcc8] ;  /* 0x000cc80001067983 */ /* 0x000ee20000300800 */
[----:B------:R-:W3:Y:S01]  /*485f0*/  LDL.LU R7, [R1+0xccc] ;  /* 0x000ccc0001077983 */ /* 0x000ee20000300800 */
[----:B------:R-:W3:Y:S02]  /*48600*/  LDL.64 R38, [R1+0x18] ;  /* 0x0000180001267983 */ /* 0x000ee40000100a00 */
[----:B------:R-:W3:Y:S02]  /*48610*/  LDL.64 R22, [R1+0x8] ;  /* 0x0000080001167983 */ /* 0x000ee40000100a00 */
[----:B------:R-:W3:Y:S01]  /*48620*/  LDL.LU R44, [R1+0xca0] ;  /* 0x000ca000012c7983 */ /* 0x000ee20000300800 */
[----:B------:R-:W3:Y:S01]  /*48630*/  LDL.LU R45, [R1+0xca4] ;  /* 0x000ca400012d7983 */ /* 0x000ee20000300800 */
[----:B----4-:R-:W-:Y:S01]  /*48640*/  HMMA.16816.F32 R40, R48, R58, R40 ;  /* 0x0000003a3028723c */ /* 0x010fe20000001828 */
[----:B------:R-:W4:Y:S02]  /*48650*/  LDL.LU R46, [R1+0xca8] ;  /* 0x000ca800012e7983 */ /* 0x000f240000300800 */
[----:B------:R-:W4:Y:S01]  /*48660*/  LDL.LU R47, [R1+0xcac] ;  /* 0x000cac00012f7983 */ /* 0x000f220000300800 */
        /* <DEDUP_REMOVED lines=20> */
[----:B------:R0:W-:Y:S01]  /*487b0*/  STL.64 [R1+0xce0], R40 ;  /* 0x000ce02801007387 */ /* 0x0001e20000100a00 */
[----:B------:R1:W-:Y:S02]  /*487c0*/  STL.64 [R1+0xce8], R42 ;  /* 0x000ce82a01007387 */ /* 0x0003e40000100a00 */
[----:B------:R-:W-:-:S02]  /*487d0*/  IMAD.MOV.U32 R57, RZ, RZ, R59 ;  /* 0x000000ffff397224 */ /* 0x000fc400078e003b */
[----:B0-----:R-:W-:Y:S01]  /*487e0*/  IMAD.MOV.U32 R40, RZ, RZ, R58 ;  /* 0x000000ffff287224 */ /* 0x001fe200078e003a */
[----:B-1----:R-:W4:Y:S01]  /*487f0*/  LDL.LU.64 R42, [R1+0x2848] ;  /* 0x00284800012a7983 */ /* 0x002f220000300a00 */
[----:B------:R-:W4:Y:S02]  /*48800*/  LDL.LU R41, [R1+0x2840] ;  /* 0x0028400001297983 */ /* 0x000f240000300800 */
[----:B------:R-:W4:Y:S02]  /*48810*/  LDL.LU.64 R58, [R1+0x2838] ;  /* 0x00283800013a7983 */ /* 0x000f240000300a00 */
[----:B------:R-:W4:Y:S01]  /*48820*/  LDL.LU R56, [R1+0x2830] ;  /* 0x0028300001387983 */ /* 0x000f220000300800 */
[C---:B--2---:R-:W-:Y:S11]  /*48830*/  HMMA.16816.F32 R32, R48.reuse, R30, R32 ;  /* 0x0000001e3020723c */ /* 0x044ff60000001820 */
[----:B------:R-:W-:Y:S11]  /*48840*/  @!UPT UIADD3 URZ, URZ, URZ, URZ ;  /* 0x0000003f3f3ff290 */ /* 0x000ff6000fffe03f */
[----:B------:R-:W-:Y:S01]  /*48850*/  @!UPT UIADD3 URZ, URZ, URZ, URZ ;  /* 0x0000003f3f3ff290 */ /* 0x000fe2000fffe03f */
[----:B------:R0:W-:Y:S01]  /*48860*/  STL.64 [R1+0xcd0], R32 ;  /* 0x000cd02001007387 */ /* 0x0001e20000100a00 */
[----:B------:R1:W-:Y:S02]  /*48870*/  STL.64 [R1+0xcd8], R34 ;  /* 0x000cd82201007387 */ /* 0x0003e40000100a00 */
[----:B0-----:R-:W-:Y:S01]  /*48880*/  IMAD.MOV.U32 R33, RZ, RZ, R30 ;  /* 0x000000ffff217224 */ /* 0x001fe200078e001e */
[----:B-1----:R-:W2:Y:S01]  /*48890*/  LDL.LU.64 R34, [R1+0x2828] ;  /* 0x0028280001227983 */ /* 0x002ea20000300a00 */
[----:B------:R-:W-:Y:S02]  /*488a0*/  IMAD.MOV.U32 R32, RZ, RZ, R31 ;  /* 0x000000ffff207224 */ /* 0x000fe400078e001f */
[----:B------:R-:W2:Y:S02]  /*488b0*/  LDL.LU.64 R30, [R1+0x2820] ;  /* 0x00282000011e7983 */ /* 0x000ea40000300a00 */
[----:B------:R-:W2:Y:S01]  /*488c0*/  LDL.LU.64 R28, [R1+0x2818] ;  /* 0x00281800011c7983 */ /* 0x000ea20000300a00 */
[C---:B---3--:R-:W-:Y:S08]  /*488d0*/  HMMA.16816.F32 R4, R48.reuse, R38, R4 ;  /* 0x000000263004723c */ /* 0x048ff00000001804 */
[----:B----4-:R-:W-:Y:S01]  /*488e0*/  HMMA.16816.F32 R44, R48, R58, R44 ;  /* 0x0000003a302c723c */ /* 0x010fe2000000182c */
[----:B------:R-:W-:-:S02]  /*488f0*/  IMAD.MOV.U32 R3, RZ, RZ, R39 ;  /* 0x000000ffff037224 */ /* 0x000fc400078e0027 */
[----:B------:R-:W-:Y:S02]  /*48900*/  IMAD.MOV.U32 R2, RZ, RZ, R22 ;  /* 0x000000ffff027224 */ /* 0x000fe400078e0016 */
[----:B------:R-:W-:-:S10]  /*48910*/  IMAD.MOV.U32 R0, RZ, RZ, R23 ;  /* 0x000000ffff007224 */ /* 0x000fd400078e0017 */
[----:B------:R0:W-:Y:S01]  /*48920*/  STL.64 [R1+0xcc0], R4 ;  /* 0x000cc00401007387 */ /* 0x0001e20000100a00 */
[----:B------:R1:W-:Y:S02]  /*48930*/  STL.64 [R1+0xcc8], R6 ;  /* 0x000cc80601007387 */ /* 0x0003e40000100a00 */
[----:B0-----:R-:W-:Y:S01]  /*48940*/  IMAD.MOV.U32 R4, RZ, RZ, R38 ;  /* 0x000000ffff047224 */ /* 0x001fe200078e0026 */
[----:B-1----:R-:W3:Y:S01]  /*48950*/  LDL.LU.64 R6, [R1+0x2810] ;  /* 0x0028100001067983 */ /* 0x002ee20000300a00 */
[----:B------:R-:W4:Y:S02]  /*48960*/  LDL.LU R5, [R1+0x2808] ;  /* 0x0028080001057983 */ /* 0x000f240000300800 */
        /* <DEDUP_REMOVED lines=14> */
[C---:B---3--:R-:W-:Y:S01]  /*48a50*/  HMMA.16816.F32 R36, R48.reuse, R42, R36 ;  /* 0x0000002a3024723c */ /* 0x048fe20000001824 */
        /* <DEDUP_REMOVED lines=13> */
[C---:B------:R-:W-:Y:S01]  /*48b30*/  HMMA.16816.F32 R28, R48.reuse, R34, R28 ;  /* 0x00000022301c723c */ /* 0x040fe2000000181c */
        /* <DEDUP_REMOVED lines=69> */
[----:B------:R-:W-:Y:S01]  /*48f90*/  IMAD.MOV.U32 R47, RZ, RZ, R32 ;  /* 0x000000ffff2f7224 */ /* 0x000fe200078e0020 */
[----:B------:R-:W-:Y:S01]  /*48fa0*/  STL.64 [R1+0x26e8], R6 ;  /* 0x0026e80601007387 */ /* 0x000fe20000100a00 */
[----:B------:R-:W-:Y:S01]  /*48fb0*/  STL [R1+0x26e0], R4 ;  /* 0x0026e00401007387 */ /* 0x000fe20000100800 */
[----:B---3--:R-:W-:Y:S11]  /*48fc0*/  HMMA.16816.F32 R8, R48, R6, R8 ;  /* 0x000000063008723c */ /* 0x008ff60000001808 */
[----:B------:R-:W-:Y:S11]  /*48fd0*/  @!UPT UIADD3 URZ, URZ, URZ, URZ ;  /* 0x0000003f3f3ff290 */ /* 0x000ff6000fffe03f */
[----:B------:R-:W-:Y:S01]  /*48fe0*/  @!UPT UIADD3 URZ, URZ, URZ, URZ ;  /* 0x0000003f3f3ff290 */ /* 0x000fe2000fffe03f */
[----:B------:R0:W-:Y:S01]  /*48ff0*/  STL.64 [R1+0x410], R8 ;  /* 0x0004100801007387 */ /* 0x0001e20000100a00 */
[----:B------:R1:W-:Y:S02]  /*49000*/  STL.64 [R1+0x418], R10 ;  /* 0x0004180a01007387 */ /* 0x0003e40000100a00 */
[----:B------:R3:W-:Y:S02]  /*49010*/  STL.64 [R1+0x25d8], R46 ;  /* 0x0025d82e01007387 */ /* 0x0007e40000100a00 */
[----:B------:R-:W2:Y:S01]  /*49020*/  LDL.LU R32, [R1+0x6d0] ;  /* 0x0006d00001207983 */ /* 0x000ea20000300800 */
[----:B------:R-:W2:Y:S01]  /*49030*/  LDL.LU R33, [R1+0x6d4] ;  /* 0x0006d40001217983 */ /* 0x000ea20000300800 */
[----:B------:R-:W2:Y:S02]  /*49040*/  LDL.LU R34, [R1+0x6d8] ;  /* 0x0006d80001227983 */ /* 0x000ea40000300800 */
[----:B------:R-:W2:Y:S02]  /*49050*/  LDL.LU R35, [R1+0x6dc] ;  /* 0x0006dc0001237983 */ /* 0x000ea40000300800 */
        /* <DEDUP_REMOVED lines=8> */
[----:B------:R0:W-:Y:S01]  /*490e0*/  STL.64 [R1+0x25f0], R30 ;  /* 0x0025f01e01007387 */ /* 0x0001e20000100a00 */
[----:B------:R-:W-:Y:S02]  /*490f0*/  STL.64 [R1+0x25f8], R22 ;  /* 0x0025f81601007387 */ /* 0x000fe40000100a00 */
[----:B------:R-:W2:Y:S02]  /*49100*/  LDL.LU R16, [R1+0x6f0] ;  /* 0x0006f00001107983 */ /* 0x000ea40000300800 */
[----:B------:R-:W2:Y:S01]  /*49110*/  LDL.LU R17, [R1+0x6f4] ;  /* 0x0006f40001117983 */ /* 0x000ea20000300800 */
[----:B------:R-:W2:Y:S01]  /*49120*/  LDL.LU R18, [R1+0x6f8] ;  /* 0x0006f80001127983 */ /* 0x000ea20000300800 */
[----:B------:R-:W2:Y:S02]  /*49130*/  LDL.LU R19, [R1+0x6fc] ;  /* 0x0006fc0001137983 */ /* 0x000ea40000300800 */
[----:B------:R-:W-:-:S02]  /*49140*/  IMAD.MOV.U32 R14, RZ, RZ, R60 ;  /* 0x000000ffff0e7224 */ /* 0x000fc400078e003c */
[----:B------:R-:W-:Y:S01]  /*49150*/  IMAD.MOV.U32 R15, RZ, RZ, R37 ;  /* 0x000000ffff0f7224 */ /* 0x000fe200078e0025 */
[----:B--2---:R2:W-:Y:S01]  /*49160*/  STL.64 [R1+0x2608], R18 ;  /* 0x0026081201007387 */ /* 0x0045e20000100a00 */
[----:B------:R-:W-:Y:S02]  /*49170*/  STL.64 [R1+0x2600], R16 ;  /* 0x0026001001007387 */ /* 0x000fe40000100a00 */
[----:B------:R-:W2:Y:S02]  /*49180*/  LDL.LU R60, [R1+0x2718] ;  /* 0x00271800013c7983 */ /* 0x000ea40000300800 */
[----:B------:R-:W2:Y:S01]  /*49190*/  LDL.LU R37, [R1+0x2714] ;  /* 0x0027140001257983 */ /* 0x000ea20000300800 */
[----:B------:R2:W-:Y:S01]  /*491a0*/  STL.64 [R1+0x2610], R14 ;  /* 0x0026100e01007387 */ /* 0x0005e20000100a00 */
[----:B0-----:R-:W2:Y:S02]  /*491b0*/  LDL.LU R8, [R1+0x700] ;  /* 0x0007000001087983 */ /* 0x001ea40000300800 */
[----:B------:R-:W2:Y:S02]  /*491c0*/  LDL.LU R9, [R1+0x704] ;  /* 0x0007040001097983 */ /* 0x000ea40000300800 */
[----:B-1----:R-:W2:Y:S01]  /*491d0*/  LDL.LU R10, [R1+0x708] ;  /* 0x00070800010a7983 */ /* 0x002ea20000300800 */
[----:B------:R-:W2:Y:S01]  /*491e0*/  LDL.LU R11, [R1+0x70c] ;  /* 0x00070c00010b7983 */ /* 0x000ea20000300800 */
[----:B---3--:R-:W-:-:S02]  /*491f0*/  IMAD.MOV.U32 R46, RZ, RZ, R56 ;  /* 0x000000ffff2e7224 */ /* 0x008fc400078e0038 */
[----:B------:R-:W-:Y:S01]  /*49200*/  IMAD.MOV.U32 R47, RZ, RZ, R24 ;  /* 0x000000ffff2f7224 */ /* 0x000fe200078e0018 */
[----:B--2---:R0:W-:Y:S01]  /*49210*/  STL.64 [R1+0x2620], R10 ;  /* 0x0026200a01007387 */ /* 0x0041e20000100a00 */
[----:B------:R-:W-:Y:S02]  /*49220*/  STL.64 [R1+0x2618], R8 ;  /* 0x0026180801007387 */ /* 0x000fe40000100a00 */
[----:B------:R-:W2:Y:S02]  /*49230*/  LDL.LU R56, [R1+0x2710] ;  /* 0x0027100001387983 */ /* 0x000ea40000300800 */
[----:B------:R-:W3:Y:S01]  /*49240*/  LDL.LU R24, [R1+0x270c] ;  /* 0x00270c0001187983 */ /* 0x000ee20000300800 */
[----:B------:R1:W-:Y:S01]  /*49250*/  STL.64 [R1+0x2628], R46 ;  /* 0x0026282e01007387 */ /* 0x0003e20000100a00 */
        /* <DEDUP_REMOVED lines=8> */
[----:B--2---:R2:W-:Y:S01]  /*492e0*/  STL.64 [R1+0x2638], R34 ;  /* 0x0026382201007387 */ /* 0x0045e20000100a00 */
[----:B------:R-:W-:Y:S02]  /*492f0*/  STL.64 [R1+0x2630], R32 ;  /* 0x0026302001007387 */ /* 0x000fe40000100a00 */
[----:B------:R-:W2:Y:S02]  /*49300*/  LDL.LU R25, [R1+0x2708] ;  /* 0x0027080001197983 */ /* 0x000ea40000300800 */
[----:B------:R-:W2:Y:S01]  /*49310*/  LDL.LU R20, [R1+0x2704] ;  /* 0x0027040001147983 */ /* 0x000ea20000300800 */
[----:B------:R1:W-:Y:S01]  /*49320*/  STL.64 [R1+0x2640], R30 ;  /* 0x0026401e01007387 */ /* 0x0003e20000100a00 */
[----:B------:R1:W-:Y:S02]  /*49330*/  STL.64 [R1+0x2648], R18 ;  /* 0x0026481201007387 */ /* 0x0003e40000100a00 */
[----:B------:R-:W2:Y:S02]  /*49340*/  LDL.LU R12, [R1+0x730] ;  /* 0x00073000010c7983 */ /* 0x000ea40000300800 */
[----:B------:R-:W2:Y:S01]  /*49350*/  LDL.LU R13, [R1+0x734] ;  /* 0x00073400010d7983 */ /* 0x000ea20000300800 */
[----:B------:R-:W2:Y:S01]  /*49360*/  LDL.LU R14, [R1+0x738] ;  /* 0x00073800010e7983 */ /* 0x000ea20000300800 */
[----:B------:R-:W2:Y:S02]  /*49370*/  LDL.LU R15, [R1+0x73c] ;  /* 0x00073c00010f7983 */ /* 0x000ea40000300800 */
[----:B0-----:R-:W-:-:S02]  /*49380*/  IMAD.MOV.U32 R10, RZ, RZ, R45 ;  /* 0x000000ffff0a7224 */ /* 0x001fc400078e002d */
[----:B------:R-:W-:Y:S01]  /*49390*/  IMAD.MOV.U32 R11, RZ, RZ, R44 ;  /* 0x000000ffff0b7224 */ /* 0x000fe200078e002c */
[----:B--2---:R-:W-:Y:S01]  /*493a0*/  STL.64 [R1+0x2658], R14 ;  /* 0x0026580e01007387 */ /* 0x004fe20000100a00 */
[----:B------:R-:W-:Y:S03]  /*493b0*/  STL.64 [R1+0x2650], R12 ;  /* 0x0026500c01007387 */ /* 0x000fe60000100a00 */
[----:B------:R0:W-:Y:S02]  /*493c0*/  STL.64 [R1+0x2660], R10 ;  /* 0x0026600a01007387 */ /* 0x0001e40000100a00 */
[----:B------:R-:W2:Y:S01]  /*493d0*/  LDL.LU R44, [R1+0x740] ;  /* 0x00074000012c7983 */ /* 0x000ea20000300800 */
[----:B------:R-:W2:Y:S01]  /*493e0*/  LDL.LU R45, [R1+0x744] ;  /* 0x00074400012d7983 */ /* 0x000ea20000300800 */
[----:B-1----:R-:W2:Y:S02]  /*493f0*/  LDL.LU R46, [R1+0x748] ;  /* 0x00074800012e7983 */ /* 0x002ea40000300800 */
[----:B------:R-:W2:Y:S02]  /*49400*/  LDL.LU R47, [R1+0x74c] ;  /* 0x00074c00012f7983 */ /* 0x000ea40000300800 */
[----:B------:R-:W-:-:S02]  /*49410*/  IMAD.MOV.U32 R34, RZ, RZ, R29 ;  /* 0x000000ffff227224 */ /* 0x000fc400078e001d */
[----:B------:R-:W-:Y:S01]  /*49420*/  IMAD.MOV.U32 R35, RZ, RZ, R28 ;  /* 0x000000ffff237224 */ /* 0x000fe200078e001c */
[----:B--2---:R-:W-:Y:S01]  /*49430*/  STL.64 [R1+0x2670], R46 ;  /* 0x0026702e01007387 */ /* 0x004fe20000100a00 */
[----:B------:R1:W-:Y:S03]  /*49440*/  STL.64 [R1+0x2668], R44 ;  /* 0x0026682c01007387 */ /* 0x0003e60000100a00 */
[----:B------:R2:W-:Y:S02]  /*49450*/  STL.64 [R1+0x2678], R34 ;  /* 0x0026782201007387 */ /* 0x0005e40000100a00 */
[----:B------:R-:W2:Y:S01]  /*49460*/  LDL.LU R28, [R1+0x750] ;  /* 0x00075000011c7983 */ /* 0x000ea20000300800 */
[----:B------:R-:W2:Y:S01]  /*49470*/  LDL.LU R29, [R1+0x754] ;  /* 0x00075400011d7983 */ /* 0x000ea20000300800 */
[----:B------:R-:W2:Y:S02]  /*49480*/  LDL.LU R30, [R1+0x758] ;  /* 0x00075800011e7983 */ /* 0x000ea40000300800 */
[----:B------:R-:W2:Y:S02]  /*49490*/  LDL.LU R31, [R1+0x75c] ;  /* 0x00075c00011f7983 */ /* 0x000ea40000300800 */
[----:B------:R-:W-:-:S02]  /*494a0*/  IMAD.MOV.U32 R18, RZ, RZ, R21 ;  /* 0x000000ffff127224 */ /* 0x000fc400078e0015 */
[----:B------:R-:W-:Y:S02]  /*494b0*/  IMAD.MOV.U32 R19, RZ, RZ, R36 ;  /* 0x000000ffff137224 */ /* 0x000fe400078e0024 */
[----:B0-----:R-:W-:Y:S02]  /*494c0*/  IMAD.MOV.U32 R10, RZ, RZ, R41 ;  /* 0x000000ffff0a7224 */ /* 0x001fe400078e0029 */
[----:B----4-:R-:W-:Y:S01]  /*494d0*/  IMAD.MOV.U32 R11, RZ, RZ, R5 ;  /* 0x000000ffff0b7224 */ /* 0x010fe200078e0005 */
[----:B--2---:R0:W-:Y:S01]  /*494e0*/  STL.64 [R1+0x2688], R30 ;  /* 0x0026881e01007387 */ /* 0x0041e20000100a00 */
[----:B------:R-:W-:Y:S02]  /*494f0*/  STL.64 [R1+0x2680], R28 ;  /* 0x0026801c01007387 */ /* 0x000fe40000100a00 */
[----:B------:R-:W2:Y:S02]  /*49500*/  LDL.LU R21, [R1+0x2700] ;  /* 0x0027000001157983 */ /* 0x000ea40000300800 */
[----:B------:R-:W4:Y:S01]  /*49510*/  LDL.LU R36, [R1+0x26fc] ;  /* 0x0026fc0001247983 */ /* 0x000f220000300800 */
[----:B------:R-:W-:Y:S01]  /*49520*/  STL.64 [R1+0x2690], R18 ;  /* 0x0026901201007387 */ /* 0x000fe20000100a00 */
[----:B------:R-:W2:Y:S02]  /*49530*/  LDL.LU R41, [R1+0x26f8] ;  /* 0x0026f80001297983 */ /* 0x000ea40000300800 */
[----:B------:R-:W2:Y:S02]  /*49540*/  LDL.LU R5, [R1+0x26f4] ;  /* 0x0026f40001057983 */ /* 0x000ea40000300800 */
[----:B------:R0:W-:Y:S01]  /*49550*/  STL.64 [R1+0x2698], R10 ;  /* 0x0026980a01007387 */ /* 0x0001e20000100a00 */
[----:B-1----:R-:W2:Y:S01]  /*49560*/  LDL.LU R44, [R1+0x770] ;  /* 0x00077000012c7983 */ /* 0x002ea20000300800 */
[----:B------:R-:W2:Y:S02]  /*49570*/  LDL.LU R45, [R1+0x774] ;  /* 0x00077400012d7983 */ /* 0x000ea40000300800 */
[----:B------:R-:W2:Y:S02]  /*49580*/  LDL.LU R46, [R1+0x778] ;  /* 0x00077800012e7983 */ /* 0x000ea40000300800 */
[----:B------:R-:W2:Y:S02]  /*49590*/  LDL.LU R47, [R1+0x77c] ;  /* 0x00077c00012f7983 */ /* 0x000ea40000300800 */
[----:B------:R-:W-:-:S02]  /*495a0*/  IMAD.MOV.U32 R50, RZ, RZ, R40 ;  /* 0x000000ffff327224 */ /* 0x000fc400078e0028 */
[----:B------:R-:W-:Y:S01]  /*495b0*/  IMAD.MOV.U32 R51, RZ, RZ, R61 ;  /* 0x000000ffff337224 */ /* 0x000fe200078e003d */
[----:B--2---:R-:W-:Y:S01]  /*495c0*/  STL.64 [R1+0x26a8], R46 ;  /* 0x0026a82e01007387 */ /* 0x004fe20000100a00 */
[----:B------:R1:W-:Y:S02]  /*495d0*/  STL.64 [R1+0x26a0], R44 ;  /* 0x0026a02c01007387 */ /* 0x0003e40000100a00 */
[----:B------:R-:W2:Y:S02]  /*495e0*/  LDL.LU R40, [R1+0x26f0] ;  /* 0x0026f00001287983 */ /* 0x000ea40000300800 */
[----:B------:R-:W-:Y:S01]  /*495f0*/  STL.64 [R1+0x26b0], R50 ;  /* 0x0026b03201007387 */ /* 0x000fe20000100a00 */
[----:B------:R-:W2:Y:S01]  /*49600*/  LDL.LU R32, [R1+0x220] ;  /* 0x0002200001207983 */ /* 0x000ea20000300800 */
[----:B------:R-:W2:Y:S02]  /*49610*/  LDL.LU R33, [R1+0x224] ;  /* 0x0002240001217983 */ /* 0x000ea40000300800 */
[----:B------:R-:W2:Y:S02]  /*49620*/  LDL.LU R34, [R1+0x228] ;  /* 0x0002280001227983 */ /* 0x000ea40000300800 */
[----:B------:R-:W2:Y:S02]  /*49630*/  LDL.LU R35, [R1+0x22c] ;  /* 0x00022c0001237983 */ /* 0x000ea40000300800 */
[----:B0-----:R-:W-:-:S02]  /*49640*/  IMAD.MOV.U32 R30, RZ, RZ, R60 ;  /* 0x000000ffff1e7224 */ /* 0x001fc400078e003c */
[----:B------:R-:W-:Y:S02]  /*49650*/  IMAD.MOV.U32 R31, RZ, RZ, R57 ;  /* 0x000000ffff1f7224 */ /* 0x000fe400078e0039 */
[----:B------:R-:W-:Y:S02]  /*49660*/  IMAD.MOV.U32 R10, RZ, RZ, R56 ;  /* 0x000000ffff0a7224 */ /* 0x000fe400078e0038 */
[----:B------:R-:W-:Y:S02]  /*49670*/  IMAD.MOV.U32 R11, RZ, RZ, R37 ;  /* 0x000000ffff0b7224 */ /* 0x000fe400078e0025 */
[----:B------:R-:W-:Y:S02]  /*49680*/  IMAD.MOV.U32 R59, RZ, RZ, R5 ;  /* 0x000000ffff3b7224 */ /* 0x000fe400078e0005 */
[----:B----4-:R-:W-:Y:S01]  /*49690*/  IMAD.MOV.U32 R43, RZ, RZ, R36 ;  /* 0x000000ffff2b7224 */ /* 0x010fe200078e0024 */
[----:B--2---:R-:W-:Y:S01]  /*496a0*/  STL.64 [R1+0x26c0], R34 ;  /* 0x0026c02201007387 */ /* 0x004fe20000100a00 */
[----:B------:R0:W-:Y:S02]  /*496b0*/  STL.64 [R1+0x26b8], R32 ;  /* 0x0026b82001007387 */ /* 0x0001e40000100a00 */
[----:B------:R-:W-:Y:S02]  /*496c0*/  STL.64 [R1+0x26c8], R30 ;  /* 0x0026c81e01007387 */ /* 0x000fe40000100a00 */
[----:B------:R2:W-:Y:S01]  /*496d0*/  STL.64 [R1+0x26d0], R10 ;  /* 0x0026d00a01007387 */ /* 0x0005e20000100a00 */
[----:B-1----:R-:W4:Y:S01]  /*496e0*/  LDL.LU R44, [R1+0x240] ;  /* 0x00024000012c7983 */ /* 0x002f220000300800 */
        /* <DEDUP_REMOVED lines=11> */
[----:B0-----:R-:W4:Y:S01]  /*497a0*/  LDL.LU R32, [R1+0x250] ;  /* 0x0002500001207983 */ /* 0x001f220000300800 */
[----:B------:R-:W4:Y:S02]  /*497b0*/  LDL.LU R33, [R1+0x254] ;  /* 0x0002540001217983 */ /* 0x000f240000300800 */
[----:B------:R-:W4:Y:S02]  /*497c0*/  LDL.LU R34, [R1+0x258] ;  /* 0x0002580001227983 */ /* 0x000f240000300800 */
[----:B------:R-:W4:Y:S01]  /*497d0*/  LDL.LU R35, [R1+0x25c] ;  /* 0x00025c0001237983 */ /* 0x000f220000300800 */
[----:B------:R-:W4:Y:S01]  /*497e0*/  LDL.LU R8, [R1+0x260] ;  /* 0x0002600001087983 */ /* 0x000f220000300800 */
[----:B------:R-:W4:Y:S02]  /*497f0*/  LDL.LU R9, [R1+0x264] ;  /* 0x0002640001097983 */ /* 0x000f240000300800 */
[----:B--2---:R-:W2:Y:S02]  /*49800*/  LDL.LU R10, [R1+0x268] ;  /* 0x00026800010a7983 */ /* 0x004ea40000300800 */
        /* <DEDUP_REMOVED lines=16> */
[----:B---3--:R-:W-:Y:S02]  /*49910*/  IMAD.MOV.U32 R51, RZ, RZ, R24 ;  /* 0x000000ffff337224 */ /* 0x008fe400078e0018 */
[----:B------:R-:W3:Y:S02]  /*49920*/  LDL.LU R23, [R1+0x72c] ;  /* 0x00072c0001177983 */ /* 0x000ee40000300800 */
[----:B------:R-:W-:Y:S01]  /*49930*/  IMAD.MOV.U32 R50, RZ, RZ, R25 ;  /* 0x000000ffff327224 */ /* 0x000fe200078e0019 */
[----:B------:R-:W2:Y:S01]  /*49940*/  LDL.LU R24, [R1+0x6e0] ;  /* 0x0006e00001187983 */ /* 0x000ea20000300800 */
[----:B------:R-:W2:Y:S02]  /*49950*/  LDL.LU R25, [R1+0x6e4] ;  /* 0x0006e40001197983 */ /* 0x000ea40000300800 */
[----:B------:R-:W2:Y:S02]  /*49960*/  LDL.LU R26, [R1+0x6e8] ;  /* 0x0006e800011a7983 */ /* 0x000ea40000300800 */
[----:B------:R-:W2:Y:S01]  /*49970*/  LDL.LU R27, [R1+0x6ec] ;  /* 0x0006ec00011b7983 */ /* 0x000ea20000300800 */
[C---:B----4-:R-:W-:Y:S08]  /*49980*/  HMMA.16816.F32 R56, R52.reuse, R58, R4 ;  /* 0x0000003a3438723c */ /* 0x050ff00000001804 */
[C---:B------:R-:W-:Y:S01]  /*49990*/  HMMA.16816.F32 R36, R52.reuse, R42, R36 ;  /* 0x0000002a3424723c */ /* 0x040fe20000001824 */
[----:B------:R-:W4:Y:S01]  /*499a0*/  LDL.LU.64 R6, [R1+0x26e8] ;  /* 0x0026e80001067983 */ /* 0x000f220000300a00 */
[----:B------:R-:W3:Y:S11]  /*499b0*/  LDL.LU R4, [R1+0x26e0] ;  /* 0x0026e00001047983 */ /* 0x000ef60000300800 */
[----:B------:R-:W-:Y:S02]  /*499c0*/  @!UPT UIADD3 URZ, URZ, URZ, URZ ;  /* 0x0000003f3f3ff290 */ /* 0x000fe4000fffe03f */
[----:B------:R0:W-:Y:S01]  /*499d0*/  STL.64 [R1+0x280], R56 ;  /* 0x0002803801007387 */ /* 0x0001e20000100a00 */
[----:B------:R1:W-:Y:S02]  /*499e0*/  STL.64 [R1+0x288], R58 ;  /* 0x0002883a01007387 */ /* 0x0003e40000100a00 */
[----:B0-----:R-:W-:Y:S02]  /*499f0*/  IMAD.MOV.U32 R56, RZ, RZ, R58 ;  /* 0x000000ffff387224 */ /* 0x001fe400078e003a */
[----:B-1----:R-:W3:Y:S03]  /*49a00*/  LDL.LU.64 R58, [R1+0x26d8] ;  /* 0x0026d800013a7983 */ /* 0x002ee60000300a00 */
[----:B------:R-:W-:Y:S02]  /*49a10*/  STL [R1+0x22ac], R56 ;  /* 0x0022ac3801007387 */ /* 0x000fe40000100800 */
[----:B------:R0:W-:Y:S02]  /*49a20*/  STL.64 [R1+0x270], R36 ;  /* 0x0002702401007387 */ /* 0x0001e40000100a00 */
[----:B------:R1:W-:Y:S02]  /*49a30*/  STL.64 [R1+0x278], R38 ;  /* 0x0002782601007387 */ /* 0x0003e40000100a00 */
[----:B------:R-:W-:Y:S01]  /*49a40*/  IMAD.MOV.U32 R57, RZ, RZ, R38 ;  /* 0x000000ffff397224 */ /* 0x000fe200078e0026 */
[C---:B--2---:R-:W-:Y:S01]  /*49a50*/  HMMA.16816.F32 R28, R52.reuse, R30, R8 ;  /* 0x0000001e341c723c */ /* 0x044fe20000001808 */
[----:B0-----:R-:W2:Y:S01]  /*49a60*/  LDL.LU R36, [R1+0x6c0] ;  /* 0x0006c00001247983 */ /* 0x001ea20000300800 */
[----:B------:R-:W2:Y:S02]  /*49a70*/  LDL.LU R37, [R1+0x6c4] ;  /* 0x0006c40001257983 */ /* 0x000ea40000300800 */
[----:B-1----:R-:W2:Y:S02]  /*49a80*/  LDL.LU R38, [R1+0x6c8] ;  /* 0x0006c80001267983 */ /* 0x002ea40000300800 */
[----:B------:R-:W2:Y:S01]  /*49a90*/  LDL.LU R39, [R1+0x6cc] ;  /* 0x0006cc0001277983 */ /* 0x000ea20000300800 */
[----:B------:R-:W-:Y:S01]  /*49aa0*/  STL [R1+0x22b0], R57 ;  /* 0x0022b03901007387 */ /* 0x000fe20000100800 */
[----:B------:R-:W2:Y:S01]  /*49ab0*/  LDL.LU.64 R10, [R1+0x26d0] ;  /* 0x0026d000010a7983 */ /* 0x000ea20000300a00 */
[C---:B------:R-:W-:Y:S11]  /*49ac0*/  HMMA.16816.F32 R48, R52.reuse, R50, R32 ;  /* 0x000000323430723c */ /* 0x040ff60000001820 */
[----:B------:R-:W-:Y:S03]  /*49ad0*/  @!UPT UIADD3 URZ, URZ, URZ, URZ ;  /* 0x0000003f3f3ff290 */ /* 0x000fe6000fffe03f */
[----:B------:R-:W-:Y:S01]  /*49ae0*/  STL.64 [R1+0x260], R28 ;  /* 0x0002601c01007387 */ /* 0x000fe20000100a00 */
[----:B------:R0:W-:Y:S03]  /*49af0*/  STL.64 [R1+0x268], R30 ;  /* 0x0002681e01007387 */ /* 0x0001e60000100a00 */
[----:B0-----:R-:W3:Y:S01]  /*49b00*/  LDL.LU.64 R30, [R1+0x26c8] ;  /* 0x0026c800011e7983 */ /* 0x001ee20000300a00 */
[----:B------:R-:W3:Y:S02]  /*49b10*/  LDL.LU.64 R34, [R1+0x26c0] ;  /* 0x0026c00001227983 */ /* 0x000ee40000300a00 */
[----:B------:R-:W3:Y:S02]  /*49b20*/  LDL.LU.64 R32, [R1+0x26b8] ;  /* 0x0026b80001207983 */ /* 0x000ee40000300a00 */
[----:B------:R-:W-:Y:S01]  /*49b30*/  STL.64 [R1+0x250], R48 ;  /* 0x0002503001007387 */ /* 0x000fe20000100a00 */
[----:B------:R0:W-:Y:S04]  /*49b40*/  STL.64 [R1+0x258], R50 ;  /* 0x0002583201007387 */ /* 0x0001e80000100a00 */
[----:B0-----:R-:W4:Y:S01]  /*49b50*/  LDL.LU.64 R50, [R1+0x26b0] ;  /* 0x0026b00001327983 */ /* 0x001f220000300a00 */
[C---:B--2---:R-:W-:Y:S03]  /*49b60*/  HMMA.16816.F32 R8, R52.reuse, R10, R44 ;  /* 0x0000000a3408723c */ /* 0x044fe6000000182c */
[----:B------:R-:W2:Y:S01]  /*49b70*/  LDL.LU.64 R46, [R1+0x26a8] ;  /* 0x0026a800012e7983 */ /* 0x000ea20000300a00 */
[----:B------:R-:W2:Y:S11]  /*49b80*/  LDL.LU.64 R44, [R1+0x26a0] ;  /* 0x0026a000012c7983 */ /* 0x000eb60000300a00 */
[----:B------:R-:W-:Y:S08]  /*49b90*/  @!UPT UIADD3 URZ, URZ, URZ, URZ ;  /* 0x0000003f3f3ff290 */ /* 0x000ff0000fffe03f */
[----:B------:R-:W-:Y:S01]  /*49ba0*/  STL.64 [R1+0x240], R8 ;  /* 0x0002400801007387 */ /* 0x000fe20000100a00 */
[----:B------:R0:W-:Y:S03]  /*49bb0*/  STL.64 [R1+0x248], R10 ;  /* 0x0002480a01007387 */ /* 0x0001e60000100a00 */
[----:B0-----:R-:W2:Y:S01]  /*49bc0*/  LDL.LU.64 R10, [R1+0x2698] ;  /* 0x00269800010a7983 */ /* 0x001ea20000300a00 */
[C---:B---3--:R-:W-:Y:S01]  /*49bd0*/  HMMA.16816.F32 R28, R52.reuse, R30, R16 ;  /* 0x0000001e341c723c */ /* 0x048fe20000001810 */
[----:B------:R-:W3:Y:S07]  /*49be0*/  LDL.LU.64 R18, [R1+0x2690] ;  /* 0x0026900001127983 */ /* 0x000eee0000300a00 */
[C---:B----4-:R-:W-:Y:S11]  /*49bf0*/  HMMA.16816.F32 R48, R52.reuse, R50, R32 ;  /* 0x000000323430723c */ /* 0x050ff60000001820 */
[----:B------:R-:W-:Y:S04]  /*49c00*/  @!UPT UIADD3 URZ, URZ, URZ, URZ ;  /* 0x0000003f3f3ff290 */ /* 0x000fe8000fffe03f */
[----:B------:R-:W-:Y:S01]  /*49c10*/  STL.64 [R1+0x230], R28 ;  /* 0x0002301c01007387 */ /* 0x000fe20000100a00 */
[----:B------:R0:W-:Y:S03]  /*49c20*/  STL.64 [R1+0x238], R30 ;  /* 0x0002381e01007387 */ /* 0x0001e60000100a00 */
[----:B0-----:R-:W4:Y:S01]  /*49c30*/  LDL.LU.64 R30, [R1+0x2688] ;  /* 0x00268800011e7983 */ /* 0x001f220000300a00 */
[----:B------:R-:W4:Y:S02]  /*49c40*/  LDL.LU.64 R28, [R1+0x2680] ;  /* 0x00268000011c7983 */ /* 0x000f240000300a00 */
[----:B------:R-:W4:Y:S02]  /*49c50*/  LDL.LU.64 R34, [R1+0x2678] ;  /* 0x0026780001227983 */ /* 0x000f240000300a00 */
[----:B------:R-:W-:Y:S01]  /*49c60*/  STL.64 [R1+0x220], R48 ;  /* 0x0002203001007387 */ /* 0x000fe20000100a00 */
[----:B------:R-:W-:Y:S01]  /*49c70*/  STL.64 [R1+0x228], R50 ;  /* 0x0002283201007387 */ /* 0x000fe20000100a00 */
[C---:B--2---:R-:W-:Y:S03]  /*49c80*/  HMMA.16816.F32 R8, R52.reuse, R10, R44 ;  /* 0x0000000a3408723c */ /* 0x044fe6000000182c */
[----:B------:R-:W2:Y:S01]  /*49c90*/  LDL.LU.64 R46, [R1+0x2670] ;  /* 0x00267000012e7983 */ /* 0x000ea20000300a00 */
[----:B------:R-:W2:Y:S11]  /*49ca0*/  LDL.LU.64 R44, [R1+0x2668] ;  /* 0x00266800012c7983 */ /* 0x000eb60000300a00 */
[----:B------:R-:W-:Y:S08]  /*49cb0*/  @!UPT UIADD3 URZ, URZ, URZ, URZ ;  /* 0x0000003f3f3ff290 */ /* 0x000ff0000fffe03f */
[----:B------:R-:W-:Y:S01]  /*49cc0*/  STL.64 [R1+0x770], R8 ;  /* 0x0007700801007387 */ /* 0x000fe20000100a00 */
[----:B------:R0:W-:Y:S03]  /*49cd0*/  STL.64 [R1+0x778], R10 ;  /* 0x0007780a01007387 */ /* 0x0001e60000100a00 */
[----:B0-----:R-:W2:Y:S01]  /*49ce0*/  LDL.LU.64 R10, [R1+0x2660] ;  /* 0x00266000010a7983 */ /* 0x001ea20000300a00 */
[C---:B---3--:R-:W-:Y:S08]  /*49cf0*/  HMMA.16816.F32 R16, R52.reuse, R18, R12 ;  /* 0x000000123410723c */ /* 0x048ff0000000180c */
[C---:B----4-:R-:W-:Y:S01]  /*49d00*/  HMMA.16816.F32 R32, R52.reuse, R34, R28 ;  /* 0x000000223420723c */ /* 0x050fe2000000181c */
[----:B------:R-:W3:Y:S01]  /*49d10*/  LDL.LU.64 R14, [R1+0x2658] ;  /* 0x00265800010e7983 */ /* 0x000ee20000300a00 */
[----:B------:R-:W3:Y:S11]  /*49d20*/  LDL.LU.64 R12, [R1+0x2650] ;  /* 0x00265000010c7983 */ /* 0x000ef60000300a00 */
[----:B------:R-:W-:Y:S02]  /*49d30*/  @!UPT UIADD3 URZ, URZ, URZ, URZ ;  /* 0x0000003f3f3ff290 */ /* 0x000fe4000fffe03f */
[----:B------:R-:W-:Y:S01]  /*49d40*/  STL.64 [R1+0x760], R16 ;  /* 0x0007601001007387 */ /* 0x000fe20000100a00 */
[----:B------:R0:W-:Y:S03]  /*49d50*/  STL.64 [R1+0x768], R18 ;  /* 0x0007681201007387 */ /* 0x0001e60000100a00 */
[----:B0-----:R-:W3:Y:S01]  /*49d60*/  LDL.LU.64 R18, [R1+0x2648] ;  /* 0x0026480001127983 */ /* 0x001ee20000300a00 */
[----:B------:R-:W4:Y:S03]  /*49d70*/  LDL.LU.64 R30, [R1+0x2640] ;  /* 0x00264000011e7983 */ /* 0x000f260000300a00 */
        /* <DEDUP_REMOVED lines=8> */
[----:B------:R0:W-:Y:S03]  /*49e00*/  STL.64 [R1+0x748], R10 ;  /* 0x0007480a01007387 */ /* 0x0001e60000100a00 */
[----:B0-----:R-:W2:Y:S01]  /*49e10*/  LDL.LU.64 R10, [R1+0x2620] ;  /* 0x00262000010a7983 */ /* 0x001ea20000300a00 */
[C---:B---3--:R-:W-:Y:S08]  /*49e20*/  HMMA.16816.F32 R16, R52.reuse, R18, R12 ;  /* 0x000000123410723c */ /* 0x048ff0000000180c */
[C---:B----4-:R-:W-:Y:S01]  /*49e30*/  HMMA.16816.F32 R28, R52.reuse, R30, R20 ;  /* 0x0000001e341c723c */ /* 0x050fe20000001814 */
[----:B------:R-:W3:Y:S04]  /*49e40*/  LDL.LU.64 R8, [R1+0x2618] ;  /* 0x0026180001087983 */ /* 0x000ee80000300a00 */
[----:B------:R-:W3:Y:S10]  /*49e50*/  LDL.LU.64 R14, [R1+0x2610] ;  /* 0x00261000010e7983 */ /* 0x000ef40000300a00 */
        /* <DEDUP_REMOVED lines=15> */
[C---:B---3--:R-:W-:Y:S11]  /*49f50*/  HMMA.16816.F32 R8, R52.reuse, R14, R8 ;  /* 0x0000000e3408723c */ /* 0x048ff60000001808 */
[----:B------:R-:W-:Y:S11]  /*49f60*/  @!UPT UIADD3 URZ, URZ, URZ, URZ ;  /* 0x0000003f3f3ff290 */ /* 0x000ff6000fffe03f */
[----:B------:R-:W-:Y:S01]  /*49f70*/  @!UPT UIADD3 URZ, URZ, URZ, URZ ;  /* 0x0000003f3f3ff290 */ /* 0x000fe2000fffe03f */
[----:B------:R-:W-:Y:S01]  /*49f80*/  STL.64 [R1+0x700], R8 ;  /* 0x0007000801007387 */ /* 0x000fe20000100a00 */
[----:B------:R2:W-:Y:S01]  /*49f90*/  STL.64 [R1+0x708], R10 ;  /* 0x0007080a01007387 */ /* 0x0005e20000100a00 */
[C---:B----4-:R-:W-:Y:S08]  /*49fa0*/  HMMA.16816.F32 R12, R52.reuse, R22, R16 ;  /* 0x00000016340c723c */ /* 0x050ff00000001810 */
[C---:B------:R-:W-:Y:S11]  /*49fb0*/  HMMA.16816.F32 R16, R52.reuse, R30, R24 ;  /* 0x0000001e3410723c */ /* 0x040ff60000001818 */
[----:B------:R-:W-:Y:S04]  /*49fc0*/  @!UPT UIADD3 URZ, URZ, URZ, URZ ;  /* 0x0000003f3f3ff290 */ /* 0x000fe8000fffe03f */
[----:B------:R-:W-:Y:S01]  /*49fd0*/  STL.64 [R1+0x6f0], R12 ;  /* 0x0006f00c01007387 */ /* 0x000fe20000100a00 */
[----:B------:R-:W-:Y:S07]  /*49fe0*/  STL.64 [R1+0x6f8], R14 ;  /* 0x0006f80e01007387 */ /* 0x000fee0000100a00 */
[----:B------:R-:W-:Y:S01]  /*49ff0*/  STL.64 [R1+0x6e0], R16 ;  /* 0x0006e01001007387 */ /* 0x000fe20000100a00 */
[----:B------:R-:W-:Y:S01]  /*4a000*/  STL.64 [R1+0x6e8], R18 ;  /* 0x0006e81201007387 */ /* 0x000fe20000100a00 */
[----:B--2---:R-:W-:Y:S11]  /*4a010*/  HMMA.16816.F32 R8, R52, R46, R32 ;  /* 0x0000002e3408723c */ /* 0x004ff60000001820 */
[----:B------:R-:W-:Y:S11]  /*4a020*/  @!UPT UIADD3 URZ, URZ, URZ, URZ ;  /* 0x0000003f3f3ff290 */ /* 0x000ff6000fffe03f */
[----:B------:R-:W-:Y:S01]  /*4a030*/  @!UPT UIADD3 URZ, URZ, URZ, URZ ;  /* 0x0000003f3f3ff290 */ /* 0x000fe2000fffe03f */
[----:B------:R0:W-:Y:S01]  /*4a040*/  STL.64 [R1+0x6d0], R8 ;  /* 0x0006d00801007387 */ /* 0x0001e20000100a00 */
[----:B------:R1:W-:Y:S03]  /*4a050*/  STL.64 [R1+0x6d8], R10 ;  /* 0x0006d80a01007387 */ /* 0x0003e60000100a00 */
[----:B0-----:R-:W2:Y:S01]  /*4a060*/  LDL.LU R8, [R1+0x6b0] ;  /* 0x0006b00001087983 */ /* 0x001ea20000300800 */
[----:B------:R-:W2:Y:S02]  /*4a070*/  LDL.LU R9, [R1+0x6b4] ;  /* 0x0006b40001097983 */ /* 0x000ea40000300800 */
[----:B-1----:R-:W2:Y:S02]  /*4a080*/  LDL.LU R10, [R1+0x6b8] ;  /* 0x0006b800010a7983 */ /* 0x002ea40000300800 */
[----:B------:R-:W2:Y:S01]  /*4a090*/  LDL.LU R11, [R1+0x6bc] ;  /* 0x0006bc00010b7983 */ /* 0x000ea20000300800 */
[----:B------:R-:W3:Y:S01]  /*4a0a0*/  LDL.LU R44, [R1+0x6a0] ;  /* 0x0006a000012c7983 */ /* 0x000ee20000300800 */
[----:B------:R-:W3:Y:S02]  /*4a0b0*/  LDL.LU R45, [R1+0x6a4] ;  /* 0x0006a400012d7983 */ /* 0x000ee40000300800 */
[----:B------:R-:W3:Y:S02]  /*4a0c0*/  LDL.LU R46, [R1+0x6a8] ;  /* 0x0006a800012e7983 */ /* 0x000ee40000300800 */
[----:B------:R-:W3:Y:S02]  /*4a0d0*/  LDL.LU R47, [R1+0x6ac] ;  /* 0x0006ac00012f7983 */ /* 0x000ee40000300800 */
[----:B------:R-:W-:-:S02]  /*4a0e0*/  IMAD.MOV.U32 R42, RZ, RZ, R4 ;  /* 0x000000ffff2a7224 */ /* 0x000fc400078e0004 */
[----:B------:R-:W-:Y:S01]  /*4a0f0*/  IMAD.MOV.U32 R43, RZ, RZ, R3 ;  /* 0x000000ffff2b7224 */ /* 0x000fe200078e0003 */
[----:B------:R-:W4:Y:S06]  /*4a100*/  LDL.LU R40, [R1+0x690] ;  /* 0x0006900001287983 */ /* 0x000f2c0000300800 */
[C---:B------:R-:W-:Y:S01]  /*4a110*/  HMMA.16816.F32 R16, R52.reuse, R42, R36 ;  /* 0x0000002a3410723c */ /* 0x040fe20000001824 */
[----:B------:R-:W-:Y:S02]  /*4a120*/  IMAD.MOV.U32 R14, RZ, RZ, R2 ;  /* 0x000000ffff0e7224 */ /* 0x000fe400078e0002 */
[----:B------:R-:W-:Y:S11]  /*4a130*/  IMAD.MOV.U32 R15, RZ, RZ, R0 ;  /* 0x000000ffff0f7224 */ /* 0x000ff600078e0000 */
[----:B------:R-:W-:Y:S09]  /*4a140*/  @!UPT UIADD3 URZ, URZ, URZ, URZ ;  /* 0x0000003f3f3ff290 */ /* 0x000ff2000fffe03f */
[----:B------:R0:W-:Y:S01]  /*4a150*/  STL.64 [R1+0x6c0], R16 ;  /* 0x0006c01001007387 */ /* 0x0001e20000100a00 */
[----:B------:R1:W-:Y:S02]  /*4a160*/  STL.64 [R1+0x6c8], R18 ;  /* 0x0006c81201007387 */ /* 0x0003e40000100a00 */
        /* <DEDUP_REMOVED lines=23> */
[----:B0-----:R-:W4:Y:S02]  /*4a2e0*/  LDL.LU R16, [R1+0x630] ;  /* 0x0006300001107983 */ /* 0x001f240000300800 */
[----:B------:R-:W4:Y:S02]  /*4a2f0*/  LDL.LU R17, [R1+0x634] ;  /* 0x0006340001117983 */ /* 0x000f240000300800 */
[----:B-1----:R-:W4:Y:S01]  /*4a300*/  LDL.LU R18, [R1+0x638] ;  /* 0x0006380001127983 */ /* 0x002f220000300800 */
[----:B------:R-:W4:Y:S01]  /*4a310*/  LDL.LU R19, [R1+0x63c] ;  /* 0x00063c0001137983 */ /* 0x000f220000300800 */
[C---:B--2---:R-:W-:Y:S08]  /*4a320*/  HMMA.16816.F32 R12, R52.reuse, R14, R8 ;  /* 0x0000000e340c723c */ /* 0x044ff00000001808 */
[C---:B---3--:R-:W-:Y:S01]  /*4a330*/  HMMA.16816.F32 R44, R52.reuse, R58, R44 ;  /* 0x0000003a342c723c */ /* 0x048fe2000000182c */
[----:B------:R-:W2:Y:S01]  /*4a340*/  LDL.LU.64 R10, [R1+0x25d0] ;  /* 0x0025d000010a7983 */ /* 0x000ea20000300a00 */
[----:B------:R-:W3:Y:S11]  /*4a350*/  LDL.LU.64 R8, [R1+0x25c8] ;  /* 0x0025c80001087983 */ /* 0x000ef60000300a00 */
[----:B------:R-:W-:Y:S02]  /*4a360*/  @!UPT UIADD3 URZ, URZ, URZ, URZ ;  /* 0x0000003f3f3ff290 */ /* 0x000fe4000fffe03f */
[----:B------:R-:W-:Y:S01]  /*4a370*/  STL.64 [R1+0x6b0], R12 ;  /* 0x0006b00c01007387 */ /* 0x000fe20000100a00 */
[----:B------:R0:W-:Y:S03]  /*4a380*/  STL.64 [R1+0x6b8], R14 ;  /* 0x0006b80e01007387 */ /* 0x0001e60000100a00 */
[----:B0-----:R-:W2:Y:S04]  /*4a390*/  LDL.LU.64 R14, [R1+0x25c0] ;  /* 0x0025c000010e7983 */ /* 0x001ea80000300a00 */
[----:B------:R-:W-:Y:S02]  /*4a3a0*/  STL.64 [R1+0x6a0], R44 ;  /* 0x0006a02c01007387 */ /* 0x000fe40000100a00 */
[----:B------:R0:W-:Y:S02]  /*4a3b0*/  STL.64 [R1+0x6a8], R46 ;  /* 0x0006a82e01007387 */ /* 0x0001e40000100a00 */
        /* <DEDUP_REMOVED lines=24> */
[----:B0-----:R-:W2:Y:S01]  /*4a540*/  LDL.LU.64 R42, [R1+0x138] ;  /* 0x00013800012a7983 */ /* 0x001ea20000300a00 */
        /* <DEDUP_REMOVED lines=27> */
[----:B0-----:R-:W4:Y:S02]  /*4a700*/  LDL.LU.64 R26, [R1+0x2590] ;  /* 0x00259000011a7983 */ /* 0x001f240000300a00 */
        /* <DEDUP_REMOVED lines=11> */
[----:B0-----:R-:W4:Y:S01]  /*4a7c0*/  LDL.LU.64 R18, [R1+0x2580] ;  /* 0x0025800001127983 */ /* 0x001f220000300a00 */
[----:B------:R0:W-:Y:S02]  /*4a7d0*/  STL [R1+0x24c8], R22 ;  /* 0x0024c81601007387 */ /* 0x0001e40000100800 */
[----:B------:R1:W-:Y:S02]  /*4a7e0*/  STL [R1+0x24c4], R23 ;  /* 0x0024c41701007387 */ /* 0x0003e40000100800 */
[----:B------:R-:W4:Y:S01]  /*4a7f0*/  LDL.LU R20, [R1+0x620] ;  /* 0x0006200001147983 */ /* 0x000f220000300800 */
[----:B------:R-:W4:Y:S04]  /*4a800*/  LDL.LU R21, [R1+0x624] ;  /* 0x0006240001157983 */ /* 0x000f280000300800 */
[----:B0-----:R-:W4:Y:S01]  /*4a810*/  LDL.LU R22, [R1+0x628] ;  /* 0x0006280001167983 */ /* 0x001f220000300800 */
[----:B-1----:R-:W4:Y:S03]  /*4a820*/  LDL.LU R23, [R1+0x62c] ;  /* 0x00062c0001177983 */ /* 0x002f260000300800 */
[----:B------:R-:W0:Y:S04]  /*4a830*/  S2R R5, SR_TID.X ;  /* 0x0000000000057919 */ /* 0x000e280000002100 */
[----:B------:R-:W1:Y:S01]  /*4a840*/  S2R R4, SR_TID.X ;  /* 0x0000000000047919 */ /* 0x000e620000002100 */
[----:B0-----:R-:W-:Y:S01]  /*4a850*/  LOP3.LUT R5, R5, 0x7, RZ, 0xc0, !PT ;  /* 0x0000000705057812 */ /* 0x001fe200078ec0ff */
[C---:B-1----:R-:W-:Y:S01]  /*4a860*/  IMAD.SHL.U32 R3, R4.reuse, 0x2, RZ ;  /* 0x0000000204037824 */ /* 0x042fe200078e00ff */
[C---:B----4-:R-:W-:Y:S01]  /*4a870*/  HMMA.16816.F32 R20, R52.reuse, R18, R20 ;  /* 0x000000123414723c */ /* 0x050fe20000001814 */
[----:B------:R2:W-:Y:S07]  /*4a880*/  STL.64 [R1+0x2578], R18 ;  /* 0x0025781201007387 */ /* 0x0005ee0000100a00 */
[C---:B--2---:R-:W-:Y:S11]  /*4a890*/  HMMA.16816.F32 R16, R52.reuse, R14, R44 ;  /* 0x0000000e3410723c */ /* 0x044ff6000000182c */
[----:B------:R-:W-:Y:S04]  /*4a8a0*/  @!UPT UIADD3 URZ, URZ, URZ, URZ ;  /* 0x0000003f3f3ff290 */ /* 0x000fe8000fffe03f */
[----:B------:R-:W-:Y:S01]  /*4a8b0*/  STL.64 [R1+0x620], R20 ;  /* 0x0006201401007387 */ /* 0x000fe20000100a00 */
[----:B------:R-:W-:Y:S02]  /*4a8c0*/  STL.64 [R1+0x628], R22 ;  /* 0x0006281601007387 */ /* 0x000fe40000100a00 */
[----:B------:R0:W-:Y:S02]  /*4a8d0*/  STL.64 [R1+0x2548], R14 ;  /* 0x0025480e01007387 */ /* 0x0001e40000100a00 */
[----:B0-----:R-:W-:Y:S03]  /*4a8e0*/  HMMA.16816.F32 R12, R52, R10, R56 ;  /* 0x0000000a340c723c */ /* 0x001fe60000001838 */
[----:B------:R-:W-:Y:S01]  /*4a8f0*/  STL.64 [R1+0x610], R16 ;  /* 0x0006101001007387 */ /* 0x000fe20000100a00 */
[----:B------:R0:W-:Y:S02]  /*4a900*/  STL.64 [R1+0x618], R18 ;  /* 0x0006181201007387 */ /* 0x0001e40000100a00 */
[----:B------:R-:W2:Y:S11]  /*4a910*/  LDL.LU R44, [R1+0x3f0] ;  /* 0x0003f000012c7983 */ /* 0x000eb60000300800 */
[----:B------:R-:W-:Y:S06]  /*4a920*/  @!UPT UIADD3 URZ, URZ, URZ, URZ ;  /* 0x0000003f3f3ff290 */ /* 0x000fec000fffe03f */
[----:B------:R-:W-:Y:S01]  /*4a930*/  STL.64 [R1+0x600], R12 ;  /* 0x0006000c01007387 */ /* 0x000fe20000100a00 */
[----:B------:R-:W-:Y:S02]  /*4a940*/  STL.64 [R1+0x608], R14 ;  /* 0x0006080e01007387 */ /* 0x000fe40000100a00 */
[----:B------:R-:W2:Y:S02]  /*4a950*/  LDL.LU R45, [R1+0x3f4] ;  /* 0x0003f400012d7983 */ /* 0x000ea40000300800 */
[----:B------:R-:W2:Y:S01]  /*4a960*/  LDL.LU R46, [R1+0x3f8] ;  /* 0x0003f800012e7983 */ /* 0x000ea20000300800 */
[----:B------:R-:W2:Y:S01]  /*4a970*/  LDL.LU R47, [R1+0x3fc] ;  /* 0x0003fc00012f7983 */ /* 0x000ea20000300800 */
[----:B------:R-:W2:Y:S02]  /*4a980*/  LDL.LU.64 R58, [R1+0x128] ;  /* 0x00012800013a7983 */ /* 0x000ea40000300a00 */
[----:B------:R-:W-:Y:S02]  /*4a990*/  IMAD R5, R5, 0x110, RZ ;  /* 0x0000011005057824 */ /* 0x000fe400078e02ff */
[----:B------:R-:W-:-:S03]  /*4a9a0*/  IMAD.SHL.U32 R4, R4, 0x80, RZ ;  /* 0x0000008004047824 */ /* 0x000fc600078e00ff */
[----:B------:R-:W-:-:S04]  /*4a9b0*/  LOP3.LUT R5, R5, 0x10, R3, 0x78, !PT ;  /* 0x0000001005057812 */ /* 0x000fc800078e7803 */
[----:B------:R-:W-:-:S04]  /*4a9c0*/  LOP3.LUT R5, R5, 0x800, R4, 0xf8, !PT ;  /* 0x0000080005057812 */ /* 0x000fc800078ef804 */
[----:B------:R-:W-:-:S05]  /*4a9d0*/  LOP3.LUT R5, R5, 0x60, RZ, 0x3c, !PT ;  /* 0x0000006005057812 */ /* 0x000fca00078e3cff */
[----:B------:R-:W1:Y:S01]  /*4a9e0*/  LDSM.16.MT88.4 R48, [R5+0x5000] ;  /* 0x005000000530783b */ /* 0x000e620000004200 */
[----:B0-----:R-:W-:Y:S03]  /*4a9f0*/  HMMA.16816.F32 R16, R52, R6, R32 ;  /* 0x000000063410723c */ /* 0x001fe60000001820 */
[----:B------:R-:W-:Y:S01]  /*4aa00*/  STL.64 [R1+0x2498], R10 ;  /* 0x0024980a01007387 */ /* 0x000fe20000100a00 */
[----:B---3--:R0:W-:Y:S04]  /*4aa10*/  STL.64 [R1+0x2490], R8 ;  /* 0x0024900801007387 */ /* 0x0081e80000100a00 */
[----:B-1----:R-:W-:Y:S11]  /*4aa20*/  HMMA.16816.F32 R12, R48, R42, R36 ;  /* 0x0000002a300c723c */ /* 0x002ff60000001824 */
[----:B------:R-:W-:Y:S04]  /*4aa30*/  @!UPT UIADD3 URZ, URZ, URZ, URZ ;  /* 0x0000003f3f3ff290 */ /* 0x000fe8000fffe03f */
[----:B------:R-:W-:Y:S01]  /*4aa40*/  STL.64 [R1+0x210], R16 ;  /* 0x0002101001007387 */ /* 0x000fe20000100a00 */
[----:B------:R-:W-:Y:S02]  /*4aa50*/  STL.64 [R1+0x218], R18 ;  /* 0x0002181201007387 */ /* 0x000fe40000100a00 */
[----:B0-----:R-:W-:Y:S02]  /*4aa60*/  IMAD.MOV.U32 R9, RZ, RZ, R42 ;  /* 0x000000ffff097224 */ /* 0x001fe400078e002a */
[----:B------:R-:W-:-:S03]  /*4aa70*/  IMAD.MOV.U32 R8, RZ, RZ, R43 ;  /* 0x000000ffff087224 */ /* 0x000fc600078e002b */
[----:B------:R0:W-:Y:S01]  /*4aa80*/  STL.64 [R1+0x400], R12 ;  /* 0x0004000c01007387 */ /* 0x0001e20000100a00 */
[----:B------:R1:W-:Y:S02]  /*4aa90*/  STL.64 [R1+0x408], R14 ;  /* 0x0004080e01007387 */ /* 0x0003e40000100a00 */
[----:B------:R-:W3:Y:S02]  /*4aaa0*/  LDL.LU R20, [R1+0x3e0] ;  /* 0x0003e00001147983 */ /* 0x000ee40000300800 */
[----:B------:R-:W3:Y:S01]  /*4aab0*/  LDL.LU R21, [R1+0x3e4] ;  /* 0x0003e40001157983 */ /* 0x000ee20000300800 */
[----:B------:R-:W3:Y:S01]  /*4aac0*/  LDL.LU R22, [R1+0x3e8] ;  /* 0x0003e80001167983 */ /* 0x000ee20000300800 */
[----:B------:R-:W-:Y:S02]  /*4aad0*/  IMAD.MOV.U32 R28, RZ, RZ, R12 ;  /* 0x000000ffff1c7224 */ /* 0x000fe400078e000c */
[----:B------:R-:W3:Y:S02]  /*4aae0*/  LDL.LU R23, [R1+0x3ec] ;  /* 0x0003ec0001177983 */ /* 0x000ee40000300800 */
[----:B------:R-:W-:Y:S01]  /*4aaf0*/  IMAD.MOV.U32 R24, RZ, RZ, R14 ;  /* 0x000000ffff187224 */ /* 0x000fe200078e000e */
[----:B0-----:R-:W4:Y:S01]  /*4ab00*/  LDL.LU R12, [R1+0x3d0] ;  /* 0x0003d000010c7983 */ /* 0x001f220000300800 */
[----:B------:R-:W4:Y:S02]  /*4ab10*/  LDL.LU R13, [R1+0x3d4] ;  /* 0x0003d400010d7983 */ /* 0x000f240000300800 */
[----:B-1----:R-:W4:Y:S02]  /*4ab20*/  LDL.LU R14, [R1+0x3d8] ;  /* 0x0003d800010e7983 */ /* 0x002f240000300800 */
[----:B------:R-:W4:Y:S01]  /*4ab30*/  LDL.LU R15, [R1+0x3dc] ;  /* 0x0003dc00010f7983 */ /* 0x000f220000300800 */
[----:B------:R-:W3:Y:S01]  /*4ab40*/  LDL.LU.64 R34, [R1+0x108] ;  /* 0x0001080001227983 */ /* 0x000ee20000300a00 */
[----:B------:R-:W3:Y:S02]  /*4ab50*/  LDL.LU R36, [R1+0x3c0] ;  /* 0x0003c00001247983 */ /* 0x000ee40000300800 */
[----:B------:R-:W3:Y:S02]  /*4ab60*/  LDL.LU R37, [R1+0x3c4] ;  /* 0x0003c40001257983 */ /* 0x000ee40000300800 */
[----:B------:R-:W3:Y:S01]  /*4ab70*/  LDL.LU R38, [R1+0x3c8] ;  /* 0x0003c80001267983 */ /* 0x000ee20000300800 */
[----:B------:R-:W3:Y:S01]  /*4ab80*/  LDL.LU R39, [R1+0x3cc] ;  /* 0x0003cc0001277983 */ /* 0x000ee20000300800 */
[----:B------:R-:W3:Y:S02]  /*4ab90*/  LDL.LU.64 R42, [R1+0xf8] ;  /* 0x0000f800012a7983 */ /* 0x000ee40000300a00 */
[----:B------:R-:W3:Y:S02]  /*4aba0*/  LDL.LU R16, [R1+0x3b0] ;  /* 0x0003b00001107983 */ /* 0x000ee40000300800 */
[----:B------:R-:W3:Y:S01]  /*4abb0*/  LDL.LU R17, [R1+0x3b4] ;  /* 0x0003b40001117983 */ /* 0x000ee20000300800 */
[----:B------:R-:W3:Y:S01]  /*4abc0*/  LDL.LU R18, [R1+0x3b8] ;  /* 0x0003b80001127983 */ /* 0x000ee20000300800 */
[----:B------:R-:W3:Y:S02]  /*4abd0*/  LDL.LU R19, [R1+0x3bc] ;  /* 0x0003bc0001137983 */ /* 0x000ee40000300800 */
[----:B------:R-:W3:Y:S02]  /*4abe0*/  LDL.LU.64 R54, [R1+0xe8] ;  /* 0x0000e80001367983 */ /* 0x000ee40000300a00 */
[----:B------:R-:W-:Y:S01]  /*4abf0*/  STL [R1+0x24d4], R8 ;  /* 0x0024d40801007387 */ /* 0x000fe20000100800 */
[----:B------:R-:W-:Y:S01]  /*4ac00*/  STL [R1+0x24d0], R9 ;  /* 0x0024d00901007387 */ /* 0x000fe20000100800 */
[----:B------:R-:W-:Y:S02]  /*4ac10*/  STL [R1+0x22b8], R28 ;  /* 0x0022b81c01007387 */ /* 0x000fe40000100800 */
[----:B------:R-:W-:Y:S01]  /*4ac20*/  STL [R1+0x22b4], R24 ;  /* 0x0022b41801007387 */ /* 0x000fe20000100800 */
[----:B--2---:R-:W-:Y:S01]  /*4ac30*/  HMMA.16816.F32 R44, R48, R58, R44 ;  /* 0x0000003a302c723c */ /* 0x004fe2000000182c */
[----:B------:R-:W-:-:S02]  /*4ac40*/  IMAD.MOV.U32 R10, RZ, RZ, R59 ;  /* 0x000000ffff0a7224 */ /* 0x000fc400078e003b */
[----:B------:R-:W-:Y:S11]  /*4ac50*/  IMAD.MOV.U32 R11, RZ, RZ, R58 ;  /* 0x000000ffff0b7224 */ /* 0x000ff600078e003a */
[----:B------:R-:W-:Y:S09]  /*4ac60*/  @!UPT UIADD3 URZ, URZ, URZ, URZ ;  /* 0x0000003f3f3ff290 */ /* 0x000ff2000fffe03f */
[----:B------:R0:W-:Y:S01]  /*4ac70*/  STL.64 [R1+0x3f0], R44 ;  /* 0x0003f02c01007387 */ /* 0x0001e20000100a00 */
[----:B------:R1:W-:Y:S02]  /*4ac80*/  STL.64 [R1+0x3f8], R46 ;  /* 0x0003f82e01007387 */ /* 0x0003e40000100a00 */
[----:B------:R-:W-:Y:S02]  /*4ac90*/  IMAD.MOV.U32 R29, RZ, RZ, R44 ;  /* 0x000000ffff1d7224 */ /* 0x000fe400078e002c */
[----:B------:R-:W-:Y:S01]  /*4aca0*/  IMAD.MOV.U32 R25, RZ, RZ, R46 ;  /* 0x000000ffff197224 */ /* 0x000fe200078e002e */
[----:B0-----:R-:W2:Y:S01]  /*4acb0*/  LDL.LU R44, [R1+0x3a0] ;  /* 0x0003a000012c7983 */ /* 0x001ea20000300800 */
[----:B------:R-:W2:Y:S02]  /*4acc0*/  LDL.LU R45, [R1+0x3a4] ;  /* 0x0003a400012d7983 */ /* 0x000ea40000300800 */
[----:B-1----:R-:W2:Y:S02]  /*4acd0*/  LDL.LU R46, [R1+0x3a8] ;  /* 0x0003a800012e7983 */ /* 0x002ea40000300800 */
[----:B------:R-:W2:Y:S01]  /*4ace0*/  LDL.LU R47, [R1+0x3ac] ;  /* 0x0003ac00012f7983 */ /* 0x000ea20000300800 */
[----:B------:R-:W2:Y:S01]  /*4acf0*/  LDL.LU.64 R58, [R1+0xd8] ;  /* 0x0000d800013a7983 */ /* 0x000ea20000300a00 */
[----:B------:R-:W-:Y:S02]  /*4ad00*/  STL [R1+0x24dc], R10 ;  /* 0x0024dc0a01007387 */ /* 0x000fe40000100800 */
[----:B------:R0:W-:Y:S02]  /*4ad10*/  STL [R1+0x24d8], R11 ;  /* 0x0024d80b01007387 */ /* 0x0001e40000100800 */
[----:B0-----:R-:W2:Y:S01]  /*4ad20*/  LDL.LU.64 R10, [R1+0x118] ;  /* 0x00011800010a7983 */ /* 0x001ea20000300a00 */
[----:B------:R0:W-:Y:S01]  /*4ad30*/  STL [R1+0x24cc], R25 ;  /* 0x0024cc1901007387 */ /* 0x0001e20000100800 */
[----:B---3--:R-:W-:Y:S01]  /*4ad40*/  HMMA.16816.F32 R16, R48, R54, R16 ;  /* 0x000000363010723c */ /* 0x008fe20000001810 */
[----:B0-----:R-:W-:-:S07]  /*4ad50*/  IMAD.MOV.U32 R25, RZ, RZ, R34 ;  /* 0x000000ffff197224 */ /* 0x001fce00078e0022 */
[C---:B--2---:R-:W-:Y:S01]  /*4ad60*/  HMMA.16816.F32 R20, R48.reuse, R10, R20 ;  /* 0x0000000a3014723c */ /* 0x044fe20000001814 */
[----:B------:R-:W-:Y:S11]  /*4ad70*/  IMAD.MOV.U32 R2, RZ, RZ, R11 ;  /* 0x000000ffff027224 */ /* 0x000ff600078e000b */
[----:B------:R-:W-:Y:S11]  /*4ad80*/  @!UPT UIADD3 URZ, URZ, URZ, URZ ;  /* 0x0000003f3f3ff290 */ /* 0x000ff6000fffe03f */
[----:B------:R-:W-:Y:S01]  /*4ad90*/  STL.64 [R1+0x3e0], R20 ;  /* 0x0003e01401007387 */ /* 0x000fe20000100a00 */
[----:B------:R0:W-:Y:S02]  /*4ada0*/  STL.64 [R1+0x3e8], R22 ;  /* 0x0003e81601007387 */ /* 0x0001e40000100a00 */
[----:B0-----:R-:W-:Y:S02]  /*4adb0*/  IMAD.MOV.U32 R23, RZ, RZ, R10 ;  /* 0x000000ffff177224 */ /* 0x001fe400078e000a */
[C---:B----4-:R-:W-:Y:S08]  /*4adc0*/  HMMA.16816.F32 R8, R48.reuse, R34, R12 ;  /* 0x000000223008723c */ /* 0x050ff0000000180c */
[C---:B------:R-:W-:Y:S01]  /*4add0*/  HMMA.16816.F32 R12, R48.reuse, R42, R36 ;  /* 0x0000002a300c723c */ /* 0x040fe20000001824 */
[----:B------:R-:W-:Y:S01]  /*4ade0*/  STL [R1+0x24e4], R2 ;  /* 0x0024e40201007387 */ /* 0x000fe20000100800 */
[----:B------:R-:W-:Y:S06]  /*4adf0*/  STL [R1+0x24e0], R23 ;  /* 0x0024e01701007387 */ /* 0x000fec0000100800 */
[----:B------:R-:W-:Y:S07]  /*4ae00*/  HMMA.16816.F32 R44, R48, R58, R44 ;  /* 0x0000003a302c723c */ /* 0x000fee000000182c */
[----:B------:R-:W-:Y:S01]  /*4ae10*/  STL.64 [R1+0x3d0], R8 ;  /* 0x0003d00801007387 */ /* 0x000fe20000100a00 */
[----:B------:R0:W-:Y:S02]  /*4ae20*/  STL.64 [R1+0x3d8], R10 ;  /* 0x0003d80a01007387 */ /* 0x0001e40000100a00 */
[----:B0-----:R-:W-:-:S02]  /*4ae30*/  IMAD.MOV.U32 R10, RZ, RZ, R54 ;  /* 0x000000ffff0a7224 */ /* 0x001fc400078e0036 */
[----:B------:R-:W-:Y:S02]  /*4ae40*/  IMAD.MOV.U32 R11, RZ, RZ, R55 ;  /* 0x000000ffff0b7224 */ /* 0x000fe400078e0037 */
[----:B------:R-:W0:Y:S04]  /*4ae50*/  LDSM.16.MT88.4 R52, [R5+0x5080] ;  /* 0x005080000534783b */ /* 0x000e280000004200 */
[----:B------:R-:W-:Y:S01]  /*4ae60*/  STL.64 [R1+0x3c0], R12 ;  /* 0x0003c00c01007387 */ /* 0x000fe20000100a00 */
[----:B------:R1:W-:Y:S02]  /*4ae70*/  STL.64 [R1+0x3c8], R14 ;  /* 0x0003c80e01007387 */ /* 0x0003e40000100a00 */
[----:B------:R-:W2:Y:S02]  /*4ae80*/  LDL.LU R32, [R1+0xbe0] ;  /* 0x000be00001207983 */ /* 0x000ea40000300800 */
[----:B------:R-:W2:Y:S02]  /*4ae90*/  LDL.LU R33, [R1+0xbe4] ;  /* 0x000be40001217983 */ /* 0x000ea40000300800 */
[----:B------:R-:W-:Y:S01]  /*4aea0*/  IMAD.MOV.U32 R22, RZ, RZ, R35 ;  /* 0x000000ffff167224 */ /* 0x000fe200078e0023 */
[----:B------:R-:W2:Y:S01]  /*4aeb0*/  LDL.LU R34, [R1+0xbe8] ;  /* 0x000be80001227983 */ /* 0x000ea20000300800 */
[----:B------:R-:W2:Y:S02]  /*4aec0*/  LDL.LU R35, [R1+0xbec] ;  /* 0x000bec0001237983 */ /* 0x000ea40000300800 */
[----:B------:R-:W2:Y:S02]  /*4aed0*/  LDL.LU.64 R38, [R1+0xb8] ;  /* 0x0000b80001267983 */ /* 0x000ea40000300a00 */
[----:B------:R-:W3:Y:S02]  /*4aee0*/  LDL.LU R40, [R1+0xbd0] ;  /* 0x000bd00001287983 */ /* 0x000ee40000300800 */
[----:B------:R-:W-:Y:S01]  /*4aef0*/  IMAD.MOV.U32 R8, RZ, RZ, R42 ;  /* 0x000000ffff087224 */ /* 0x000fe200078e002a */
[----:B------:R-:W3:Y:S01]  /*4af00*/  LDL.LU R41, [R1+0xbd4] ;  /* 0x000bd40001297983 */ /* 0x000ee20000300800 */
[----:B------:R-:W-:-:S02]  /*4af10*/  IMAD.MOV.U32 R9, RZ, RZ, R43 ;  /* 0x000000ffff097224 */ /* 0x000fc400078e002b */
[----:B------:R-:W3:Y:S02]  /*4af20*/  LDL.LU R42, [R1+0xbd8] ;  /* 0x000bd800012a7983 */ /* 0x000ee40000300800 */
[----:B------:R-:W3:Y:S01]  /*4af30*/  LDL.LU R43, [R1+0xbdc] ;  /* 0x000bdc00012b7983 */ /* 0x000ee20000300800 */
[----:B-1----:R-:W3:Y:S01]  /*4af40*/  LDL.LU.64 R14, [R1+0xa8] ;  /* 0x0000a800010e7983 */ /* 0x002ee20000300a00 */
[----:B------:R-:W-:Y:S02]  /*4af50*/  STL.64 [R1+0x3b0], R16 ;  /* 0x0003b01001007387 */ /* 0x000fe40000100a00 */
[----:B------:R1:W-:Y:S02]  /*4af60*/  STL.64 [R1+0x3b8], R18 ;  /* 0x0003b81201007387 */ /* 0x0003e40000100a00 */
[----:B------:R-:W-:Y:S01]  /*4af70*/  IMAD.MOV.U32 R23, RZ, RZ, R59 ;  /* 0x000000ffff177224 */ /* 0x000fe200078e003b */
[----:B-1----:R-:W4:Y:S01]  /*4af80*/  LDL.LU.64 R18, [R1+0x2578] ;  /* 0x0025780001127983 */ /* 0x002f220000300a00 */
[----:B------:R1:W-:Y:S02]  /*4af90*/  STL.64 [R1+0x24f0], R10 ;  /* 0x0024f00a01007387 */ /* 0x0003e40000100a00 */
[----:B------:R-:W-:Y:S02]  /*4afa0*/  STL.64 [R1+0x24e8], R8 ;  /* 0x0024e80801007387 */ /* 0x000fe40000100a00 */
[----:B------:R-:W-:Y:S01]  /*4afb0*/  IMAD.MOV.U32 R2, RZ, RZ, R58 ;  /* 0x000000ffff027224 */ /* 0x000fe200078e003a */
[----:B-1----:R-:W4:Y:S01]  /*4afc0*/  LDL.LU.64 R10, [R1+0xc8] ;  /* 0x0000c800010a7983 */ /* 0x002f220000300a00 */
[----:B------:R-:W-:Y:S02]  /*4afd0*/  STL.64 [R1+0x3a0], R44 ;  /* 0x0003a02c01007387 */ /* 0x000fe40000100a00 */
[----:B------:R-:W-:Y:S02]  /*4afe0*/  STL.64 [R1+0x3a8], R46 ;  /* 0x0003a82e01007387 */ /* 0x000fe40000100a00 */
[----:B------:R1:W-:Y:S02]  /*4aff0*/  STL.64 [R1+0x2530], R22 ;  /* 0x0025301601007387 */ /* 0x0003e40000100a00 */
[----:B-1----:R-:W4:Y:S01]  /*4b000*/  LDL.LU.64 R22, [R1+0x98] ;  /* 0x0000980001167983 */ /* 0x002f220000300a00 */
[----:B------:R-:W4:Y:S02]  /*4b010*/  LDL.LU R44, [R1+0xbb0] ;  /* 0x000bb000012c7983 */ /* 0x000f240000300800 */
[----:B------:R-:W4:Y:S02]  /*4b020*/  LDL.LU R45, [R1+0xbb4] ;  /* 0x000bb400012d7983 */ /* 0x000f240000300800 */
[----:B------:R-:W4:Y:S01]  /*4b030*/  LDL.LU R46, [R1+0xbb8] ;  /* 0x000bb800012e7983 */ /* 0x000f220000300800 */
[----:B------:R-:W4:Y:S01]  /*4b040*/  LDL.LU R47, [R1+0xbbc] ;  /* 0x000bbc00012f7983 */ /* 0x000f220000300800 */
[----:B------:R-:W4:Y:S02]  /*4b050*/  LDL.LU.64 R58, [R1+0x88] ;  /* 0x00008800013a7983 */ /* 0x000f240000300a00 */
[----:B0-----:R-:W-:Y:S02]  /*4b060*/  STL.64 [R1+0x2470], R54 ;  /* 0x0024703601007387 */ /* 0x001fe40000100a00 */
[----:B------:R0:W-:Y:S02]  /*4b070*/  STL.64 [R1+0x2468], R52 ;  /* 0x0024683401007387 */ /* 0x0001e40000100a00 */
[----:B0-----:R-:W4:Y:S01]  /*4b080*/  LDL.LU R52, [R1+0xbf0] ;  /* 0x000bf00001347983 */ /* 0x001f220000300800 */
[----:B------:R-:W4:Y:S02]  /*4b090*/  LDL.LU R53, [R1+0xbf4] ;  /* 0x000bf40001357983 */ /* 0x000f240000300800 */
[----:B------:R-:W4:Y:S02]  /*4b0a0*/  LDL.LU R54, [R1+0xbf8] ;  /* 0x000bf80001367983 */ /* 0x000f240000300800 */
[----:B------:R-:W4:Y:S01]  /*4b0b0*/  LDL.LU R55, [R1+0xbfc] ;  /* 0x000bfc0001377983 */ /* 0x000f220000300800 */
[C---:B--2---:R-:W-:Y:S08]  /*4b0c0*/  HMMA.16816.F32 R32, R48.reuse, R38, R32 ;  /* 0x000000263020723c */ /* 0x044ff00000001820 */
[----:B---3--:R-:W-:Y:S01]  /*4b0d0*/  HMMA.16816.F32 R40, R48, R14, R40 ;  /* 0x0000000e3028723c */ /* 0x008fe20000001828 */
[----:B------:R-:W-:-:S02]  /*4b0e0*/  IMAD.MOV.U32 R3, RZ, RZ, R38 ;  /* 0x000000ffff037224 */ /* 0x000fc400078e0026 */
[----:B------:R-:W-:Y:S02]  /*4b0f0*/  IMAD.MOV.U32 R60, RZ, RZ, R39 ;  /* 0x000000ffff3c7224 */ /* 0x000fe400078e0027 */
[----:B------:R-:W-:Y:S02]  /*4b100*/  IMAD.MOV.U32 R5, RZ, RZ, R14 ;  /* 0x000000ffff057224 */ /* 0x000fe400078e000e */
[----:B------:R-:W-:Y:S01]  /*4b110*/  IMAD.MOV.U32 R4, RZ, RZ, R15 ;  /* 0x000000ffff047224 */ /* 0x000fe200078e000f */
[C---:B----4-:R-:W-:Y:S11]  /*4b120*/  HMMA.16816.F32 R52, R48.reuse, R10, R52 ;  /* 0x0000000a3034723c */ /* 0x050ff60000001834 */
[----:B------:R-:W-:Y:S11]  /*4b130*/  @!UPT UIADD3 URZ, URZ, URZ, URZ ;  /* 0x0000003f3f3ff290 */ /* 0x000ff6000fffe03f */
[----:B------:R-:W-:Y:S01]  /*4b140*/  @!UPT UIADD3 URZ, URZ, URZ, URZ ;  /* 0x0000003f3f3ff290 */ /* 0x000fe2000fffe03f */
[----:B------:R0:W-:Y:S01]  /*4b150*/  STL.64 [R1+0xbf0], R52 ;  /* 0x000bf03401007387 */ /* 0x0001e20000100a00 */
[----:B------:R-:W-:Y:S02]  /*4b160*/  STL.64 [R1+0xbf8], R54 ;  /* 0x000bf83601007387 */ /* 0x000fe40000100a00 */
[----:B0-----:R-:W-:Y:S02]  /*4b170*/  IMAD.MOV.U32 R53, RZ, RZ, R10 ;  /* 0x000000ffff357224 */ /* 0x001fe400078e000a */
[----:B------:R-:W-:Y:S02]  /*4b180*/  IMAD.MOV.U32 R52, RZ, RZ, R11 ;  /* 0x000000ffff347224 */ /* 0x000fe400078e000b */
[----:B------:R-:W2:Y:S03]  /*4b190*/  LDL.LU.64 R10, [R1+0x78] ;  /* 0x00007800010a7983 */ /* 0x000ea60000300a00 */
[----:B------:R0:W-:Y:S02]  /*4b1a0*/  STL.64 [R1+0x24f8], R52 ;  /* 0x0024f83401007387 */ /* 0x0001e40000100a00 */
[----:B0-----:R-:W3:Y:S01]  /*4b1b0*/  LDL.LU R52, [R1+0xbc0] ;  /* 0x000bc00001347983 */ /* 0x001ee20000300800 */
[----:B------:R-:W3:Y:S02]  /*4b1c0*/  LDL.LU R53, [R1+0xbc4] ;  /* 0x000bc40001357983 */ /* 0x000ee40000300800 */
[----:B------:R-:W3:Y:S02]  /*4b1d0*/  LDL.LU R54, [R1+0xbc8] ;  /* 0x000bc80001367983 */ /* 0x000ee40000300800 */
[----:B------:R-:W3:Y:S01]  /*4b1e0*/  LDL.LU R55, [R1+0xbcc] ;  /* 0x000bcc0001377983 */ /* 0x000ee20000300800 */
[----:B------:R-:W-:Y:S01]  /*4b1f0*/  STL.64 [R1+0xbe0], R32 ;  /* 0x000be02001007387 */ /* 0x000fe20000100a00 */
[----:B------:R0:W-:Y:S03]  /*4b200*/  STL.64 [R1+0xbe8], R34 ;  /* 0x000be82201007387 */ /* 0x0001e60000100a00 */
[----:B0-----:R-:W4:Y:S01]  /*4b210*/  LDL.LU.64 R34, [R1+0x2570] ;  /* 0x0025700001227983 */ /* 0x001f220000300a00 */
[----:B------:R-:W2:Y:S02]  /*4b220*/  LDL.LU.64 R38, [R1+0x2568] ;  /* 0x0025680001267983 */ /* 0x000ea40000300a00 */
[----:B------:R-:W-:Y:S02]  /*4b230*/  STL.64 [R1+0xbd0], R40 ;  /* 0x000bd02801007387 */ /* 0x000fe40000100a00 */
[----:B------:R0:W-:Y:S02]  /*4b240*/  STL.64 [R1+0xbd8], R42 ;  /* 0x000bd82a01007387 */ /* 0x0001e40000100a00 */
[----:B0-----:R-:W2:Y:S01]  /*4b250*/  LDL.LU.64 R42, [R1+0x2560] ;  /* 0x00256000012a7983 */ /* 0x001ea20000300a00 */
[----:B------:R-:W2:Y:S02]  /*4b260*/  LDL.LU.64 R14, [R1+0x58] ;  /* 0x00005800010e7983 */ /* 0x000ea40000300a00 */
[----:B------:R-:W-:Y:S02]  /*4b270*/  STL.64 [R1+0x2488], R6 ;  /* 0x0024880601007387 */ /* 0x000fe40000100a00 */
[----:B------:R0:W-:Y:S02]  /*4b280*/  STL.64 [R1+0x2480], R4 ;  /* 0x0024800401007387 */ /* 0x0001e40000100a00 */
[----:B0-----:R-:W2:Y:S01]  /*4b290*/  LDL.LU R4, [R1+0xba0] ;  /* 0x000ba00001047983 */ /* 0x001ea20000300800 */
[----:B------:R-:W2:Y:S02]  /*4b2a0*/  LDL.LU R5, [R1+0xba4] ;  /* 0x000ba40001057983 */ /* 0x000ea40000300800 */
[----:B------:R-:W2:Y:S02]  /*4b2b0*/  LDL.LU R6, [R1+0xba8] ;  /* 0x000ba80001067983 */ /* 0x000ea40000300800 */
[----:B------:R-:W2:Y:S01]  /*4b2c0*/  LDL.LU R7, [R1+0xbac] ;  /* 0x000bac0001077983 */ /* 0x000ea20000300800 */
[----:B------:R-:W-:Y:S01]  /*4b2d0*/  HMMA.16816.F32 R44, R48, R58, R44 ;  /* 0x0000003a302c723c */ /* 0x000fe2000000182c */
[----:B------:R-:W-:-:S02]  /*4b2e0*/  IMAD.MOV.U32 R17, RZ, RZ, R22 ;  /* 0x000000ffff117224 */ /* 0x000fc400078e0016 */
[----:B------:R-:W-:Y:S02]  /*4b2f0*/  IMAD.MOV.U32 R16, RZ, RZ, R23 ;  /* 0x000000ffff107224 */ /* 0x000fe400078e0017 */
[----:B------:R-:W-:Y:S02]  /*4b300*/  IMAD.MOV.U32 R24, RZ, RZ, R59 ;  /* 0x000000ffff187224 */ /* 0x000fe400078e003b */
[----:B------:R-:W-:Y:S01]  /*4b310*/  IMAD.MOV.U32 R32, RZ, RZ, R58 ;  /* 0x000000ffff207224 */ /* 0x000fe200078e003a */
[C---:B---3--:R-:W-:Y:S11]  /*4b320*/  HMMA.16816.F32 R52, R48.reuse, R22, R52 ;  /* 0x000000163034723c */ /* 0x048ff60000001834 */
[----:B------:R-:W-:Y:S11]  /*4b330*/  @!UPT UIADD3 URZ, URZ, URZ, URZ ;  /* 0x0000003f3f3ff290 */ /* 0x000ff6000fffe03f */
[----:B------:R-:W-:Y:S01]  /*4b340*/  @!UPT UIADD3 URZ, URZ, URZ, URZ ;  /* 0x0000003f3f3ff290 */ /* 0x000fe2000fffe03f */
[----:B------:R0:W-:Y:S01]  /*4b350*/  STL.64 [R1+0xbc0], R52 ;  /* 0x000bc03401007387 */ /* 0x0001e20000100a00 */
[----:B------:R1:W-:Y:S03]  /*4b360*/  STL.64 [R1+0xbc8], R54 ;  /* 0x000bc83601007387 */ /* 0x0003e60000100a00 */
[----:B0-----:R-:W3:Y:S01]  /*4b370*/  LDL.LU R52, [R1+0xb70] ;  /* 0x000b700001347983 */ /* 0x001ee20000300800 */
[----:B------:R-:W3:Y:S02]  /*4b380*/  LDL.LU R53, [R1+0xb74] ;  /* 0x000b740001357983 */ /* 0x000ee40000300800 */
[----:B-1----:R-:W3:Y:S02]  /*4b390*/  LDL.LU R54, [R1+0xb78] ;  /* 0x000b780001367983 */ /* 0x002ee40000300800 */
[----:B------:R-:W3:Y:S01]  /*4b3a0*/  LDL.LU R55, [R1+0xb7c] ;  /* 0x000b7c0001377983 */ /* 0x000ee20000300800 */
[----:B------:R-:W3:Y:S01]  /*4b3b0*/  LDL.LU.64 R22, [R1+0x48] ;  /* 0x0000480001167983 */ /* 0x000ee20000300a00 */
[----:B--2---:R-:W-:Y:S03]  /*4b3c0*/  HMMA.16816.F32 R4, R48, R10, R4 ;  /* 0x0000000a3004723c */ /* 0x004fe60000001804 */
[----:B------:R-:W-:Y:S01]  /*4b3d0*/  STL.64 [R1+0x24b8], R18 ;  /* 0x0024b81201007387 */ /* 0x000fe20000100a00 */
[----:B------:R0:W-:Y:S03]  /*4b3e0*/  STL.64 [R1+0x24b0], R16 ;  /* 0x0024b01001007387 */ /* 0x0001e60000100a00 */
[----:B0-----:R-:W2:Y:S01]  /*4b3f0*/  LDL.LU R16, [R1+0xb80] ;  /* 0x000b800001107983 */ /* 0x001ea20000300800 */
[----:B------:R-:W2:Y:S02]  /*4b400*/  LDL.LU R17, [R1+0xb84] ;  /* 0x000b840001117983 */ /* 0x000ea40000300800 */
[----:B------:R-:W2:Y:S02]  /*4b410*/  LDL.LU R18, [R1+0xb88] ;  /* 0x000b880001127983 */ /* 0x000ea40000300800 */
[----:B------:R-:W2:Y:S01]  /*4b420*/  LDL.LU R19, [R1+0xb8c] ;  /* 0x000b8c0001137983 */ /* 0x000ea20000300800 */
[----:B------:R-:W-:Y:S01]  /*4b430*/  STL.64 [R1+0xbb0], R44 ;  /* 0x000bb02c01007387 */ /* 0x000fe20000100a00 */
[----:B------:R0:W-:Y:S02]  /*4b440*/  STL.64 [R1+0xbb8], R46 ;  /* 0x000bb82e01007387 */ /* 0x0001e40000100a00 */
[----:B------:R-:W-:-:S02]  /*4b450*/  IMAD.MOV.U32 R33, RZ, RZ, R11 ;  /* 0x000000ffff217224 */ /* 0x000fc400078e000b */
[----:B------:R-:W-:Y:S01]  /*4b460*/  IMAD.MOV.U32 R36, RZ, RZ, R10 ;  /* 0x000000ffff247224 */ /* 0x000fe200078e000a */
[----:B0-----:R-:W3:Y:S01]  /*4b470*/  LDL.LU.64 R46, [R1+0x2558] ;  /* 0x00255800012e7983 */ /* 0x001ee20000300a00 */
[----:B------:R-:W3:Y:S02]  /*4b480*/  LDL.LU.64 R58, [R1+0x2550] ;  /* 0x00255000013a7983 */ /* 0x000ee40000300a00 */
[----:B------:R0:W-:Y:S02]  /*4b490*/  STL.64 [R1+0x2508], R26 ;  /* 0x0025081a01007387 */ /* 0x0001e40000100a00 */
[----:B------:R-:W-:Y:S01]  /*4b4a0*/  STL.64 [R1+0x2500], R24 ;  /* 0x0025001801007387 */ /* 0x000fe20000100a00 */
[----:B0-----:R-:W3:Y:S01]  /*4b4b0*/  LDL.LU.64 R26, [R1+0x68] ;  /* 0x00006800011a7983 */ /* 0x001ee20000300a00 */
[----:B------:R0:W-:Y:S02]  /*4b4c0*/  STL.64 [R1+0xba0], R4 ;  /* 0x000ba00401007387 */ /* 0x0001e40000100a00 */
[----:B------:R1:W-:Y:S01]  /*4b4d0*/  STL.64 [R1+0xba8], R6 ;  /* 0x000ba80601007387 */ /* 0x0003e20000100a00 */
[----:B0-----:R-:W3:Y:S01]  /*4b4e0*/  LDL.LU R4, [R1+0xb60] ;  /* 0x000b600001047983 */ /* 0x001ee20000300800 */
[----:B------:R-:W3:Y:S02]  /*4b4f0*/  LDL.LU R5, [R1+0xb64] ;  /* 0x000b640001057983 */ /* 0x000ee40000300800 */
[----:B-1----:R-:W3:Y:S02]  /*4b500*/  LDL.LU R6, [R1+0xb68] ;  /* 0x000b680001067983 */ /* 0x002ee40000300800 */
[----:B------:R-:W3:Y:S01]  /*4b510*/  LDL.LU R7, [R1+0xb6c] ;  /* 0x000b6c0001077983 */ /* 0x000ee20000300800 */
[----:B------:R-:W3:Y:S01]  /*4b520*/  LDL.LU.64 R10, [R1+0x38] ;  /* 0x00003800010a7983 */ /* 0x000ee20000300a00 */
[----:B----4-:R-:W-:Y:S02]  /*4b530*/  STL.64 [R1+0x2518], R34 ;  /* 0x0025182201007387 */ /* 0x010fe40000100a00 */
[----:B------:R0:W-:Y:S02]  /*4b540*/  STL.64 [R1+0x2510], R32 ;  /* 0x0025102001007387 */ /* 0x0001e40000100a00 */
[----:B0-----:R-:W4:Y:S01]  /*4b550*/  LDL.LU R32, [R1+0xb90] ;  /* 0x000b900001207983 */ /* 0x001f220000300800 */
[----:B------:R-:W4:Y:S02]  /*4b560*/  LDL.LU R33, [R1+0xb94] ;  /* 0x000b940001217983 */ /* 0x000f240000300800 */
[----:B------:R-:W4:Y:S02]  /*4b570*/  LDL.LU R34, [R1+0xb98] ;  /* 0x000b980001227983 */ /* 0x000f240000300800 */
[----:B------:R-:W4:Y:S02]  /*4b580*/  LDL.LU R35, [R1+0xb9c] ;  /* 0x000b9c0001237983 */ /* 0x000f240000300800 */
[----:B------:R-:W-:-:S02]  /*4b590*/  IMAD.MOV.U32 R41, RZ, RZ, R15 ;  /* 0x000000ffff297224 */ /* 0x000fc400078e000f */
[----:B------:R-:W-:Y:S01]  /*4b5a0*/  IMAD.MOV.U32 R44, RZ, RZ, R14 ;  /* 0x000000ffff2c7224 */ /* 0x000fe200078e000e */
[----:B--2---:R-:W-:Y:S01]  /*4b5b0*/  HMMA.16816.F32 R16, R48, R14, R16 ;  /* 0x0000000e3010723c */ /* 0x004fe20000001810 */
[----:B---3--:R-:W-:Y:S02]  /*4b5c0*/  IMAD.MOV.U32 R37, RZ, RZ, R27 ;  /* 0x000000ffff257224 */ /* 0x008fe400078e001b */
[----:B------:R-:W-:-:S05]  /*4b5d0*/  IMAD.MOV.U32 R40, RZ, RZ, R26 ;  /* 0x000000ffff287224 */ /* 0x000fca00078e001a */
[C---:B----4-:R-:W-:Y:S11]  /*4b5e0*/  HMMA.16816.F32 R32, R48.reuse, R26, R32 ;  /* 0x0000001a3020723c */ /* 0x050ff60000001820 */
[----:B------:R-:W-:Y:S11]  /*4b5f0*/  @!UPT UIADD3 URZ, URZ, URZ, URZ ;  /* 0x0000003f3f3ff290 */ /* 0x000ff6000fffe03f */
[----:B------:R-:W-:Y:S01]  /*4b600*/  @!UPT UIADD3 URZ, URZ, URZ, URZ ;  /* 0x0000003f3f3ff290 */ /* 0x000fe2000fffe03f */
[----:B------:R-:W-:Y:S01]  /*4b610*/  STL.64 [R1+0xb90], R32 ;  /* 0x000b902001007387 */ /* 0x000fe20000100a00 */
[----:B------:R-:W-:Y:S02]  /*4b620*/  STL.64 [R1+0xb98], R34 ;  /* 0x000b982201007387 */ /* 0x000fe40000100a00 */
[----:B------:R-:W-:Y:S02]  /*4b630*/  STL.64 [R1+0x2528], R38 ;  /* 0x0025282601007387 */ /* 0x000fe40000100a00 */
[----:B------:R-:W-:Y:S01]  /*4b640*/  STL.64 [R1+0x2520], R36 ;  /* 0x0025202401007387 */ /* 0x000fe20000100a00 */
[----:B------:R-:W-:Y:S01]  /*4b650*/  STL.64 [R1+0xb80], R16 ;  /* 0x000b801001007387 */ /* 0x000fe20000100a00 */
[----:B------:R-:W-:Y:S02]  /*4b660*/  STL.64 [R1+0xb88], R18 ;  /* 0x000b881201007387 */ /* 0x000fe40000100a00 */
[----:B------:R-:W2:Y:S02]  /*4b670*/  LDL.LU R12, [R1+0xb50] ;  /* 0x000b5000010c7983 */ /* 0x000ea40000300800 */
[----:B------:R-:W2:Y:S01]  /*4b680*/  LDL.LU R13, [R1+0xb54] ;  /* 0x000b5400010d7983 */ /* 0x000ea20000300800 */
[----:B------:R-:W2:Y:S01]  /*4b690*/  LDL.LU R14, [R1+0xb58] ;  /* 0x000b5800010e7983 */ /* 0x000ea20000300800 */
[----:B------:R-:W2:Y:S02]  /*4b6a0*/  LDL.LU R15, [R1+0xb5c] ;  /* 0x000b5c00010f7983 */ /* 0x000ea40000300800 */
[----:B------:R0:W-:Y:S02]  /*4b6b0*/  STL.64 [R1+0x2540], R42 ;  /* 0x0025402a01007387 */ /* 0x0001e40000100a00 */
[----:B------:R-:W-:Y:S01]  /*4b6c0*/  STL.64 [R1+0x2538], R40 ;  /* 0x0025382801007387 */ /* 0x000fe20000100a00 */
[----:B0-----:R-:W2:Y:S01]  /*4b6d0*/  LDL.LU.64 R42, [R1+0x28] ;  /* 0x00002800012a7983 */ /* 0x001ea20000300a00 */
[C---:B------:R-:W-:Y:S08]  /*4b6e0*/  HMMA.16816.F32 R16, R48.reuse, R22, R52 ;  /* 0x000000163010723c */ /* 0x040ff00000001834 */
[----:B------:R-:W-:Y:S01]  /*4b6f0*/  HMMA.16816.F32 R4, R48, R10, R4 ;  /* 0x0000000a3004723c */ /* 0x000fe20000001804 */
[----:B------:R-:W-:-:S02]  /*4b700*/  IMAD.MOV.U32 R56, RZ, RZ, R22 ;  /* 0x000000ffff387224 */ /* 0x000fc400078e0016 */
[----:B------:R-:W-:Y:S02]  /*4b710*/  IMAD.MOV.U32 R45, RZ, RZ, R23 ;  /* 0x000000ffff2d7224 */ /* 0x000fe400078e0017 */
[----:B------:R-:W-:-:S10]  /*4b720*/  IMAD.MOV.U32 R57, RZ, RZ, R10 ;  /* 0x000000ffff397224 */ /* 0x000fd400078e000a */
[----:B------:R0:W-:Y:S01]  /*4b730*/  STL.64 [R1+0xb70], R16 ;  /* 0x000b701001007387 */ /* 0x0001e20000100a00 */
[----:B------:R1:W-:Y:S02]  /*4b740*/  STL.64 [R1+0xb78], R18 ;  /* 0x000b781201007387 */ /* 0x0003e40000100a00 */
[----:B------:R-:W3:Y:S02]  /*4b750*/  LDL.LU R20, [R1+0xb40] ;  /* 0x000b400001147983 */ /* 0x000ee40000300800 */
[----:B------:R-:W3:Y:S01]  /*4b760*/  LDL.LU R21, [R1+0xb44] ;  /* 0x000b440001157983 */ /* 0x000ee20000300800 */
[----:B------:R-:W3:Y:S01]  /*4b770*/  LDL.LU R22, [R1+0xb48] ;  /* 0x000b480001167983 */ /* 0x000ee20000300800 */
[----:B------:R-:W3:Y:S02]  /*4b780*/  LDL.LU R23, [R1+0xb4c] ;  /* 0x000b4c0001177983 */ /* 0x000ee40000300800 */
[----:B------:R-:W3:Y:S02]  /*4b790*/  LDL.LU.64 R38, [R1+0x18] ;  /* 0x0000180001267983 */ /* 0x000ee40000300a00 */
[----:B------:R-:W4:Y:S01]  /*4b7a0*/  LDL.LU R32, [R1+0xb30] ;  /* 0x000b300001207983 */ /* 0x000f220000300800 */
[----:B------:R-:W4:Y:S01]  /*4b7b0*/  LDL.LU R33, [R1+0xb34] ;  /* 0x000b340001217983 */ /* 0x000f220000300800 */
[----:B------:R-:W4:Y:S02]  /*4b7c0*/  LDL.LU R34, [R1+0xb38] ;  /* 0x000b380001227983 */ /* 0x000f240000300800 */
[----:B------:R-:W4:Y:S02]  /*4b7d0*/  LDL.LU R35, [R1+0xb3c] ;  /* 0x000b3c0001237983 */ /* 0x000f240000300800 */
[----:B------:R-:W4:Y:S01]  /*4b7e0*/  LDL.LU.64 R26, [R1+0x8] ;  /* 0x00000800011a7983 */ /* 0x000f220000300a00 */
[----:B------:R-:W3:Y:S01]  /*4b7f0*/  LDL.LU R52, [R1+0xb20] ;  /* 0x000b200001347983 */ /* 0x000ee20000300800 */
[----:B------:R-:W3:Y:S02]  /*4b800*/  LDL.LU R53, [R1+0xb24] ;  /* 0x000b240001357983 */ /* 0x000ee40000300800 */
[----:B------:R-:W4:Y:S02]  /*4b810*/  LDL.LU R54, [R1+0xb28] ;  /* 0x000b280001367983 */ /* 0x000f240000300800 */
[----:B------:R-:W4:Y:S01]  /*4b820*/  LDL.LU R55, [R1+0xb2c] ;  /* 0x000b2c0001377983 */ /* 0x000f220000300800 */
[----:B------:R1:W-:Y:S01]  /*4b830*/  STL.64 [R1+0xb60], R4 ;  /* 0x000b600401007387 */ /* 0x0003e20000100a00 */
[----:B------:R1:W-:Y:S02]  /*4b840*/  STL.64 [R1+0xb68], R6 ;  /* 0x000b680601007387 */ /* 0x0003e40000100a00 */
[----:B------:R-:W4:Y:S02]  /*4b850*/  LDL.LU R8, [R1+0xb10] ;  /* 0x000b100001087983 */ /* 0x000f240000300800 */
[----:B------:R-:W4:Y:S02]  /*4b860*/  LDL.LU R9, [R1+0xb14] ;  /* 0x000b140001097983 */ /* 0x000f240000300800 */
[----:B------:R-:W-:Y:S01]  /*4b870*/  IMAD.MOV.U32 R28, RZ, RZ, R11 ;  /* 0x000000ffff1c7224 */ /* 0x000fe200078e000b */
[----:B------:R-:W4:Y:S01]  /*4b880*/  LDL.LU R10, [R1+0xb18] ;  /* 0x000b1800010a7983 */ /* 0x000f220000300800 */
[----:B------:R-:W4:Y:S02]  /*4b890*/  LDL.LU R11, [R1+0xb1c] ;  /* 0x000b1c00010b7983 */ /* 0x000f240000300800 */
[----:B0-----:R-:W4:Y:S02]  /*4b8a0*/  LDL.LU R16, [R1+0xad0] ;  /* 0x000ad00001107983 */ /* 0x001f240000300800 */
[----:B------:R-:W4:Y:S01]  /*4b8b0*/  LDL.LU R17, [R1+0xad4] ;  /* 0x000ad40001117983 */ /* 0x000f220000300800 */
[----:B-1----:R-:W4:Y:S01]  /*4b8c0*/  LDL.LU R18, [R1+0xad8] ;  /* 0x000ad80001127983 */ /* 0x002f220000300800 */
[----:B------:R-:W4:Y:S02]  /*4b8d0*/  LDL.LU R19, [R1+0xadc] ;  /* 0x000adc0001137983 */ /* 0x000f240000300800 */
[----:B------:R-:W4:Y:S02]  /*4b8e0*/  LDL.LU R4, [R1+0xac0] ;  /* 0x000ac00001047983 */ /* 0x000f240000300800 */
[----:B------:R-:W4:Y:S01]  /*4b8f0*/  LDL.LU R5, [R1+0xac4] ;  /* 0x000ac40001057983 */ /* 0x000f220000300800 */
[----:B------:R-:W4:Y:S01]  /*4b900*/  LDL.LU R6, [R1+0xac8] ;  /* 0x000ac80001067983 */ /* 0x000f220000300800 */
[----:B------:R-:W4:Y:S01]  /*4b910*/  LDL.LU R7, [R1+0xacc] ;  /* 0x000acc0001077983 */ /* 0x000f220000300800 */
[C---:B--2---:R-:W-:Y:S11]  /*4b920*/  HMMA.16816.F32 R12, R48.reuse, R42, R12 ;  /* 0x0000002a300c723c */ /* 0x044ff6000000180c */
[----:B------:R-:W-:Y:S11]  /*4b930*/  @!UPT UIADD3 URZ, URZ, URZ, URZ ;  /* 0x0000003f3f3ff290 */ /* 0x000ff6000fffe03f */
[----:B------:R-:W-:Y:S01]  /*4b940*/  @!UPT UIADD3 URZ, URZ, URZ, URZ ;  /* 0x0000003f3f3ff290 */ /* 0x000fe2000fffe03f */
[----:B------:R-:W-:Y:S01]  /*4b950*/  STL.64 [R1+0xb50], R12 ;  /* 0x000b500c01007387 */ /* 0x000fe20000100a00 */
[----:B------:R0:W-:Y:S03]  /*4b960*/  STL.64 [R1+0xb58], R14 ;  /* 0x000b580e01007387 */ /* 0x0001e60000100a00 */
[----:B0-----:R-:W2:Y:S01]  /*4b970*/  LDL.LU.64 R14, [R1+0x2548] ;  /* 0x00254800010e7983 */ /* 0x001ea20000300a00 */
[C---:B---3--:R-:W-:Y:S08]  /*4b980*/  HMMA.16816.F32 R20, R48.reuse, R38, R20 ;  /* 0x000000263014723c */ /* 0x048ff00000001814 */
[C---:B----4-:R-:W-:Y:S08]  /*4b990*/  HMMA.16816.F32 R32, R48.reuse, R26, R32 ;  /* 0x0000001a3020723c */ /* 0x050ff00000001820 */
[----:B------:R-:W-:Y:S01]  /*4b9a0*/  HMMA.16816.F32 R52, R48, R58, R52 ;  /* 0x0000003a3034723c */ /* 0x000fe20000001834 */
[----:B------:R-:W-:-:S02]  /*4b9b0*/  IMAD.MOV.U32 R13, RZ, RZ, R42 ;  /* 0x000000ffff0d7224 */ /* 0x000fc400078e002a */
[----:B------:R-:W-:Y:S02]  /*4b9c0*/  IMAD.MOV.U32 R12, RZ, RZ, R43 ;  /* 0x000000ffff0c7224 */ /* 0x000fe400078e002b */
[----:B------:R-:W3:Y:S01]  /*4b9d0*/  LDL.LU.64 R42, [R1+0x2540] ;  /* 0x00254000012a7983 */ /* 0x000ee20000300a00 */
[----:B------:R-:W4:Y:S02]  /*4b9e0*/  LDL.LU.64 R40, [R1+0x2538] ;  /* 0x0025380001287983 */ /* 0x000f240000300a00 */
[----:B------:R-:W-:Y:S01]  /*4b9f0*/  HMMA.16816.F32 R8, R48, R46, R8 ;  /* 0x0000002e3008723c */ /* 0x000fe20000001808 */
[----:B------:R-:W-:Y:S02]  /*4ba00*/  IMAD.MOV.U32 R0, RZ, RZ, R26 ;  /* 0x000000ffff007224 */ /* 0x000fe400078e001a */
[----:B------:R-:W-:Y:S01]  /*4ba10*/  IMAD.MOV.U32 R61, RZ, RZ, R27 ;  /* 0x000000ffff3d7224 */ /* 0x000fe200078e001b */
[----:B--2---:R-:W-:Y:S01]  /*4ba20*/  STL.64 [R1+0x24a8], R14 ;  /* 0x0024a80e01007387 */ /* 0x004fe20000100a00 */
[----:B------:R0:W-:Y:S03]  /*4ba30*/  STL.64 [R1+0x24a0], R12 ;  /* 0x0024a00c01007387 */ /* 0x0001e60000100a00 */
[----:B0-----:R-:W2:Y:S01]  /*4ba40*/  LDL.LU R12, [R1+0xae0] ;  /* 0x000ae000010c7983 */ /* 0x001ea20000300800 */
[----:B------:R-:W2:Y:S02]  /*4ba50*/  LDL.LU R13, [R1+0xae4] ;  /* 0x000ae400010d7983 */ /* 0x000ea40000300800 */
[----:B------:R-:W2:Y:S02]  /*4ba60*/  LDL.LU R14, [R1+0xae8] ;  /* 0x000ae800010e7983 */ /* 0x000ea40000300800 */
[----:B------:R-:W2:Y:S01]  /*4ba70*/  LDL.LU R15, [R1+0xaec] ;  /* 0x000aec00010f7983 */ /* 0x000ea20000300800 */
[----:B------:R0:W-:Y:S01]  /*4ba80*/  STL.64 [R1+0xb40], R20 ;  /* 0x000b401401007387 */ /* 0x0001e20000100a00 */
[----:B------:R1:W-:Y:S02]  /*4ba90*/  STL.64 [R1+0xb48], R22 ;  /* 0x000b481601007387 */ /* 0x0003e40000100a00 */
[----:B0-----:R-:W-:Y:S01]  /*4baa0*/  IMAD.MOV.U32 R21, RZ, RZ, R38 ;  /* 0x000000ffff157224 */ /* 0x001fe200078e0026 */
[----:B-1----:R-:W2:Y:S01]  /*4bab0*/  LDL.LU.64 R22, [R1+0x2530] ;  /* 0x0025300001167983 */ /* 0x002ea20000300a00 */
[----:B------:R-:W-:-:S02]  /*4bac0*/  IMAD.MOV.U32 R20, RZ, RZ, R39 ;  /* 0x000000ffff147224 */ /* 0x000fc400078e0027 */
        /* <DEDUP_REMOVED lines=8> */
[----:B------:R0:W-:Y:S01]  /*4bb50*/  STL.64 [R1+0xb20], R52 ;  /* 0x000b203401007387 */ /* 0x0001e20000100a00 */
[----:B------:R-:W-:Y:S03]  /*4bb60*/  STL.64 [R1+0xb28], R54 ;  /* 0x000b283601007387 */ /* 0x000fe60000100a00 */
[----:B0-----:R-:W2:Y:S01]  /*4bb70*/  LDL.LU.64 R52, [R1+0x24f8] ;  /* 0x0024f80001347983 */ /* 0x001ea20000300a00 */
[----:B------:R-:W-:Y:S02]  /*4bb80*/  STL.64 [R1+0x2320], R58 ;  /* 0x0023203a01007387 */ /* 0x000fe40000100a00 */
[----:B------:R0:W-:Y:S02]  /*4bb90*/  STL.64 [R1+0x23d8], R56 ;  /* 0x0023d83801007387 */ /* 0x0001e40000100a00 */
[----:B0-----:R-:W2:Y:S01]  /*4bba0*/  LDL.LU R56, [R1+0xaf0] ;  /* 0x000af00001387983 */ /* 0x001ea20000300800 */
[----:B------:R-:W2:Y:S02]  /*4bbb0*/  LDL.LU R57, [R1+0xaf4] ;  /* 0x000af40001397983 */ /* 0x000ea40000300800 */
[----:B------:R-:W2:Y:S02]  /*4bbc0*/  LDL.LU R58, [R1+0xaf8] ;  /* 0x000af800013a7983 */ /* 0x000ea40000300800 */
[----:B------:R-:W2:Y:S01]  /*4bbd0*/  LDL.LU R59, [R1+0xafc] ;  /* 0x000afc00013b7983 */ /* 0x000ea20000300800 */
[----:B------:R-:W-:Y:S01]  /*4bbe0*/  STL.64 [R1+0xb10], R8 ;  /* 0x000b100801007387 */ /* 0x000fe20000100a00 */
[----:B------:R0:W-:Y:S03]  /*4bbf0*/  STL.64 [R1+0xb18], R10 ;  /* 0x000b180a01007387 */ /* 0x0001e60000100a00 */
        /* <DEDUP_REMOVED lines=8> */
[----:B---3--:R-:W-:Y:S01]  /*4bc80*/  STL.64 [R1+0x2330], R42 ;  /* 0x0023302a01007387 */ /* 0x008fe20000100a00 */
[----:B----4-:R0:W-:Y:S01]  /*4bc90*/  STL.64 [R1+0x23e8], R40 ;  /* 0x0023e82801007387 */ /* 0x0101e20000100a00 */
[C---:B--2---:R-:W-:Y:S08]  /*4bca0*/  HMMA.16816.F32 R12, R48.reuse, R34, R12 ;  /* 0x00000022300c723c */ /* 0x044ff0000000180c */
[C---:B------:R-:W-:Y:S08]  /*4bcb0*/  HMMA.16816.F32 R4, R48.reuse, R26, R4 ;  /* 0x0000001a3004723c */ /* 0x040ff00000001804 */
[C---:B------:R-:W-:Y:S08]  /*4bcc0*/  HMMA.16816.F32 R44, R48.reuse, R42, R44 ;  /* 0x0000002a302c723c */ /* 0x040ff0000000182c */
[C---:B0-----:R-:W-:Y:S11]  /*4bcd0*/  HMMA.16816.F32 R40, R48.reuse, R38, R56 ;  /* 0x000000263028723c */ /* 0x041ff60000001838 */
[----:B------:R-:W-:Y:S04]  /*4bce0*/  @!UPT UIADD3 URZ, URZ, URZ, URZ ;  /* 0x0000003f3f3ff290 */ /* 0x000fe8000fffe03f */
[----:B------:R-:W-:Y:S01]  /*4bcf0*/  STL.64 [R1+0xb00], R44 ;  /* 0x000b002c01007387 */ /* 0x000fe20000100a00 */
[----:B------:R-:W-:Y:S02]  /*4bd00*/  STL.64 [R1+0xb08], R46 ;  /* 0x000b082e01007387 */ /* 0x000fe40000100a00 */
[----:B------:R-:W-:Y:S02]  /*4bd10*/  STL.64 [R1+0x2338], R38 ;  /* 0x0023382601007387 */ /* 0x000fe40000100a00 */
[----:B------:R-:W-:Y:S03]  /*4bd20*/  STL.64 [R1+0x23f0], R36 ;  /* 0x0023f02401007387 */ /* 0x000fe60000100a00 */
[----:B------:R-:W-:Y:S01]  /*4bd30*/  STL.64 [R1+0xaf0], R40 ;  /* 0x000af02801007387 */ /* 0x000fe20000100a00 */
[----:B------:R-:W-:Y:S02]  /*4bd40*/  STL.64 [R1+0xaf8], R42 ;  /* 0x000af82a01007387 */ /* 0x000fe40000100a00 */
[----:B------:R-:W-:Y:S02]  /*4bd50*/  STL.64 [R1+0x2318], R34 ;  /* 0x0023182201007387 */ /* 0x000fe40000100a00 */
[----:B------:R-:W-:Y:S01]  /*4bd60*/  STL.64 [R1+0x23f8], R32 ;  /* 0x0023f82001007387 */ /* 0x000fe20000100a00 */
[----:B------:R-:W-:Y:S01]  /*4bd70*/  STL.64 [R1+0xae0], R12 ;  /* 0x000ae00c01007387 */ /* 0x000fe20000100a00 */
[----:B------:R0:W-:Y:S02]  /*4bd80*/  STL.64 [R1+0xae8], R14 ;  /* 0x000ae80e01007387 */ /* 0x0001e40000100a00 */
[----:B0-----:R-:W-:Y:S01]  /*4bd90*/  HMMA.16816.F32 R12, R48, R30, R16 ;  /* 0x0000001e300c723c */ /* 0x001fe20000001810 */
[----:B------:R-:W-:Y:S01]  /*4bda0*/  STL.64 [R1+0x2310], R30 ;  /* 0x0023101e01007387 */ /* 0x000fe20000100a00 */
[----:B------:R-:W-:Y:S02]  /*4bdb0*/  STL [R1+0x2308], R29 ;  /* 0x0023081d01007387 */ /* 0x000fe40000100800 */
[----:B------:R-:W-:-:S02]  /*4bdc0*/  IMAD.MOV.U32 R58, RZ, RZ, R53 ;  /* 0x000000ffff3a7224 */ /* 0x000fc400078e0035 */
[----:B------:R-:W-:Y:S11]  /*4bdd0*/  IMAD.MOV.U32 R59, RZ, RZ, R52 ;  /* 0x000000ffff3b7224 */ /* 0x000ff600078e0034 */
[----:B------:R-:W-:Y:S06]  /*4bde0*/  @!UPT UIADD3 URZ, URZ, URZ, URZ ;  /* 0x0000003f3f3ff290 */ /* 0x000fec000fffe03f */
[----:B------:R-:W-:Y:S01]  /*4bdf0*/  STL.64 [R1+0xad0], R12 ;  /* 0x000ad00c01007387 */ /* 0x000fe20000100a00 */
[----:B------:R-:W-:Y:S02]  /*4be00*/  STL.64 [R1+0xad8], R14 ;  /* 0x000ad80e01007387 */ /* 0x000fe40000100a00 */
[----:B------:R-:W-:Y:S02]  /*4be10*/  STL [R1+0x2400], R28 ;  /* 0x0024001c01007387 */ /* 0x000fe40000100800 */
[----:B------:R-:W-:Y:S01]  /*4be20*/  STL.64 [R1+0xac0], R4 ;  /* 0x000ac00401007387 */ /* 0x000fe20000100a00 */
[----:B------:R-:W-:Y:S01]  /*4be30*/  STL.64 [R1+0xac8], R6 ;  /* 0x000ac80601007387 */ /* 0x000fe20000100a00 */
[----:B------:R0:W-:Y:S02]  /*4be40*/  STL.64 [R1+0x2408], R58 ;  /* 0x0024083a01007387 */ /* 0x0001e40000100a00 */
[----:B------:R-:W2:Y:S02]  /*4be50*/  LDL.LU R44, [R1+0x190] ;  /* 0x00019000012c7983 */ /* 0x000ea40000300800 */
[----:B------:R-:W2:Y:S01]  /*4be60*/  LDL.LU R45, [R1+0x194] ;  /* 0x00019400012d7983 */ /* 0x000ea20000300800 */
[----:B------:R-:W3:Y:S01]  /*4be70*/  LDL.LU R46, [R1+0x198] ;  /* 0x00019800012e7983 */ /* 0x000ee20000300800 */
[----:B------:R-:W3:Y:S02]  /*4be80*/  LDL.LU R47, [R1+0x19c] ;  /* 0x00019c00012f7983 */ /* 0x000ee40000300800 */
[----:B------:R-:W-:-:S02]  /*4be90*/  IMAD.MOV.U32 R42, RZ, RZ, R2 ;  /* 0x000000ffff2a7224 */ /* 0x000fc400078e0002 */
[----:B------:R-:W-:Y:S01]  /*4bea0*/  IMAD.MOV.U32 R43, RZ, RZ, R23 ;  /* 0x000000ffff2b7224 */ /* 0x000fe200078e0017 */
[----:B---3--:R-:W-:Y:S01]  /*4beb0*/  STL.64 [R1+0x2418], R46 ;  /* 0x0024182e01007387 */ /* 0x008fe20000100a00 */
[----:B--2---:R1:W-:Y:S02]  /*4bec0*/  STL.64 [R1+0x2410], R44 ;  /* 0x0024102c01007387 */ /* 0x0043e40000100a00 */
        /* <DEDUP_REMOVED lines=9> */
[----:B0-----:R-:W-:Y:S02]  /*4bf60*/  IMAD.MOV.U32 R58, RZ, RZ, R8 ;  /* 0x000000ffff3a7224 */ /* 0x001fe400078e0008 */
[----:B------:R-:W-:Y:S01]  /*4bf70*/  IMAD.MOV.U32 R59, RZ, RZ, R9 ;  /* 0x000000ffff3b7224 */ /* 0x000fe200078e0009 */
[----:B--2---:R-:W-:Y:S01]  /*4bf80*/  STL.64 [R1+0x2430], R38 ;  /* 0x0024302601007387 */ /* 0x004fe20000100a00 */
[----:B------:R-:W-:Y:S02]  /*4bf90*/  STL.64 [R1+0x2428], R36 ;  /* 0x0024282401007387 */ /* 0x000fe40000100a00 */
[----:B------:R-:W2:Y:S02]  /*4bfa0*/  LDL.LU R10, [R1+0x24dc] ;  /* 0x0024dc00010a7983 */ /* 0x000ea40000300800 */
[----:B------:R-:W2:Y:S01]  /*4bfb0*/  LDL.LU R11, [R1+0x24d8] ;  /* 0x0024d800010b7983 */ /* 0x000ea20000300800 */
[----:B------:R3:W-:Y:S01]  /*4bfc0*/  STL.64 [R1+0x2438], R34 ;  /* 0x0024382201007387 */ /* 0x0007e20000100a00 */
[----:B------:R-:W2:Y:S02]  /*4bfd0*/  LDL.LU R8, [R1+0x24d4] ;  /* 0x0024d40001087983 */ /* 0x000ea40000300800 */
[----:B------:R-:W2:Y:S02]  /*4bfe0*/  LDL.LU R9, [R1+0x24d0] ;  /* 0x0024d00001097983 */ /* 0x000ea40000300800 */
[----:B------:R-:W-:Y:S01]  /*4bff0*/  STL.64 [R1+0x2440], R58 ;  /* 0x0024403a01007387 */ /* 0x000fe20000100a00 */
[----:B-1----:R-:W2:Y:S01]  /*4c000*/  LDL.LU R44, [R1+0x1c0] ;  /* 0x0001c000012c7983 */ /* 0x002ea20000300800 */
[----:B------:R-:W2:Y:S02]  /*4c010*/  LDL.LU R45, [R1+0x1c4] ;  /* 0x0001c400012d7983 */ /* 0x000ea40000300800 */
[----:B------:R-:W2:Y:S02]  /*4c020*/  LDL.LU R46, [R1+0x1c8] ;  /* 0x0001c800012e7983 */ /* 0x000ea40000300800 */
[----:B------:R-:W2:Y:S02]  /*4c030*/  LDL.LU R47, [R1+0x1cc] ;  /* 0x0001cc00012f7983 */ /* 0x000ea40000300800 */
[----:B----4-:R-:W-:-:S02]  /*4c040*/  IMAD.MOV.U32 R42, RZ, RZ, R25 ;  /* 0x000000ffff2a7224 */ /* 0x010fc400078e0019 */
[----:B------:R-:W-:Y:S02]  /*4c050*/  IMAD.MOV.U32 R43, RZ, RZ, R22 ;  /* 0x000000ffff2b7224 */ /* 0x000fe400078e0016 */
[----:B---3--:R-:W-:Y:S01]  /*4c060*/  IMAD.MOV.U32 R34, RZ, RZ, R23 ;  /* 0x000000ffff227224 */ /* 0x008fe200078e0017 */
[----:B--2---:R0:W-:Y:S01]  /*4c070*/  STL.64 [R1+0x2450], R46 ;  /* 0x0024502e01007387 */ /* 0x0041e20000100a00 */
[----:B------:R-:W-:Y:S02]  /*4c080*/  STL.64 [R1+0x2448], R44 ;  /* 0x0024482c01007387 */ /* 0x000fe40000100a00 */
[----:B------:R-:W2:Y:S02]  /*4c090*/  LDL.LU R25, [R1+0x24cc] ;  /* 0x0024cc0001197983 */ /* 0x000ea40000300800 */
[----:B------:R-:W3:Y:S01]  /*4c0a0*/  LDL.LU R22, [R1+0x24c8] ;  /* 0x0024c80001167983 */ /* 0x000ee20000300800 */
[----:B------:R-:W-:Y:S01]  /*4c0b0*/  STL.64 [R1+0x2458], R42 ;  /* 0x0024582a01007387 */ /* 0x000fe20000100a00 */
[----:B0-----:R-:W-:-:S02]  /*4c0c0*/  IMAD.MOV.U32 R46, RZ, RZ, R11 ;  /* 0x000000ffff2e7224 */ /* 0x001fc400078e000b */
[----:B------:R-:W-:-:S05]  /*4c0d0*/  IMAD.MOV.U32 R47, RZ, RZ, R10 ;  /* 0x000000ffff2f7224 */ /* 0x000fca00078e000a */
[----:B------:R0:W-:Y:S02]  /*4c0e0*/  STL.64 [R1+0x2460], R46 ;  /* 0x0024602e01007387 */ /* 0x0001e40000100a00 */
[----:B0-----:R-:W-:Y:S02]  /*4c0f0*/  IMAD.MOV.U32 R47, RZ, RZ, R8 ;  /* 0x000000ffff2f7224 */ /* 0x001fe400078e0008 */
[----:B------:R-:W-:Y:S01]  /*4c100*/  IMAD.MOV.U32 R46, RZ, RZ, R9 ;  /* 0x000000ffff2e7224 */ /* 0x000fe200078e0009 */
[----:B------:R-:W4:Y:S01]  /*4c110*/  LDL.LU R8, [R1+0xa90] ;  /* 0x000a900001087983 */ /* 0x000f220000300800 */
[----:B------:R-:W4:Y:S02]  /*4c120*/  LDL.LU R9, [R1+0xa94] ;  /* 0x000a940001097983 */ /* 0x000f240000300800 */
        /* <DEDUP_REMOVED lines=27> */
[----:B------:R-:W-:-:S02]  /*4c2e0*/  IMAD.MOV.U32 R35, RZ, RZ, R2 ;  /* 0x000000ffff237224 */ /* 0x000fc400078e0002 */
        /* <DEDUP_REMOVED lines=9> */
[----:B------:R-:W-:Y:S01]  /*4c380*/  STL.64 [R1+0x2300], R26 ;  /* 0x0023001a01007387 */ /* 0x000fe20000100a00 */
[----:B--2---:R-:W-:Y:S01]  /*4c390*/  STL [R1+0x22fc], R25 ;  /* 0x0022fc1901007387 */ /* 0x004fe20000100800 */
[C---:B---3--:R-:W-:Y:S11]  /*4c3a0*/  HMMA.16816.F32 R16, R48.reuse, R22, R16 ;  /* 0x000000163010723c */ /* 0x048ff60000001810 */
        /* <DEDUP_REMOVED lines=12> */
[----:B0-----:R-:W4:Y:S01]  /*4c470*/  LDL.LU.64 R14, [R1+0x24a8] ;  /* 0x0024a800010e7983 */ /* 0x001f220000300a00 */
[----:B------:R-:W2:Y:S02]  /*4c480*/  LDL.LU.64 R12, [R1+0x24a0] ;  /* 0x0024a000010c7983 */ /* 0x000ea40000300a00 */
[----:B------:R-:W-:Y:S01]  /*4c490*/  STL.64 [R1+0x22f0], R18 ;  /* 0x0022f01201007387 */ /* 0x000fe20000100a00 */
[C---:B----4-:R-:W-:Y:S11]  /*4c4a0*/  HMMA.16816.F32 R8, R48.reuse, R14, R8 ;  /* 0x0000000e3008723c */ /* 0x050ff60000001808 */
[----:B------:R-:W-:Y:S11]  /*4c4b0*/  @!UPT UIADD3 URZ, URZ, URZ, URZ ;  /* 0x0000003f3f3ff290 */ /* 0x000ff6000fffe03f */
[----:B------:R-:W-:Y:S01]  /*4c4c0*/  @!UPT UIADD3 URZ, URZ, URZ, URZ ;  /* 0x0000003f3f3ff290 */ /* 0x000fe2000fffe03f */
[----:B------:R-:W-:Y:S01]  /*4c4d0*/  STL.64 [R1+0xa90], R8 ;  /* 0x000a900801007387 */ /* 0x000fe20000100a00 */
[----:B------:R0:W-:Y:S03]  /*4c4e0*/  STL.64 [R1+0xa98], R10 ;  /* 0x000a980a01007387 */ /* 0x0001e60000100a00 */
[----:B0-----:R-:W4:Y:S01]  /*4c4f0*/  LDL.LU.64 R10, [R1+0x2498] ;  /* 0x00249800010a7983 */ /* 0x001f220000300a00 */
[----:B------:R-:W2:Y:S02]  /*4c500*/  LDL.LU.64 R8, [R1+0x2490] ;  /* 0x0024900001087983 */ /* 0x000ea40000300a00 */
[----:B------:R-:W-:Y:S01]  /*4c510*/  STL.64 [R1+0x22e8], R14 ;  /* 0x0022e80e01007387 */ /* 0x000fe20000100a00 */
[----:B----4-:R-:W-:Y:S11]  /*4c520*/  HMMA.16816.F32 R4, R48, R10, R4 ;  /* 0x0000000a3004723c */ /* 0x010ff60000001804 */
[----:B------:R-:W-:Y:S11]  /*4c530*/  @!UPT UIADD3 URZ, URZ, URZ, URZ ;  /* 0x0000003f3f3ff290 */ /* 0x000ff6000fffe03f */
[----:B------:R-:W-:Y:S01]  /*4c540*/  @!UPT UIADD3 URZ, URZ, URZ, URZ ;  /* 0x0000003f3f3ff290 */ /* 0x000fe2000fffe03f */
[----:B------:R-:W-:Y:S01]  /*4c550*/  STL.64 [R1+0xa80], R4 ;  /* 0x000a800401007387 */ /* 0x000fe20000100a00 */
[----:B------:R0:W-:Y:S03]  /*4c560*/  STL.64 [R1+0xa88], R6 ;  /* 0x000a880601007387 */ /* 0x0001e60000100a00 */
[----:B0-----:R-:W4:Y:S01]  /*4c570*/  LDL.LU.64 R6, [R1+0x2488] ;  /* 0x0024880001067983 */ /* 0x001f220000300a00 */
[----:B------:R-:W3:Y:S02]  /*4c580*/  LDL.LU.64 R4, [R1+0x2480] ;  /* 0x0024800001047983 */ /* 0x000ee40000300a00 */
[----:B------:R0:W-:Y:S02]  /*4c590*/  STL.64 [R1+0x22e0], R10 ;  /* 0x0022e00a01007387 */ /* 0x0001e40000100a00 */
[----:B--2---:R-:W-:Y:S02]  /*4c5a0*/  STL.64 [R1+0x2348], R8 ;  /* 0x0023480801007387 */ /* 0x004fe40000100a00 */
[----:B0-----:R-:W-:-:S02]  /*4c5b0*/  IMAD.MOV.U32 R10, RZ, RZ, R3 ;  /* 0x000000ffff0a7224 */ /* 0x001fc400078e0003 */
[----:B------:R-:W-:Y:S01]  /*4c5c0*/  IMAD.MOV.U32 R11, RZ, RZ, R60 ;  /* 0x000000ffff0b7224 */ /* 0x000fe200078e003c */
[----:B------:R-:W2:Y:S01]  /*4c5d0*/  LDL.LU R3, [R1+0x247c] ;  /* 0x00247c0001037983 */ /* 0x000ea20000300800 */
[----:B------:R-:W2:Y:S01]  /*4c5e0*/  LDL.LU R60, [R1+0x2478] ;  /* 0x00247800013c7983 */ /* 0x000ea20000300800 */
[----:B----4-:R-:W-:Y:S02]  /*4c5f0*/  HMMA.16816.F32 R48, R48, R6, R52 ;  /* 0x000000063030723c */ /* 0x010fe40000001834 */
[----:B------:R-:W4:Y:S01]  /*4c600*/  LDL.LU.64 R54, [R1+0x2470] ;  /* 0x0024700001367983 */ /* 0x000f220000300a00 */
[----:B------:R-:W4:Y:S11]  /*4c610*/  LDL.LU.64 R52, [R1+0x2468] ;  /* 0x0024680001347983 */ /* 0x000f360000300a00 */
[----:B------:R-:W-:Y:S09]  /*4c620*/  @!UPT UIADD3 URZ, URZ, URZ, URZ ;  /* 0x0000003f3f3ff290 */ /* 0x000ff2000fffe03f */
[----:B------:R0:W-:Y:S01]  /*4c630*/  STL.64 [R1+0x390], R48 ;  /* 0x0003903001007387 */ /* 0x0001e20000100a00 */
[----:B------:R1:W-:Y:S03]  /*4c640*/  STL.64 [R1+0x398], R50 ;  /* 0x0003983201007387 */ /* 0x0003e60000100a00 */
[----:B0-----:R-:W4:Y:S01]  /*4c650*/  LDL.LU R48, [R1+0x200] ;  /* 0x0002000001307983 */ /* 0x001f220000300800 */
[----:B------:R-:W4:Y:S02]  /*4c660*/  LDL.LU R49, [R1+0x204] ;  /* 0x0002040001317983 */ /* 0x000f240000300800 */
[----:B-1----:R-:W4:Y:S02]  /*4c670*/  LDL.LU R50, [R1+0x208] ;  /* 0x0002080001327983 */ /* 0x002f240000300800 */
[----:B------:R-:W4:Y:S01]  /*4c680*/  LDL.LU R51, [R1+0x20c] ;  /* 0x00020c0001337983 */ /* 0x000f220000300800 */
[----:B------:R-:W-:Y:S01]  /*4c690*/  STL.64 [R1+0x2350], R6 ;  /* 0x0023500601007387 */ /* 0x000fe20000100a00 */
[C---:B----4-:R-:W-:Y:S11]  /*4c6a0*/  HMMA.16816.F32 R44, R52.reuse, R46, R48 ;  /* 0x0000002e342c723c */ /* 0x050ff60000001830 */
[----:B------:R-:W-:Y:S11]  /*4c6b0*/  @!UPT UIADD3 URZ, URZ, URZ, URZ ;  /* 0x0000003f3f3ff290 */ /* 0x000ff6000fffe03f */
[----:B------:R-:W-:Y:S01]  /*4c6c0*/  @!UPT UIADD3 URZ, URZ, URZ, URZ ;  /* 0x0000003f3f3ff290 */ /* 0x000fe2000fffe03f */
[----:B------:R-:W-:Y:S01]  /*4c6d0*/  STL.64 [R1+0x200], R44 ;  /* 0x0002002c01007387 */ /* 0x000fe20000100a00 */
[----:B------:R0:W-:Y:S03]  /*4c6e0*/  STL.64 [R1+0x208], R46 ;  /* 0x0002082e01007387 */ /* 0x0001e60000100a00 */
[----:B0-----:R-:W4:Y:S01]  /*4c6f0*/  LDL.LU.64 R46, [R1+0x2460] ;  /* 0x00246000012e7983 */ /* 0x001f220000300a00 */
[----:B------:R-:W-:Y:S02]  /*4c700*/  IMAD.MOV.U32 R49, RZ, RZ, R45 ;  /* 0x000000ffff317224 */ /* 0x000fe400078e002d */
[----:B------:R-:W-:Y:S01]  /*4c710*/  IMAD.MOV.U32 R48, RZ, RZ, R44 ;  /* 0x000000ffff307224 */ /* 0x000fe200078e002c */
[C---:B------:R-:W-:Y:S08]  /*4c720*/  HMMA.16816.F32 R32, R52.reuse, R34, R56 ;  /* 0x000000223420723c */ /* 0x040ff00000001838 */
[C---:B----4-:R-:W-:Y:S01]  /*4c730*/  HMMA.16816.F32 R44, R52.reuse, R46, R40 ;  /* 0x0000002e342c723c */ /* 0x050fe20000001828 */
[----:B------:R-:W4:Y:S11]  /*4c740*/  LDL.LU.64 R42, [R1+0x2458] ;  /* 0x00245800012a7983 */ /* 0x000f360000300a00 */
[----:B------:R-:W-:Y:S11]  /*4c750*/  @!UPT UIADD3 URZ, URZ, URZ, URZ ;  /* 0x0000003f3f3ff290 */ /* 0x000ff6000fffe03f */
[----:B------:R-:W-:Y:S01]  /*4c760*/  STL.64 [R1+0x1f0], R44 ;  /* 0x0001f02c01007387 */ /* 0x000fe20000100a00 */
[----:B------:R-:W-:Y:S02]  /*4c770*/  IMAD.MOV.U32 R51, RZ, RZ, R45 ;  /* 0x000000ffff337224 */ /* 0x000fe400078e002d */
[----:B------:R-:W-:Y:S02]  /*4c780*/  IMAD.MOV.U32 R50, RZ, RZ, R44 ;  /* 0x000000ffff327224 */ /* 0x000fe400078e002c */
        /* <DEDUP_REMOVED lines=9> */
[----:B------:R-:W2:Y:S01]  /*4c820*/  LDL.LU.64 R58, [R1+0x2440] ;  /* 0x00244000013a7983 */ /* 0x000ea20000300a00 */
[----:B------:R-:W-:Y:S02]  /*4c830*/  STL.64 [R1+0x1e0], R32 ;  /* 0x0001e02001007387 */ /* 0x000fe40000100a00 */
[----:B------:R0:W-:Y:S02]  /*4c840*/  STL.64 [R1+0x1e8], R34 ;  /* 0x0001e82201007387 */ /* 0x0001e40000100a00 */
[----:B0-----:R-:W3:Y:S01]  /*4c850*/  LDL.LU.64 R34, [R1+0x2438] ;  /* 0x0024380001227983 */ /* 0x001ee20000300a00 */
[C---:B----4-:R-:W-:Y:S03]  /*4c860*/  HMMA.16816.F32 R40, R52.reuse, R42, R36 ;  /* 0x0000002a3428723c */ /* 0x050fe60000001824 */
[----:B------:R-:W4:Y:S01]  /*4c870*/  LDL.LU.64 R38, [R1+0x2430] ;  /* 0x0024300001267983 */ /* 0x000f220000300a00 */
[----:B------:R-:W4:Y:S11]  /*4c880*/  LDL.LU.64 R36, [R1+0x2428] ;  /* 0x0024280001247983 */ /* 0x000f360000300a00 */
[----:B------:R-:W-:Y:S08]  /*4c890*/  @!UPT UIADD3 URZ, URZ, URZ, URZ ;  /* 0x0000003f3f3ff290 */ /* 0x000ff0000fffe03f */
[----:B------:R-:W-:Y:S01]  /*4c8a0*/  STL.64 [R1+0x1d0], R40 ;  /* 0x0001d02801007387 */ /* 0x000fe20000100a00 */
[----:B------:R0:W-:Y:S03]  /*4c8b0*/  STL.64 [R1+0x1d8], R42 ;  /* 0x0001d82a01007387 */ /* 0x0001e60000100a00 */
        /* <DEDUP_REMOVED lines=9> */
[C---:B------:R-:W-:Y:S01]  /*4c950*/  HMMA.16816.F32 R8, R52.reuse, R10, R48 ;  /* 0x0000000a3408723c */ /* 0x040fe20000001830 */
[----:B------:R-:W3:Y:S11]  /*4c960*/  LDL.LU R28, [R1+0x2400] ;  /* 0x00240000011c7983 */ /* 0x000ef60000300800 */
[----:B------:R-:W-:Y:S03]  /*4c970*/  @!UPT UIADD3 URZ, URZ, URZ, URZ ;  /* 0x0000003f3f3ff290 */ /* 0x000fe6000fffe03f */
[----:B------:R0:W-:Y:S01]  /*4c980*/  STL.64 [R1+0x1b0], R32 ;  /* 0x0001b02001007387 */ /* 0x0001e20000100a00 */
[----:B------:R-:W-:Y:S03]  /*4c990*/  STL.64 [R1+0x1b8], R34 ;  /* 0x0001b82201007387 */ /* 0x000fe60000100a00 */
[----:B0-----:R-:W3:Y:S01]  /*4c9a0*/  LDL.LU.64 R32, [R1+0x23f8] ;  /* 0x0023f80001207983 */ /* 0x001ee20000300a00 */
[C---:B----4-:R-:W-:Y:S03]  /*4c9b0*/  HMMA.16816.F32 R40, R52.reuse, R42, R36 ;  /* 0x0000002a3428723c */ /* 0x050fe60000001824 */
[----:B------:R-:W4:Y:S11]  /*4c9c0*/  LDL.LU.64 R36, [R1+0x23f0] ;  /* 0x0023f00001247983 */ /* 0x000f360000300a00 */
[----:B------:R-:W-:Y:S09]  /*4c9d0*/  @!UPT UIADD3 URZ, URZ, URZ, URZ ;  /* 0x0000003f3f3ff290 */ /* 0x000ff2000fffe03f */
[----:B------:R0:W-:Y:S01]  /*4c9e0*/  STL.64 [R1+0x1a0], R40 ;  /* 0x0001a02801007387 */ /* 0x0001e20000100a00 */
[----:B------:R-:W-:Y:S03]  /*4c9f0*/  STL.64 [R1+0x1a8], R42 ;  /* 0x0001a82a01007387 */ /* 0x000fe60000100a00 */
[----:B0-----:R-:W4:Y:S01]  /*4ca00*/  LDL.LU.64 R40, [R1+0x23e8] ;  /* 0x0023e80001287983 */ /* 0x001f220000300a00 */
[----:B--2---:R-:W-:Y:S03]  /*4ca10*/  HMMA.16816.F32 R56, R52, R58, R44 ;  /* 0x0000003a3438723c */ /* 0x004fe6000000182c */
[----:B------:R-:W2:Y:S11]  /*4ca20*/  LDL.LU.64 R44, [R1+0x23e0] ;  /* 0x0023e000012c7983 */ /* 0x000eb60000300a00 */
[----:B------:R-:W-:Y:S09]  /*4ca30*/  @!UPT UIADD3 URZ, URZ, URZ, URZ ;  /* 0x0000003f3f3ff290 */ /* 0x000ff2000fffe03f */
[----:B------:R0:W-:Y:S01]  /*4ca40*/  STL.64 [R1+0x190], R56 ;  /* 0x0001903801007387 */ /* 0x0001e20000100a00 */
[----:B------:R1:W-:Y:S03]  /*4ca50*/  STL.64 [R1+0x198], R58 ;  /* 0x0001983a01007387 */ /* 0x0003e60000100a00 */
[----:B0-----:R-:W2:Y:S01]  /*4ca60*/  LDL.LU.64 R56, [R1+0x23d8] ;  /* 0x0023d80001387983 */ /* 0x001ea20000300a00 */
[----:B------:R-:W4:Y:S02]  /*4ca70*/  LDL.LU R48, [R1+0x570] ;  /* 0x0005700001307983 */ /* 0x000f240000300800 */
[----:B------:R-:W-:Y:S02]  /*4ca80*/  STL.64 [R1+0x180], R8 ;  /* 0x0001800801007387 */ /* 0x000fe40000100a00 */
[----:B------:R-:W-:Y:S01]  /*4ca90*/  STL.64 [R1+0x188], R10 ;  /* 0x0001880a01007387 */ /* 0x000fe20000100a00 */
[----:B------:R-:W4:Y:S01]  /*4caa0*/  LDL.LU R49, [R1+0x574] ;  /* 0x0005740001317983 */ /* 0x000f220000300800 */
[----:B------:R-:W4:Y:S02]  /*4cab0*/  LDL.LU R50, [R1+0x578] ;  /* 0x0005780001327983 */ /* 0x000f240000300800 */
[----:B------:R-:W4:Y:S02]  /*4cac0*/  LDL.LU R51, [R1+0x57c] ;  /* 0x00057c0001337983 */ /* 0x000f240000300800 */
[----:B-1----:R-:W-:-:S02]  /*4cad0*/  IMAD.MOV.U32 R58, RZ, RZ, R0 ;  /* 0x000000ffff3a7224 */ /* 0x002fc400078e0000 */
[----:B------:R-:W-:Y:S02]  /*4cae0*/  IMAD.MOV.U32 R59, RZ, RZ, R61 ;  /* 0x000000ffff3b7224 */ /* 0x000fe400078e003d */
[----:B---3--:R-:W-:Y:S02]  /*4caf0*/  IMAD.MOV.U32 R35, RZ, RZ, R28 ;  /* 0x000000ffff237224 */ /* 0x008fe400078e001c */
[----:B--2---:R-:W-:Y:S01]  /*4cb00*/  IMAD.MOV.U32 R34, RZ, RZ, R57 ;  /* 0x000000ffff227224 */ /* 0x004fe200078e0039 */
[----:B----4-:R0:W-:Y:S01]  /*4cb10*/  STL.64 [R1+0x2360], R50 ;  /* 0x0023603201007387 */ /* 0x0101e20000100a00 */
[----:B------:R-:W-:Y:S02]  /*4cb20*/  STL.64 [R1+0x2358], R48 ;  /* 0x0023583001007387 */ /* 0x000fe40000100a00 */
[----:B------:R-:W2:Y:S02]  /*4cb30*/  LDL.LU R0, [R1+0x23d0] ;  /* 0x0023d00001007983 */ /* 0x000ea40000300800 */
[----:B------:R1:W-:Y:S01]  /*4cb40*/  STL.64 [R1+0x2368], R58 ;  /* 0x0023683a01007387 */ /* 0x0003e20000100a00 */
[----:B------:R3:W-:Y:S01]  /*4cb50*/  STL.64 [R1+0x2370], R34 ;  /* 0x0023702201007387 */ /* 0x0007e20000100a00 */
[----:B------:R-:W4:Y:S02]  /*4cb60*/  LDL.LU R28, [R1+0x5b0] ;  /* 0x0005b000011c7983 */ /* 0x000f240000300800 */
[----:B------:R-:W4:Y:S02]  /*4cb70*/  LDL.LU R29, [R1+0x5b4] ;  /* 0x0005b400011d7983 */ /* 0x000f240000300800 */
[----:B------:R-:W2:Y:S01]  /*4cb80*/  LDL.LU R30, [R1+0x5b8] ;  /* 0x0005b800011e7983 */ /* 0x000ea20000300800 */
[----:B------:R-:W2:Y:S01]  /*4cb90*/  LDL.LU R31, [R1+0x5bc] ;  /* 0x0005bc00011f7983 */ /* 0x000ea20000300800 */
[----:B------:R-:W-:-:S02]  /*4cba0*/  IMAD.MOV.U32 R26, RZ, RZ, R56 ;  /* 0x000000ffff1a7224 */ /* 0x000fc400078e0038 */
[----:B------:R-:W-:Y:S02]  /*4cbb0*/  IMAD.MOV.U32 R27, RZ, RZ, R45 ;  /* 0x000000ffff1b7224 */ /* 0x000fe400078e002d */
[----:B0-----:R-:W-:Y:S02]  /*4cbc0*/  IMAD.MOV.U32 R50, RZ, RZ, R44 ;  /* 0x000000ffff327224 */ /* 0x001fe400078e002c */
[----:B------:R-:W-:Y:S01]  /*4cbd0*/  IMAD.MOV.U32 R51, RZ, RZ, R41 ;  /* 0x000000ffff337224 */ /* 0x000fe200078e0029 */
[----:B--2---:R-:W-:Y:S01]  /*4cbe0*/  STL.64 [R1+0x2380], R30 ;  /* 0x0023801e01007387 */ /* 0x004fe20000100a00 */
[----:B----4-:R0:W-:Y:S02]  /*4cbf0*/  STL.64 [R1+0x2378], R28 ;  /* 0x0023781c01007387 */ /* 0x0101e40000100a00 */
[----:B------:R2:W-:Y:S02]  /*4cc00*/  STL.64 [R1+0x2388], R26 ;  /* 0x0023881a01007387 */ /* 0x0005e40000100a00 */
[----:B------:R-:W-:Y:S01]  /*4cc10*/  STL.64 [R1+0x2390], R50 ;  /* 0x0023903201007387 */ /* 0x000fe20000100a00 */
[----:B------:R-:W4:Y:S01]  /*4cc20*/  LDL.LU R56, [R1+0x5d0] ;  /* 0x0005d00001387983 */ /* 0x000f220000300800 */
[----:B------:R-:W4:Y:S02]  /*4cc30*/  LDL.LU R57, [R1+0x5d4] ;  /* 0x0005d40001397983 */ /* 0x000f240000300800 */
[----:B-1----:R-:W2:Y:S02]  /*4cc40*/  LDL.LU R58, [R1+0x5d8] ;  /* 0x0005d800013a7983 */ /* 0x002ea40000300800 */
[----:B------:R-:W2:Y:S02]  /*4cc50*/  LDL.LU R59, [R1+0x5dc] ;  /* 0x0005dc00013b7983 */ /* 0x000ea40000300800 */
[----:B---3--:R-:W-:-:S02]  /*4cc60*/  IMAD.MOV.U32 R34, RZ, RZ, R40 ;  /* 0x000000ffff227224 */ /* 0x008fc400078e0028 */
[----:B------:R-:W-:Y:S01]  /*4cc70*/  IMAD.MOV.U32 R35, RZ, RZ, R37 ;  /* 0x000000ffff237224 */ /* 0x000fe200078e0025 */
[----:B--2---:R-:W-:Y:S01]  /*4cc80*/  STL.64 [R1+0x23a0], R58 ;  /* 0x0023a03a01007387 */ /* 0x004fe20000100a00 */
[----:B----4-:R-:W-:Y:S03]  /*4cc90*/  STL.64 [R1+0x2398], R56 ;  /* 0x0023983801007387 */ /* 0x010fe60000100a00 */
[----:B------:R1:W-:Y:S02]  /*4cca0*/  STL.64 [R1+0x23a8], R34 ;  /* 0x0023a82201007387 */ /* 0x0003e40000100a00 */
[----:B0-----:R-:W2:Y:S01]  /*4ccb0*/  LDL.LU R28, [R1+0x5e0] ;  /* 0x0005e000011c7983 */ /* 0x001ea20000300800 */
[----:B------:R-:W2:Y:S01]  /*4ccc0*/  LDL.LU R29, [R1+0x5e4] ;  /* 0x0005e400011d7983 */ /* 0x000ea20000300800 */
[----:B------:R-:W3:Y:S02]  /*4ccd0*/  LDL.LU R30, [R1+0x5e8] ;  /* 0x0005e800011e7983 */ /* 0x000ee40000300800 */
[----:B------:R-:W3:Y:S02]  /*4cce0*/  LDL.LU R31, [R1+0x5ec] ;  /* 0x0005ec00011f7983 */ /* 0x000ee40000300800 */
[----:B------:R-:W-:-:S02]  /*4ccf0*/  IMAD.MOV.U32 R26, RZ, RZ, R36 ;  /* 0x000000ffff1a7224 */ /* 0x000fc400078e0024 */
[----:B------:R-:W-:Y:S02]  /*4cd00*/  IMAD.MOV.U32 R27, RZ, RZ, R33 ;  /* 0x000000ffff1b7224 */ /* 0x000fe400078e0021 */
[----:B------:R-:W-:Y:S02]  /*4cd10*/  IMAD.MOV.U32 R18, RZ, RZ, R32 ;  /* 0x000000ffff127224 */ /* 0x000fe400078e0020 */
[----:B------:R-:W-:Y:S02]  /*4cd20*/  IMAD.MOV.U32 R19, RZ, RZ, R24 ;  /* 0x000000ffff137224 */ /* 0x000fe400078e0018 */
[----:B-1----:R-:W-:Y:S02]  /*4cd30*/  IMAD.MOV.U32 R35, RZ, RZ, R16 ;  /* 0x000000ffff237224 */ /* 0x002fe400078e0010 */
[----:B------:R-:W-:Y:S01]  /*4cd40*/  IMAD.MOV.U32 R34, RZ, RZ, R17 ;  /* 0x000000ffff227224 */ /* 0x000fe200078e0011 */
[----:B---3--:R-:W-:Y:S01]  /*4cd50*/  STL.64 [R1+0x23b8], R30 ;  /* 0x0023b81e01007387 */ /* 0x008fe20000100a00 */
[----:B--2---:R0:W-:Y:S02]  /*4cd60*/  STL.64 [R1+0x23b0], R28 ;  /* 0x0023b01c01007387 */ /* 0x0041e40000100a00 */
[----:B------:R-:W-:Y:S02]  /*4cd70*/  STL.64 [R1+0x23c0], R26 ;  /* 0x0023c01a01007387 */ /* 0x000fe40000100a00 */
[----:B------:R1:W-:Y:S01]  /*4cd80*/  STL.64 [R1+0x23c8], R18 ;  /* 0x0023c81201007387 */ /* 0x0003e20000100a00 */
[----:B0-----:R-:W2:Y:S01]  /*4cd90*/  LDL.LU R28, [R1+0x160] ;  /* 0x00016000011c7983 */ /* 0x001ea20000300800 */
[----:B------:R-:W2:Y:S02]  /*4cda0*/  LDL.LU R29, [R1+0x164] ;  /* 0x00016400011d7983 */ /* 0x000ea40000300800 */
[----:B------:R-:W2:Y:S02]  /*4cdb0*/  LDL.LU R30, [R1+0x168] ;  /* 0x00016800011e7983 */ /* 0x000ea40000300800 */
[----:B------:R-:W2:Y:S01]  /*4cdc0*/  LDL.LU R31, [R1+0x16c] ;  /* 0x00016c00011f7983 */ /* 0x000ea20000300800 */
[----:B------:R-:W3:Y:S01]  /*4cdd0*/  LDL.LU R16, [R1+0x170] ;  /* 0x0001700001107983 */ /* 0x000ee20000300800 */
[----:B------:R-:W3:Y:S02]  /*4cde0*/  LDL.LU R17, [R1+0x174] ;  /* 0x0001740001117983 */ /* 0x000ee40000300800 */
[----:B-1----:R-:W3:Y:S02]  /*4cdf0*/  LDL.LU R18, [R1+0x178] ;  /* 0x0001780001127983 */ /* 0x002ee40000300800 */
[----:B------:R-:W3:Y:S01]  /*4ce00*/  LDL.LU R19, [R1+0x17c] ;  /* 0x00017c0001137983 */ /* 0x000ee20000300800 */
[----:B------:R-:W4:Y:S01]  /*4ce10*/  LDL.LU R56, [R1+0x150] ;  /* 0x0001500001387983 */ /* 0x000f220000300800 */
[----:B------:R-:W4:Y:S02]  /*4ce20*/  LDL.LU R57, [R1+0x154] ;  /* 0x0001540001397983 */ /* 0x000f240000300800 */
[----:B------:R-:W4:Y:S02]  /*4ce30*/  LDL.LU R58, [R1+0x158] ;  /* 0x00015800013a7983 */ /* 0x000f240000300800 */
[----:B------:R-:W4:Y:S01]  /*4ce40*/  LDL.LU R59, [R1+0x15c] ;  /* 0x00015c00013b7983 */ /* 0x000f220000300800 */
        /* <DEDUP_REMOVED lines=21> */
[----:B------:R-:W-:-:S02]  /*4cfa0*/  IMAD.MOV.U32 R23, RZ, RZ, R12 ;  /* 0x000000ffff177224 */ /* 0x000fc400078e000c */
[----:B------:R-:W2:Y:S02]  /*4cfb0*/  LDL.LU R47, [R1+0x58c] ;  /* 0x00058c00012f7983 */ /* 0x000ea40000300800 */
[----:B------:R-:W-:Y:S01]  /*4cfc0*/  IMAD.MOV.U32 R22, RZ, RZ, R13 ;  /* 0x000000ffff167224 */ /* 0x000fe200078e000d */
[----:B------:R-:W2:Y:S01]  /*4cfd0*/  LDL.LU R12, [R1+0x560] ;  /* 0x00056000010c7983 */ /* 0x000ea20000300800 */
[----:B------:R-:W2:Y:S02]  /*4cfe0*/  LDL.LU R13, [R1+0x564] ;  /* 0x00056400010d7983 */ /* 0x000ea40000300800 */
[----:B------:R-:W2:Y:S02]  /*4cff0*/  LDL.LU R14, [R1+0x568] ;  /* 0x00056800010e7983 */ /* 0x000ea40000300800 */
[----:B------:R-:W2:Y:S01]  /*4d000*/  LDL.LU R15, [R1+0x56c] ;  /* 0x00056c00010f7983 */ /* 0x000ea20000300800 */
[C---:B---3--:R-:W-:Y:S01]  /*4d010*/  HMMA.16816.F32 R24, R52.reuse, R26, R16 ;  /* 0x0000001a3418723c */ /* 0x048fe20000001810 */
[----:B------:R-:W4:Y:S11]  /*4d020*/  LDL.LU.64 R18, [R1+0x23c8] ;  /* 0x0023c80001127983 */ /* 0x000f360000300a00 */
[----:B------:R-:W-:Y:S11]  /*4d030*/  @!UPT UIADD3 URZ, URZ, URZ, URZ ;  /* 0x0000003f3f3ff290 */ /* 0x000ff6000fffe03f */
[----:B------:R-:W-:Y:S01]  /*4d040*/  STL.64 [R1+0x170], R24 ;  /* 0x0001701801007387 */ /* 0x000fe20000100a00 */
[----:B------:R0:W-:Y:S03]  /*4d050*/  STL.64 [R1+0x178], R26 ;  /* 0x0001781a01007387 */ /* 0x0001e60000100a00 */
[----:B0-----:R-:W3:Y:S01]  /*4d060*/  LDL.LU.64 R26, [R1+0x23c0] ;  /* 0x0023c000011a7983 */ /* 0x001ee20000300a00 */
[C---:B--2---:R-:W-:Y:S01]  /*4d070*/  HMMA.16816.F32 R32, R52.reuse, R34, R28 ;  /* 0x000000223420723c */ /* 0x044fe2000000181c */
[----:B------:R-:W2:Y:S02]  /*4d080*/  LDL.LU.64 R30, [R1+0x23b8] ;  /* 0x0023b800011e7983 */ /* 0x000ea40000300a00 */
[----:B------:R-:W2:Y:S11]  /*4d090*/  LDL.LU.64 R28, [R1+0x23b0] ;  /* 0x0023b000011c7983 */ /* 0x000eb60000300a00 */
[----:B------:R-:W-:Y:S09]  /*4d0a0*/  @!UPT UIADD3 URZ, URZ, URZ, URZ ;  /* 0x0000003f3f3ff290 */ /* 0x000ff2000fffe03f */
[----:B------:R-:W-:Y:S01]  /*4d0b0*/  STL.64 [R1+0x160], R32 ;  /* 0x0001602001007387 */ /* 0x000fe20000100a00 */
[----:B------:R0:W-:Y:S03]  /*4d0c0*/  STL.64 [R1+0x168], R34 ;  /* 0x0001682201007387 */ /* 0x0001e60000100a00 */
[----:B0-----:R-:W2:Y:S01]  /*4d0d0*/  LDL.LU.64 R34, [R1+0x23a8] ;  /* 0x0023a80001227983 */ /* 0x001ea20000300a00 */
[C---:B----4-:R-:W-:Y:S03]  /*4d0e0*/  HMMA.16816.F32 R16, R52.reuse, R18, R56 ;  /* 0x000000123410723c */ /* 0x050fe60000001838 */
[----:B------:R-:W4:Y:S01]  /*4d0f0*/  LDL.LU.64 R58, [R1+0x23a0] ;  /* 0x0023a000013a7983 */ /* 0x000f220000300a00 */
[----:B------:R-:W4:Y:S11]  /*4d100*/  LDL.LU.64 R56, [R1+0x2398] ;  /* 0x0023980001387983 */ /* 0x000f360000300a00 */
[----:B------:R-:W-:Y:S08]  /*4d110*/  @!UPT UIADD3 URZ, URZ, URZ, URZ ;  /* 0x0000003f3f3ff290 */ /* 0x000ff0000fffe03f */
[----:B------:R0:W-:Y:S01]  /*4d120*/  STL.64 [R1+0x150], R16 ;  /* 0x0001501001007387 */ /* 0x0001e20000100a00 */
[----:B------:R1:W-:Y:S03]  /*4d130*/  STL.64 [R1+0x158], R18 ;  /* 0x0001581201007387 */ /* 0x0003e60000100a00 */
[----:B0-----:R-:W4:Y:S01]  /*4d140*/  LDL.LU R16, [R1+0x550] ;  /* 0x0005500001107983 */ /* 0x001f220000300800 */
[----:B------:R-:W4:Y:S02]  /*4d150*/  LDL.LU R17, [R1+0x554] ;  /* 0x0005540001117983 */ /* 0x000f240000300800 */
[----:B-1----:R-:W4:Y:S02]  /*4d160*/  LDL.LU R18, [R1+0x558] ;  /* 0x0005580001127983 */ /* 0x002f240000300800 */
[----:B------:R-:W4:Y:S01]  /*4d170*/  LDL.LU R19, [R1+0x55c] ;  /* 0x00055c0001137983 */ /* 0x000f220000300800 */
[C---:B---3--:R-:W-:Y:S01]  /*4d180*/  HMMA.16816.F32 R24, R52.reuse, R26, R48 ;  /* 0x0000001a3418723c */ /* 0x048fe20000001830 */
[----:B------:R-:W4:Y:S11]  /*4d190*/  LDL.LU.64 R50, [R1+0x2390] ;  /* 0x0023900001327983 */ /* 0x000f360000300a00 */
[----:B------:R-:W-:Y:S11]  /*4d1a0*/  @!UPT UIADD3 URZ, URZ, URZ, URZ ;  /* 0x0000003f3f3ff290 */ /* 0x000ff6000fffe03f */
[----:B------:R-:W-:Y:S01]  /*4d1b0*/  STL.64 [R1+0x5f0], R24 ;  /* 0x0005f01801007387 */ /* 0x000fe20000100a00 */
[----:B------:R0:W-:Y:S01]  /*4d1c0*/  STL.64 [R1+0x5f8], R26 ;  /* 0x0005f81a01007387 */ /* 0x0001e20000100a00 */
[C---:B--2---:R-:W-:Y:S02]  /*4d1d0*/  HMMA.16816.F32 R32, R52.reuse, R34, R28 ;  /* 0x000000223420723c */ /* 0x044fe4000000181c */
[----:B0-----:R-:W2:Y:S01]  /*4d1e0*/  LDL.LU.64 R26, [R1+0x2388] ;  /* 0x00238800011a7983 */ /* 0x001ea20000300a00 */
[----:B------:R-:W3:Y:S02]  /*4d1f0*/  LDL.LU.64 R30, [R1+0x2380] ;  /* 0x00238000011e7983 */ /* 0x000ee40000300a00 */
[----:B------:R-:W3:Y:S11]  /*4d200*/  LDL.LU.64 R28, [R1+0x2378] ;  /* 0x00237800011c7983 */ /* 0x000ef60000300a00 */
[----:B------:R-:W-:Y:S07]  /*4d210*/  @!UPT UIADD3 URZ, URZ, URZ, URZ ;  /* 0x0000003f3f3ff290 */ /* 0x000fee000fffe03f */
[----:B------:R-:W-:Y:S01]  /*4d220*/  STL.64 [R1+0x5e0], R32 ;  /* 0x0005e02001007387 */ /* 0x000fe20000100a00 */
[----:B------:R0:W-:Y:S03]  /*4d230*/  STL.64 [R1+0x5e8], R34 ;  /* 0x0005e82201007387 */ /* 0x0001e60000100a00 */
[----:B0-----:R-:W3:Y:S01]  /*4d240*/  LDL.LU.64 R34, [R1+0x2370] ;  /* 0x0023700001227983 */ /* 0x001ee20000300a00 */
[C---:B----4-:R-:W-:Y:S03]  /*4d250*/  HMMA.16816.F32 R48, R52.reuse, R50, R56 ;  /* 0x000000323430723c */ /* 0x050fe60000001838 */
[----:B------:R-:W4:Y:S05]  /*4d260*/  LDL.LU.64 R58, [R1+0x2368] ;  /* 0x00236800013a7983 */ /* 0x000f2a0000300a00 */
[----:B--2---:R-:W-:Y:S11]  /*4d270*/  HMMA.16816.F32 R24, R52, R26, R4 ;  /* 0x0000001a3418723c */ /* 0x004ff60000001804 */
[----:B------:R-:W-:Y:S04]  /*4d280*/  @!UPT UIADD3 URZ, URZ, URZ, URZ ;  /* 0x0000003f3f3ff290 */ /* 0x000fe8000fffe03f */
[----:B------:R-:W-:Y:S01]  /*4d290*/  STL.64 [R1+0x5d0], R48 ;  /* 0x0005d03001007387 */ /* 0x000fe20000100a00 */
[----:B------:R0:W-:Y:S03]  /*4d2a0*/  STL.64 [R1+0x5d8], R50 ;  /* 0x0005d83201007387 */ /* 0x0001e60000100a00 */
[----:B0-----:R-:W2:Y:S01]  /*4d2b0*/  LDL.LU.64 R50, [R1+0x2360] ;  /* 0x0023600001327983 */ /* 0x001ea20000300a00 */
[----:B------:R-:W2:Y:S02]  /*4d2c0*/  LDL.LU.64 R48, [R1+0x2358] ;  /* 0x0023580001307983 */ /* 0x000ea40000300a00 */
[----:B------:R-:W2:Y:S01]  /*4d2d0*/  LDL.LU.64 R6, [R1+0x2350] ;  /* 0x0023500001067983 */ /* 0x000ea20000300a00 */
[----:B------:R-:W-:Y:S01]  /*4d2e0*/  STL.64 [R1+0x5c0], R24 ;  /* 0x0005c01801007387 */ /* 0x000fe20000100a00 */
[----:B------:R3:W-:Y:S02]  /*4d2f0*/  STL.64 [R1+0x5c8], R26 ;  /* 0x0005c81a01007387 */ /* 0x0007e40000100a00 */
[----:B------:R-:W-:-:S02]  /*4d300*/  IMAD.MOV.U32 R42, RZ, RZ, R21 ;  /* 0x000000ffff2a7224 */ /* 0x000fc400078e0015 */
[----:B------:R-:W-:Y:S01]  /*4d310*/  IMAD.MOV.U32 R43, RZ, RZ, R20 ;  /* 0x000000ffff2b7224 */ /* 0x000fe200078e0014 */
[----:B------:R-:W2:Y:S01]  /*4d320*/  LDL.LU R32, [R1+0x540] ;  /* 0x0005400001207983 */ /* 0x000ea20000300800 */
[C---:B---3--:R-:W-:Y:S08]  /*4d330*/  HMMA.16816.F32 R24, R52.reuse, R34, R28 ;  /* 0x000000223418723c */ /* 0x048ff0000000181c */
[C---:B------:R-:W-:Y:S08]  /*4d340*/  HMMA.16816.F32 R20, R52.reuse, R22, R8 ;  /* 0x000000163414723c */ /* 0x040ff00000001808 */
[C---:B------:R-:W-:Y:S07]  /*4d350*/  HMMA.16816.F32 R40, R52.reuse, R42, R36 ;  /* 0x0000002a3428723c */ /* 0x040fee0000001824 */
[----:B------:R0:W-:Y:S01]  /*4d360*/  STL.64 [R1+0x5b0], R24 ;  /* 0x0005b01801007387 */ /* 0x0001e20000100a00 */
[----:B------:R1:W-:Y:S02]  /*4d370*/  STL.64 [R1+0x5b8], R26 ;  /* 0x0005b81a01007387 */ /* 0x0003e40000100a00 */
[----:B------:R-:W2:Y:S02]  /*4d380*/  LDL.LU R33, [R1+0x544] ;  /* 0x0005440001217983 */ /* 0x000ea40000300800 */
[----:B------:R-:W2:Y:S01]  /*4d390*/  LDL.LU R34, [R1+0x548] ;  /* 0x0005480001227983 */ /* 0x000ea20000300800 */
[----:B------:R-:W2:Y:S01]  /*4d3a0*/  LDL.LU R35, [R1+0x54c] ;  /* 0x00054c0001237983 */ /* 0x000ea20000300800 */
[----:B------:R-:W3:Y:S02]  /*4d3b0*/  LDL.LU R28, [R1+0x530] ;  /* 0x00053000011c7983 */ /* 0x000ee40000300800 */
[----:B------:R-:W3:Y:S02]  /*4d3c0*/  LDL.LU R29, [R1+0x534] ;  /* 0x00053400011d7983 */ /* 0x000ee40000300800 */
[----:B------:R-:W3:Y:S01]  /*4d3d0*/  LDL.LU R30, [R1+0x538] ;  /* 0x00053800011e7983 */ /* 0x000ee20000300800 */
[----:B------:R-:W3:Y:S04]  /*4d3e0*/  LDL.LU R31, [R1+0x53c] ;  /* 0x00053c00011f7983 */ /* 0x000ee80000300800 */
[----:B0-----:R-:W2:Y:S01]  /*4d3f0*/  LDL.LU R24, [R1+0x520] ;  /* 0x0005200001187983 */ /* 0x001ea20000300800 */
[----:B------:R-:W2:Y:S02]  /*4d400*/  LDL.LU R25, [R1+0x524] ;  /* 0x0005240001197983 */ /* 0x000ea40000300800 */
[----:B-1----:R-:W2:Y:S02]  /*4d410*/  LDL.LU R26, [R1+0x528] ;  /* 0x00052800011a7983 */ /* 0x002ea40000300800 */
[----:B------:R-:W2:Y:S01]  /*4d420*/  LDL.LU R27, [R1+0x52c] ;  /* 0x00052c00011b7983 */ /* 0x000ea20000300800 */
[----:B------:R-:W2:Y:S01]  /*4d430*/  LDL.LU.64 R8, [R1+0x2348] ;  /* 0x0023480001087983 */ /* 0x000ea20000300a00 */
[----:B------:R-:W-:Y:S02]  /*4d440*/  STL.64 [R1+0x5a0], R20 ;  /* 0x0005a01401007387 */ /* 0x000fe40000100a00 */
[----:B------:R0:W-:Y:S02]  /*4d450*/  STL.64 [R1+0x5a8], R22 ;  /* 0x0005a81601007387 */ /* 0x0001e40000100a00 */
[----:B0-----:R-:W2:Y:S01]  /*4d460*/  LDL.LU.64 R22, [R1+0x2340] ;  /* 0x0023400001167983 */ /* 0x001ea20000300a00 */
[----:B------:R-:W2:Y:S02]  /*4d470*/  LDL.LU.64 R38, [R1+0x2338] ;  /* 0x0023380001267983 */ /* 0x000ea40000300a00 */
[----:B------:R-:W-:Y:S02]  /*4d480*/  STL.64 [R1+0x590], R40 ;  /* 0x0005902801007387 */ /* 0x000fe40000100a00 */
[----:B------:R0:W-:Y:S02]  /*4d490*/  STL.64 [R1+0x598], R42 ;  /* 0x0005982a01007387 */ /* 0x0001e40000100a00 */
[----:B0-----:R-:W3:Y:S01]  /*4d4a0*/  LDL.LU.64 R42, [R1+0x2330] ;  /* 0x00233000012a7983 */ /* 0x001ee20000300a00 */
[C---:B----4-:R-:W-:Y:S03]  /*4d4b0*/  HMMA.16816.F32 R56, R52.reuse, R58, R44 ;  /* 0x0000003a3438723c */ /* 0x050fe6000000182c */
[----:B------:R-:W4:Y:S11]  /*4d4c0*/  LDL.LU.64 R46, [R1+0x2328] ;  /* 0x00232800012e7983 */ /* 0x000f360000300a00 */
[----:B------:R-:W-:Y:S09]  /*4d4d0*/  @!UPT UIADD3 URZ, URZ, URZ, URZ ;  /* 0x0000003f3f3ff290 */ /* 0x000ff2000fffe03f */
[----:B------:R-:W-:Y:S01]  /*4d4e0*/  STL.64 [R1+0x580], R56 ;  /* 0x0005803801007387 */ /* 0x000fe20000100a00 */
[----:B------:R0:W-:Y:S03]  /*4d4f0*/  STL.64 [R1+0x588], R58 ;  /* 0x0005883a01007387 */ /* 0x0001e60000100a00 */
[----:B0-----:R-:W3:Y:S01]  /*4d500*/  LDL.LU.64 R58, [R1+0x2320] ;  /* 0x00232000013a7983 */ /* 0x001ee20000300a00 */
[C---:B--2---:R-:W-:Y:S08]  /*4d510*/  HMMA.16816.F32 R32, R52.reuse, R38, R32 ;  /* 0x000000263420723c */ /* 0x044ff00000001820 */
[C---:B----4-:R-:W-:Y:S08]  /*4d520*/  HMMA.16816.F32 R12, R52.reuse, R46, R12 ;  /* 0x0000002e340c723c */ /* 0x050ff0000000180c */
[----:B---3--:R-:W-:Y:S11]  /*4d530*/  HMMA.16816.F32 R48, R52, R58, R48 ;  /* 0x0000003a3430723c */ /* 0x008ff60000001830 */
[----:B------:R-:W-:Y:S05]  /*4d540*/  @!UPT UIADD3 URZ, URZ, URZ, URZ ;  /* 0x0000003f3f3ff290 */ /* 0x000fea000fffe03f */
[----:B------:R-:W-:Y:S02]  /*4d550*/  IMAD.MOV.U32 R47, RZ, RZ, R13 ;  /* 0x000000ffff2f7224 */ /* 0x000fe400078e000d */
[----:B------:R-:W-:-:S05]  /*4d560*/  IMAD.MOV.U32 R46, RZ, RZ, R12 ;  /* 0x000000ffff2e7224 */ /* 0x000fca00078e000c */
[----:B------:R-:W-:Y:S01]  /*4d570*/  STL.64 [R1+0x570], R48 ;  /* 0x0005703001007387 */ /* 0x000fe20000100a00 */
[----:B------:R-:W-:Y:S02]  /*4d580*/  STL.64 [R1+0x578], R50 ;  /* 0x0005783201007387 */ /* 0x000fe40000100a00 */
[----:B------:R-:W-:Y:S02]  /*4d590*/  STL.64 [R1+0x560], R12 ;  /* 0x0005600c01007387 */ /* 0x000fe40000100a00 */
[----:B------:R0:W-:Y:S02]  /*4d5a0*/  STL.64 [R1+0x568], R14 ;  /* 0x0005680e01007387 */ /* 0x0001e40000100a00 */
[C---:B0-----:R-:W-:Y:S01]  /*4d5b0*/  HMMA.16816.F32 R12, R52.reuse, R42, R16 ;  /* 0x0000002a340c723c */ /* 0x041fe20000001810 */
[----:B------:R-:W-:Y:S02]  /*4d5c0*/  IMAD.MOV.U32 R58, RZ, RZ, R48 ;  /* 0x000000ffff3a7224 */ /* 0x000fe400078e0030 */
[----:B------:R-:W-:Y:S01]  /*4d5d0*/  IMAD.MOV.U32 R59, RZ, RZ, R49 ;  /* 0x000000ffff3b7224 */ /* 0x000fe200078e0031 */
[----:B------:R-:W2:Y:S01]  /*4d5e0*/  LDL.LU R48, [R1+0x510] ;  /* 0x0005100001307983 */ /* 0x000ea20000300800 */
[----:B------:R-:W2:Y:S02]  /*4d5f0*/  LDL.LU R49, [R1+0x514] ;  /* 0x0005140001317983 */ /* 0x000ea40000300800 */
[----:B------:R-:W2:Y:S02]  /*4d600*/  LDL.LU R50, [R1+0x518] ;  /* 0x0005180001327983 */ /* 0x000ea40000300800 */
[----:B------:R-:W2:Y:S11]  /*4d610*/  LDL.LU R51, [R1+0x51c] ;  /* 0x00051c0001337983 */ /* 0x000eb60000300800 */
[----:B------:R-:W-:Y:S03]  /*4d620*/  @!UPT UIADD3 URZ, URZ, URZ, URZ ;  /* 0x0000003f3f3ff290 */ /* 0x000fe6000fffe03f */
        /* <DEDUP_REMOVED lines=12> */
[----:B------:R-:W-:Y:S01]  /*4d6f0*/  STL.64 [R1+0x540], R32 ;  /* 0x0005402001007387 */ /* 0x000fe20000100a00 */
[----:B------:R0:W-:Y:S03]  /*4d700*/  STL.64 [R1+0x548], R34 ;  /* 0x0005482201007387 */ /* 0x0001e60000100a00 */
[----:B0-----:R-:W2:Y:S02]  /*4d710*/  LDL.LU.64 R34, [R1+0x2318] ;  /* 0x0023180001227983 */ /* 0x001ea40000300a00 */
[C---:B--2---:R-:W-:Y:S11]  /*4d720*/  HMMA.16816.F32 R28, R52.reuse, R34, R28 ;  /* 0x00000022341c723c */ /* 0x044ff6000000181c */
[----:B------:R-:W-:Y:S11]  /*4d730*/  @!UPT UIADD3 URZ, URZ, URZ, URZ ;  /* 0x0000003f3f3ff290 */ /* 0x000ff6000fffe03f */
[----:B------:R-:W-:Y:S01]  /*4d740*/  @!UPT UIADD3 URZ, URZ, URZ, URZ ;  /* 0x0000003f3f3ff290 */ /* 0x000fe2000fffe03f */
[----:B------:R-:W-:Y:S01]  /*4d750*/  STL.64 [R1+0x530], R28 ;  /* 0x0005301c01007387 */ /* 0x000fe20000100a00 */
[----:B------:R-:W-:Y:S02]  /*4d760*/  IMAD.MOV.U32 R35, RZ, RZ, R31 ;  /* 0x000000ffff237224 */ /* 0x000fe400078e001f */
[----:B------:R0:W-:Y:S02]  /*4d770*/  STL.64 [R1+0x538], R30 ;  /* 0x0005381e01007387 */ /* 0x0001e40000100a00 */
[----:B------:R-:W-:Y:S02]  /*4d780*/  IMAD.MOV.U32 R34, RZ, RZ, R30 ;  /* 0x000000ffff227224 */ /* 0x000fe400078e001e */
[----:B0-----:R-:W2:Y:S01]  /*4d790*/  LDL.LU.64 R30, [R1+0x2310] ;  /* 0x00231000011e7983 */ /* 0x001ea20000300a00 */
[----:B------:R-:W3:Y:S01]  /*4d7a0*/  LDL.LU R29, [R1+0x2308] ;  /* 0x00230800011d7983 */ /* 0x000ee20000300800 */
        /* <DEDUP_REMOVED lines=8> */
[----:B---3--:R-:W-:Y:S01]  /*4d830*/  HMMA.16816.F32 R16, R52, R22, R16 ;  /* 0x000000163410723c */ /* 0x008fe20000001810 */
[----:B------:R0:W5:Y:S02]  /*4d840*/  LDL.LU R25, [R1+0x22fc] ;  /* 0x0022fc0001197983 */ /* 0x0001640000300800 */
[----:B------:R-:W-:Y:S01]  /*4d850*/  STL.64 [R1+0x22d8], R30 ;  /* 0x0022d81e01007387 */ /* 0x000fe20000100a00 */
[----:B------:R1:W-:Y:S01]  /*4d860*/  STL [R1+0x22d0], R29 ;  /* 0x0022d01d01007387 */ /* 0x0003e20000100800 */
[----:B------:R-:W3:Y:S03]  /*4d870*/  LDL.LU R28, [R1+0x4d0] ;  /* 0x0004d000011c7983 */ /* 0x000ee60000300800 */
[----:B-1----:R-:W3:Y:S01]  /*4d880*/  LDL.LU R29, [R1+0x4d4] ;  /* 0x0004d400011d7983 */ /* 0x002ee20000300800 */
[----:B------:R-:W-:-:S02]  /*4d890*/  IMAD.MOV.U32 R31, RZ, RZ, R8 ;  /* 0x000000ffff1f7224 */ /* 0x000fc400078e0008 */
[----:B------:R-:W-:Y:S02]  /*4d8a0*/  IMAD.MOV.U32 R30, RZ, RZ, R9 ;  /* 0x000000ffff1e7224 */ /* 0x000fe400078e0009 */
[----:B------:R-:W3:Y:S01]  /*4d8b0*/  LDL.LU R8, [R1+0x4e0] ;  /* 0x0004e00001087983 */ /* 0x000ee20000300800 */
[----:B------:R-:W3:Y:S01]  /*4d8c0*/  LDL.LU R9, [R1+0x4e4] ;  /* 0x0004e40001097983 */ /* 0x000ee20000300800 */
[----:B------:R-:W3:Y:S02]  /*4d8d0*/  LDL.LU R10, [R1+0x4e8] ;  /* 0x0004e800010a7983 */ /* 0x000ee40000300800 */
[----:B------:R-:W3:Y:S02]  /*4d8e0*/  LDL.LU R11, [R1+0x4ec] ;  /* 0x0004ec00010b7983 */ /* 0x000ee40000300800 */
[----:B------:R-:W3:Y:S01]  /*4d8f0*/  LDL.LU.64 R4, [R1+0x1160] ;  /* 0x0011600001047983 */ /* 0x000ee20000300a00 */
[----:B------:R-:W3:Y:S01]  /*4d900*/  LDL.LU R56, [R1+0x1264] ;  /* 0x0012640001387983 */ /* 0x000ee20000300800 */
[----:B--2---:R-:W-:Y:S11]  /*4d910*/  HMMA.16816.F32 R48, R52, R26, R48 ;  /* 0x0000001a3430723c */ /* 0x004ff60000001830 */
[----:B------:R-:W-:Y:S11]  /*4d920*/  @!UPT UIADD3 URZ, URZ, URZ, URZ ;  /* 0x0000003f3f3ff290 */ /* 0x000ff6000fffe03f */
[----:B------:R-:W-:Y:S01]  /*4d930*/  @!UPT UIADD3 URZ, URZ, URZ, URZ ;  /* 0x0000003f3f3ff290 */ /* 0x000fe2000fffe03f */
[----:B------:R1:W-:Y:S01]  /*4d940*/  STL.64 [R1+0x510], R48 ;  /* 0x0005103001007387 */ /* 0x0003e20000100a00 */
[----:B------:R-:W-:Y:S02]  /*4d950*/  IMAD.MOV.U32 R26, RZ, RZ, R48 ;  /* 0x000000ffff1a7224 */ /* 0x000fe400078e0030 */
[----:B------:R-:W-:Y:S02]  /*4d960*/  STL.64 [R1+0x518], R50 ;  /* 0x0005183201007387 */ /* 0x000fe40000100a00 */
[----:B-1----:R-:W-:Y:S02]  /*4d970*/  IMAD.MOV.U32 R48, RZ, RZ, R0 ;  /* 0x000000ffff307224 */ /* 0x002fe400078e0000 */
[----:B------:R-:W2:Y:S01]  /*4d980*/  LDL.LU R0, [R1+0x22f8] ;  /* 0x0022f80001007983 */ /* 0x000ea20000300800 */
[----:B------:R-:W-:Y:S02]  /*4d990*/  STL.64 [R1+0x500], R16 ;  /* 0x0005001001007387 */ /* 0x000fe40000100a00 */
[----:B------:R1:W-:Y:S02]  /*4d9a0*/  STL.64 [R1+0x508], R18 ;  /* 0x0005081201007387 */ /* 0x0003e40000100a00 */
[----:B-1----:R-:W4:Y:S01]  /*4d9b0*/  LDL.LU.64 R18, [R1+0x22f0] ;  /* 0x0022f00001127983 */ /* 0x002f220000300a00 */
[----:B------:R-:W-:-:S02]  /*4d9c0*/  IMAD.MOV.U32 R23, RZ, RZ, R17 ;  /* 0x000000ffff177224 */ /* 0x000fc400078e0011 */
[----:B------:R-:W-:Y:S02]  /*4d9d0*/  IMAD.MOV.U32 R22, RZ, RZ, R16 ;  /* 0x000000ffff167224 */ /* 0x000fe400078e0010 */
[C---:B----4-:R-:W-:Y:S01]  /*4d9e0*/  HMMA.16816.F32 R16, R52.reuse, R18, R12 ;  /* 0x000000123410723c */ /* 0x050fe2000000180c */
[----:B------:R-:W3:Y:S01]  /*4d9f0*/  LDL.LU.64 R14, [R1+0x22e8] ;  /* 0x0022e800010e7983 */ /* 0x000ee20000300a00 */
[----:B------:R-:W-:Y:S02]  /*4da00*/  IMAD.MOV.U32 R39, RZ, RZ, R33 ;  /* 0x000000ffff277224 */ /* 0x000fe400078e0021 */
[----:B------:R-:W-:Y:S02]  /*4da10*/  IMAD.MOV.U32 R38, RZ, RZ, R32 ;  /* 0x000000ffff267224 */ /* 0x000fe400078e0020 */
[----:B------:R-:W-:Y:S02]  /*4da20*/  IMAD.MOV.U32 R50, RZ, RZ, R3 ;  /* 0x000000ffff327224 */ /* 0x000fe400078e0003 */
[----:B------:R-:W-:Y:S11]  /*4da30*/  IMAD.MOV.U32 R51, RZ, RZ, R2 ;  /* 0x000000ffff337224 */ /* 0x000ff600078e0002 */
[----:B------:R-:W-:Y:S04]  /*4da40*/  @!UPT UIADD3 URZ, URZ, URZ, URZ ;  /* 0x0000003f3f3ff290 */ /* 0x000fe8000fffe03f */
[----:B------:R-:W-:Y:S01]  /*4da50*/  STL.64 [R1+0x4f0], R16 ;  /* 0x0004f01001007387 */ /* 0x000fe20000100a00 */
[----:B------:R1:W-:Y:S03]  /*4da60*/  STL.64 [R1+0x4f8], R18 ;  /* 0x0004f81201007387 */ /* 0x0003e60000100a00 */
[----:B-1----:R-:W4:Y:S01]  /*4da70*/  LDL.LU.64 R18, [R1+0x1158] ;  /* 0x0011580001127983 */ /* 0x002f220000300a00 */
        /* <DEDUP_REMOVED lines=17> */
[----:B---3--:R-:W-:Y:S11]  /*4db90*/  HMMA.16816.F32 R8, R52, R14, R8 ;  /* 0x0000000e3408723c */ /* 0x008ff60000001808 */
[----:B------:R-:W-:Y:S11]  /*4dba0*/  @!UPT UIADD3 URZ, URZ, URZ, URZ ;  /* 0x0000003f3f3ff290 */ /* 0x000ff6000fffe03f */
[----:B------:R-:W-:Y:S01]  /*4dbb0*/  @!UPT UIADD3 URZ, URZ, URZ, URZ ;  /* 0x0000003f3f3ff290 */ /* 0x000fe2000fffe03f */
[----:B------:R-:W-:Y:S01]  /*4dbc0*/  STL.64 [R1+0x4e0], R8 ;  /* 0x0004e00801007387 */ /* 0x000fe20000100a00 */
[----:B------:R1:W-:Y:S03]  /*4dbd0*/  STL.64 [R1+0x4e8], R10 ;  /* 0x0004e80a01007387 */ /* 0x0003e60000100a00 */
[----:B-1----:R-:W3:Y:S01]  /*4dbe0*/  LDL.LU.64 R10, [R1+0x22e0] ;  /* 0x0022e000010a7983 */ /* 0x002ee20000300a00 */
[----:B------:R-:W4:Y:S02]  /*4dbf0*/  LDL.LU.64 R14, [R1+0x1168] ;  /* 0x00116800010e7983 */ /* 0x000f240000300a00 */
[----:B------:R-:W-:Y:S02]  /*4dc00*/  IMAD.MOV.U32 R27, RZ, RZ, R49 ;  /* 0x000000ffff1b7224 */ /* 0x000fe400078e0031 */
[----:B------:R-:W-:Y:S02]  /*4dc10*/  IMAD.MOV.U32 R49, RZ, RZ, R60 ;  /* 0x000000ffff317224 */ /* 0x000fe400078e003c */
[----:B------:R-:W-:-:S04]  /*4dc20*/  IMAD.MOV.U32 R60, RZ, RZ, c[0x0][0x188] ;  /* 0x00006200ff3c7624 */ /* 0x000fc800078e00ff */
[----:B------:R-:W-:-:S04]  /*4dc30*/  IMAD.SHL.U32 R60, R60, 0x20, RZ ;  /* 0x000000203c3c7824 */ /* 0x000fc800078e00ff */
[----:B------:R-:W-:Y:S01]  /*4dc40*/  IMAD.SHL.U32 R60, R60, 0x2, RZ ;  /* 0x000000023c3c7824 */ /* 0x000fe200078e00ff */
[----:B------:R-:W-:-:S04]  /*4dc50*/  IADD3 R56, R56, 0x1, RZ ;  /* 0x0000000138387810 */ /* 0x000fc80007ffe0ff */
[-C--:B--2---:R-:W-:Y:S02]  /*4dc60*/  IADD3 R33, P3, R33, R60.reuse, RZ ;  /* 0x0000003c21217210 */ /* 0x084fe40007f7e0ff */
[-C--:B------:R-:W-:Y:S02]  /*4dc70*/  IADD3 R37, P6, R37, R60.reuse, RZ ;  /* 0x0000003c25257210 */ /* 0x080fe40007fde0ff */
[-C--:B------:R-:W-:Y:S02]  /*4dc80*/  IADD3 R32, P5, R32, R60.reuse, RZ ;  /* 0x0000003c20207210 */ /* 0x080fe40007fbe0ff */
[-C--:B------:R-:W-:Y:S01]  /*4dc90*/  IADD3 R12, P4, R12, R60.reuse, RZ ;  /* 0x0000003c0c0c7210 */ /* 0x080fe20007f9e0ff */
[--C-:B------:R-:W-:Y:S01]  /*4dca0*/  IMAD.X R41, R41, 0x1, R0.reuse, P3 ;  /* 0x0000000129297824 */ /* 0x100fe200018e0600 */
[-C--:B------:R-:W-:Y:S01]  /*4dcb0*/  IADD3 R45, P3, R45, R60.reuse, RZ ;  /* 0x0000003c2d2d7210 */ /* 0x080fe20007f7e0ff */
[--C-:B------:R-:W-:Y:S01]  /*4dcc0*/  IMAD.X R40, R40, 0x1, R0.reuse, P6 ;  /* 0x0000000128287824 */ /* 0x100fe200030e0600 */
[-C--:B------:R-:W-:Y:S01]  /*4dcd0*/  IADD3 R44, P6, R44, R60.reuse, RZ ;  /* 0x0000003c2c2c7210 */ /* 0x080fe20007fde0ff */
[--C-:B------:R-:W-:Y:S01]  /*4dce0*/  IMAD.X R17, R17, 0x1, R0.reuse, P5 ;  /* 0x0000000111117824 */ /* 0x100fe200028e0600 */
[-C--:B------:R-:W-:Y:S01]  /*4dcf0*/  IADD3 R21, P5, R21, R60.reuse, RZ ;  /* 0x0000003c15157210 */ /* 0x080fe20007fbe0ff */
[--C-:B------:R-:W-:Y:S01]  /*4dd00*/  IMAD.X R2, R2, 0x1, R0.reuse, P4 ;  /* 0x0000000102027824 */ /* 0x100fe200020e0600 */
[C---:B---3--:R-:W-:Y:S08]  /*4dd10*/  HMMA.16816.F32 R8, R52.reuse, R10, R28 ;  /* 0x0000000a3408723c */ /* 0x048ff0000000181c */
[----:B------:R-:W-:Y:S01]  /*4dd20*/  HMMA.16816.F32 R52, R52, R6, R48 ;  /* 0x000000063434723c */ /* 0x000fe20000001830 */
[----:B------:R0:W5:Y:S01]  /*4dd30*/  LDL.LU.64 R30, [R1+0x22d8] ;  /* 0x0022d800011e7983 */ /* 0x0001620000300a00 */
[----:B------:R0:W5:Y:S11]  /*4dd40*/  LDL.LU R29, [R1+0x22d0] ;  /* 0x0022d000011d7983 */ /* 0x0001760000300800 */
[----:B------:R-:W-:Y:S02]  /*4dd50*/  @!UPT UIADD3 URZ, URZ, URZ, URZ ;  /* 0x0000003f3f3ff290 */ /* 0x000fe4000fffe03f */
[----:B------:R1:W-:Y:S01]  /*4dd60*/  STL.64 [R1+0x4d0], R8 ;  /* 0x0004d00801007387 */ /* 0x0003e20000100a00 */
[----:B------:R4:W-:Y:S02]  /*4dd70*/  STL.64 [R1+0x4d8], R10 ;  /* 0x0004d80a01007387 */ /* 0x0009e40000100a00 */
[----:B------:R0:W5:Y:S02]  /*4dd80*/  LDL.LU.64 R50, [R1+0x22c8] ;  /* 0x0022c80001327983 */ /* 0x0001640000300a00 */
[----:B------:R0:W5:Y:S01]  /*4dd90*/  LDL.LU.64 R48, [R1+0x22c0] ;  /* 0x0022c00001307983 */ /* 0x0001620000300a00 */
[-C--:B-1----:R-:W-:Y:S02]  /*4dda0*/  IADD3 R9, P0, R4, R60.reuse, RZ ;  /* 0x0000003c04097210 */ /* 0x082fe40007f1e0ff */
[-C--:B----4-:R-:W-:Y:S02]  /*4ddb0*/  IADD3 R10, P1, R14, R60.reuse, RZ ;  /* 0x0000003c0e0a7210 */ /* 0x090fe40007f3e0ff */
[----:B------:R-:W-:Y:S01]  /*4ddc0*/  IADD3 R11, P2, R18, R60, RZ ;  /* 0x0000003c120b7210 */ /* 0x000fe20007f5e0ff */
[----:B------:R-:W-:-:S02]  /*4ddd0*/  IMAD.X R4, R5, 0x1, R0, P0 ;  /* 0x0000000105047824 */ /* 0x000fc400000e0600 */
[----:B------:R-:W-:Y:S02]  /*4dde0*/  IMAD.X R5, R15, 0x1, R0, P1 ;  /* 0x000000010f057824 */ /* 0x000fe400008e0600 */
[----:B------:R-:W-:Y:S02]  /*4ddf0*/  IMAD.MOV.U32 R14, RZ, RZ, R9 ;  /* 0x000000ffff0e7224 */ /* 0x000fe400078e0009 */
[----:B------:R-:W-:Y:S01]  /*4de00*/  IMAD.MOV.U32 R15, RZ, RZ, R4 ;  /* 0x000000ffff0f7224 */ /* 0x000fe200078e0004 */
[----:B------:R1:W-:Y:S01]  /*4de10*/  STL.64 [R1+0x140], R52 ;  /* 0x0001403401007387 */ /* 0x0003e20000100a00 */
[----:B------:R-:W-:Y:S02]  /*4de20*/  IMAD.X R8, R19, 0x1, R0, P2 ;  /* 0x0000000113087824 */ /* 0x000fe400010e0600 */
[----:B------:R2:W-:Y:S02]  /*4de30*/  STL.64 [R1+0x148], R54 ;  /* 0x0001483601007387 */ /* 0x0005e40000100a00 */
[----:B------:R-:W-:Y:S01]  /*4de40*/  STL [R1+0x1264], R56 ;  /* 0x0012643801007387 */ /* 0x000fe20000100800 */
[-C--:B------:R-:W-:Y:S01]  /*4de50*/  IADD3 R36, P2, R36, R60.reuse, RZ ;  /* 0x0000003c24247210 */ /* 0x080fe20007f5e0ff */
[----:B------:R3:W-:Y:S01]  /*4de60*/  STL.64 [R1+0x1160], R14 ;  /* 0x0011600e01007387 */ /* 0x0007e20000100a00 */
[----:B------:R-:W-:Y:S01]  /*4de70*/  IADD3 R13, P1, R13, R60, RZ ;  /* 0x0000003c0d0d7210 */ /* 0x000fe20007f3e0ff */
[----:B------:R2:W-:Y:S02]  /*4de80*/  STL [R1+0x1278], R33 ;  /* 0x0012782101007387 */ /* 0x0005e40000100800 */
[----:B------:R0:W-:Y:S01]  /*4de90*/  STL [R1+0x165c], R37 ;  /* 0x00165c2501007387 */ /* 0x0001e20000100800 */
[----:B------:R0:W-:Y:S01]  /*4dea0*/  STL [R1+0x1654], R32 ;  /* 0x0016542001007387 */ /* 0x0001e20000100800 */
[----:B------:R0:W-:Y:S02]  /*4deb0*/  STL [R1+0x164c], R36 ;  /* 0x00164c2401007387 */ /* 0x0001e40000100800 */
[----:B------:R-:W-:-:S02]  /*4dec0*/  IMAD.MOV.U32 R28, RZ, RZ, c[0x0][0x180] ;  /* 0x00006000ff1c7624 */ /* 0x000fc400078e00ff */
[----:B------:R0:W-:Y:S01]  /*4ded0*/  STL [R1+0x1644], R13 ;  /* 0x0016440d01007387 */ /* 0x0001e20000100800 */
[----:B------:R0:W-:Y:S01]  /*4dee0*/  STL [R1+0x163c], R12 ;  /* 0x00163c0c01007387 */ /* 0x0001e20000100800 */
[----:B------:R0:W-:Y:S02]  /*4def0*/  STL [R1+0x1274], R41 ;  /* 0x0012742901007387 */ /* 0x0001e40000100800 */
[----:B------:R0:W-:Y:S02]  /*4df00*/  STL [R1+0x1634], R45 ;  /* 0x0016342d01007387 */ /* 0x0001e40000100800 */
[--C-:B------:R-:W-:Y:S01]  /*4df10*/  IMAD.X R16, R16, 0x1, R0.reuse, P2 ;  /* 0x0000000110107824 */ /* 0x100fe200010e0600 */
[----:B------:R0:W-:Y:S01]  /*4df20*/  STL [R1+0x1658], R40 ;  /* 0x0016582801007387 */ /* 0x0001e20000100800 */
[----:B------:R-:W-:Y:S02]  /*4df30*/  IADD3 R20, P2, R20, R60, RZ ;  /* 0x0000003c14147210 */ /* 0x000fe40007f5e0ff */
[----:B------:R-:W-:Y:S01]  /*4df40*/  IADD3 R28, R28, 0x1f, RZ ;  /* 0x0000001f1c1c7810 */ /* 0x000fe20007ffe0ff */
[----:B------:R0:W-:Y:S01]  /*4df50*/  STL [R1+0x162c], R44 ;  /* 0x00162c2c01007387 */ /* 0x0001e20000100800 */
[----:B------:R0:W-:Y:S01]  /*4df60*/  STL [R1+0x1650], R17 ;  /* 0x0016501101007387 */ /* 0x0001e20000100800 */
[----:B------:R-:W-:-:S02]  /*4df70*/  IMAD.X R61, R61, 0x1, R0, P1 ;  /* 0x000000013d3d7824 */ /* 0x000fc400008e0600 */
[----:B------:R0:W-:Y:S01]  /*4df80*/  STL [R1+0x1624], R21 ;  /* 0x0016241501007387 */ /* 0x0001e20000100800 */
[----:B------:R-:W-:Y:S01]  /*4df90*/  IADD3 R3, P1, R3, R60, RZ ;  /* 0x0000003c03037210 */ /* 0x000fe20007f3e0ff */
[----:B------:R0:W-:Y:S01]  /*4dfa0*/  STL [R1+0x1648], R16 ;  /* 0x0016481001007387 */ /* 0x0001e20000100800 */
[----:B------:R-:W-:Y:S01]  /*4dfb0*/  SHF.R.S32.HI R57, RZ, 0x1f, R28 ;  /* 0x0000001fff397819 */ /* 0x000fe2000001141c */
[----:B------:R0:W-:Y:S02]  /*4dfc0*/  STL [R1+0x161c], R20 ;  /* 0x00161c1401007387 */ /* 0x0001e40000100800 */
[----:B------:R-:W4:Y:S01]  /*4dfd0*/  LDL.LU R9, [R1+0x160c] ;  /* 0x00160c0001097983 */ /* 0x000f220000300800 */
[----:B------:R0:W-:Y:S01]  /*4dfe0*/  STL [R1+0x1640], R61 ;  /* 0x0016403d01007387 */ /* 0x0001e20000100800 */
[----:B------:R-:W4:Y:S01]  /*4dff0*/  LDL.LU R4, [R1+0x1630] ;  /* 0x0016300001047983 */ /* 0x000f220000300800 */
[----:B------:R-:W-:Y:S01]  /*4e000*/  LEA.HI R24, R57, R28, RZ, 0x5 ;  /* 0x0000001c39187211 */ /* 0x000fe200078f28ff */
[----:B------:R0:W-:Y:S01]  /*4e010*/  STL [R1+0x1614], R3 ;  /* 0x0016140301007387 */ /* 0x0001e20000100800 */
[----:B-1----:R-:W4:Y:S01]  /*4e020*/  LDL.LU R52, [R1+0x1604] ;  /* 0x0016040001347983 */ /* 0x002f220000300800 */
[----:B------:R1:W-:Y:S02]  /*4e030*/  STL [R1+0x1638], R2 ;  /* 0x0016380201007387 */ /* 0x0003e40000100800 */
[----:B------:R-:W-:-:S02]  /*4e040*/  IMAD.MOV.U32 R7, RZ, RZ, R54 ;  /* 0x000000ffff077224 */ /* 0x000fc400078e0036 */
[----:B------:R-:W4:Y:S01]  /*4e050*/  LDL.LU R53, [R1+0x1628] ;  /* 0x0016280001357983 */ /* 0x000f220000300800 */
[----:B------:R-:W-:Y:S01]  /*4e060*/  SHF.R.S32.HI R24, RZ, 0x5, R24 ;  /* 0x00000005ff187819 */ /* 0x000fe20000011418 */
[----:B------:R-:W-:Y:S01]  /*4e070*/  IMAD.MOV.U32 R6, RZ, RZ, R55 ;  /* 0x000000ffff067224 */ /* 0x000fe200078e0037 */
[----:B--2---:R-:W2:Y:S01]  /*4e080*/  LDL.LU R54, [R1+0x15fc] ;  /* 0x0015fc0001367983 */ /* 0x004ea20000300800 */
[----:B------:R-:W2:Y:S02]  /*4e090*/  LDL.LU R55, [R1+0x1620] ;  /* 0x0016200001377983 */ /* 0x000ea40000300800 */
[----:B---3--:R-:W3:Y:S02]  /*4e0a0*/  LDL.LU R14, [R1+0x15f4] ;  /* 0x0015f400010e7983 */ /* 0x008ee40000300800 */
[----:B------:R-:W3:Y:S01]  /*4e0b0*/  LDL.LU R15, [R1+0x1618] ;  /* 0x00161800010f7983 */ /* 0x000ee20000300800 */
[----:B------:R-:W3:Y:S01]  /*4e0c0*/  LDL.LU R18, [R1+0x15ec] ;  /* 0x0015ec0001127983 */ /* 0x000ee20000300800 */
[----:B------:R-:W-:Y:S01]  /*4e0d0*/  ISETP.NE.U32.AND P0, PT, R56, R24, PT ;  /* 0x000000183800720c */ /* 0x000fe20003f05070 */
[----:B------:R-:W3:Y:S02]  /*4e0e0*/  LDL.LU R19, [R1+0x1610] ;  /* 0x0016100001137983 */ /* 0x000ee40000300800 */
[----:B------:R-:W3:Y:S01]  /*4e0f0*/  LDL.LU R24, [R1+0x15e4] ;  /* 0x0015e40001187983 */ /* 0x000ee20000300800 */
[----:B------:R-:W3:Y:S01]  /*4e100*/  LDL.LU R28, [R1+0x1608] ;  /* 0x00160800011c7983 */ /* 0x000ee20000300800 */
[----:B------:R-:W3:Y:S02]  /*4e110*/  LDL.LU R57, [R1+0x15dc] ;  /* 0x0015dc0001397983 */ /* 0x000ee40000300800 */
[----:B------:R-:W3:Y:S02]  /*4e120*/  LDL.LU R56, [R1+0x1600] ;  /* 0x0016000001387983 */ /* 0x000ee40000300800 */
[----:B------:R-:W3:Y:S01]  /*4e130*/  LDL.LU R33, [R1+0x15d4] ;  /* 0x0015d40001217983 */ /* 0x000ee20000300800 */
        /* <DEDUP_REMOVED lines=15> */
[----:B-1----:R-:W3:Y:S01]  /*4e230*/  LDL.LU R2, [R1+0x1594] ;  /* 0x0015940001027983 */ /* 0x002ee20000300800 */
[-C--:B----4-:R-:W-:Y:S01]  /*4e240*/  IADD3 R9, P4, R9, R60.reuse, RZ ;  /* 0x0000003c09097210 */ /* 0x090fe20007f9e0ff */
[----:B------:R-:W-:Y:S01]  /*4e250*/  IMAD.X R4, R4, 0x1, R0, P3 ;  /* 0x0000000104047824 */ /* 0x000fe200018e0600 */
[----:B------:R-:W-:-:S03]  /*4e260*/  IADD3 R52, P3, R52, R60, RZ ;  /* 0x0000003c34347210 */ /* 0x000fc60007f7e0ff */
[----:B------:R0:W-:Y:S01]  /*4e270*/  STL [R1+0x160c], R9 ;  /* 0x00160c0901007387 */ /* 0x0001e20000100800 */
[--C-:B------:R-:W-:Y:S02]  /*4e280*/  IMAD.X R53, R53, 0x1, R0.reuse, P6 ;  /* 0x0000000135357824 */ /* 0x100fe400030e0600 */
[----:B------:R1:W-:Y:S01]  /*4e290*/  STL [R1+0x1630], R4 ;  /* 0x0016300401007387 */ /* 0x0003e20000100800 */
[-C--:B--2---:R-:W-:Y:S01]  /*4e2a0*/  IADD3 R54, P6, R54, R60.reuse, RZ ;  /* 0x0000003c36367210 */ /* 0x084fe20007fde0ff */
[--C-:B------:R-:W-:Y:S01]  /*4e2b0*/  IMAD.X R55, R55, 0x1, R0.reuse, P5 ;  /* 0x0000000137377824 */ /* 0x100fe200028e0600 */
[-C--:B---3--:R-:W-:Y:S01]  /*4e2c0*/  IADD3 R14, P5, R14, R60.reuse, RZ ;  /* 0x0000003c0e0e7210 */ /* 0x088fe20007fbe0ff */
[----:B------:R2:W-:Y:S01]  /*4e2d0*/  STL [R1+0x1604], R52 ;  /* 0x0016043401007387 */ /* 0x0005e20000100800 */
[--C-:B------:R-:W-:Y:S02]  /*4e2e0*/  IMAD.X R15, R15, 0x1, R0.reuse, P2 ;  /* 0x000000010f0f7824 */ /* 0x100fe400010e0600 */
[----:B------:R3:W-:Y:S01]  /*4e2f0*/  STL [R1+0x1628], R53 ;  /* 0x0016283501007387 */ /* 0x0007e20000100800 */
[----:B------:R-:W-:Y:S01]  /*4e300*/  IADD3 R18, P2, R18, R60, RZ ;  /* 0x0000003c12127210 */ /* 0x000fe20007f5e0ff */
[----:B------:R3:W-:Y:S01]  /*4e310*/  STL [R1+0x15fc], R54 ;  /* 0x0015fc3601007387 */ /* 0x0007e20000100800 */
[----:B------:R-:W-:-:S02]  /*4e320*/  IMAD.X R19, R19, 0x1, R0, P1 ;  /* 0x0000000113137824 */ /* 0x000fc400008e0600 */
[----:B------:R0:W-:Y:S01]  /*4e330*/  STL [R1+0x1620], R55 ;  /* 0x0016203701007387 */ /* 0x0001e20000100800 */
[-C--:B------:R-:W-:Y:S01]  /*4e340*/  IADD3 R24, P1, R24, R60.reuse, RZ ;  /* 0x0000003c18187210 */ /* 0x080fe20007f3e0ff */
[----:B------:R0:W-:Y:S01]  /*4e350*/  STL [R1+0x15f4], R14 ;  /* 0x0015f40e01007387 */ /* 0x0001e20000100800 */
[--C-:B------:R-:W-:Y:S02]  /*4e360*/  IMAD.X R28, R28, 0x1, R0.reuse, P4 ;  /* 0x000000011c1c7824 */ /* 0x100fe400020e0600 */
[----:B------:R0:W-:Y:S01]  /*4e370*/  STL [R1+0x1618], R15 ;  /* 0x0016180f01007387 */ /* 0x0001e20000100800 */
[-C--:B------:R-:W-:Y:S01]  /*4e380*/  IADD3 R57, P4, R57, R60.reuse, RZ ;  /* 0x0000003c39397210 */ /* 0x080fe20007f9e0ff */
        /* <DEDUP_REMOVED lines=30> */
[----:B------:R1:W-:Y:S02]  /*4e570*/  STL [R1+0x15d8], R44 ;  /* 0x0015d82c01007387 */ /* 0x0003e40000100800 */
[----:B------:R2:W-:Y:S01]  /*4e580*/  STL [R1+0x15ac], R17 ;  /* 0x0015ac1101007387 */ /* 0x0005e20000100800 */
[-C--:B------:R-:W-:Y:S01]  /*4e590*/  IADD3 R61, P6, R61, R60.reuse, RZ ;  /* 0x0000003c3d3d7210 */ /* 0x080fe20007fde0ff */
[----:B------:R3:W-:Y:S01]  /*4e5a0*/  STL [R1+0x15d0], R21 ;  /* 0x0015d01501007387 */ /* 0x0007e20000100800 */
[--C-:B------:R-:W-:Y:S02]  /*4e5b0*/  IMAD.X R3, R3, 0x1, R0.reuse, P5 ;  /* 0x0000000103037824 */ /* 0x100fe400028e0600 */
[----:B------:R3:W-:Y:S02]  /*4e5c0*/  STL [R1+0x15a4], R16 ;  /* 0x0015a41001007387 */ /* 0x0007e40000100800 */
[----:B------:R3:W-:Y:S01]  /*4e5d0*/  STL [R1+0x15c8], R20 ;  /* 0x0015c81401007387 */ /* 0x0007e20000100800 */
[-C--:B------:R-:W-:Y:S01]  /*4e5e0*/  IADD3 R2, P5, R2, R60.reuse, RZ ;  /* 0x0000003c02027210 */ /* 0x080fe20007fbe0ff */
[----:B0-----:R-:W4:Y:S01]  /*4e5f0*/  LDL.LU R9, [R1+0x15b8] ;  /* 0x0015b80001097983 */ /* 0x001f220000300800 */
[----:B------:R0:W-:Y:S02]  /*4e600*/  STL [R1+0x159c], R61 ;  /* 0x00159c3d01007387 */ /* 0x0001e40000100800 */
[----:B-1----:R-:W4:Y:S02]  /*4e610*/  LDL.LU R4, [R1+0x158c] ;  /* 0x00158c0001047983 */ /* 0x002f240000300800 */
[----:B------:R1:W-:Y:S01]  /*4e620*/  STL [R1+0x15c0], R3 ;  /* 0x0015c00301007387 */ /* 0x0003e20000100800 */
[----:B--2---:R-:W2:Y:S01]  /*4e630*/  LDL.LU R52, [R1+0x15b0] ;  /* 0x0015b00001347983 */ /* 0x004ea20000300800 */
[----:B------:R0:W-:Y:S02]  /*4e640*/  STL [R1+0x1594], R2 ;  /* 0x0015940201007387 */ /* 0x0001e40000100800 */
[----:B---3--:R-:W3:Y:S02]  /*4e650*/  LDL.LU R53, [R1+0x1584] ;  /* 0x0015840001357983 */ /* 0x008ee40000300800 */
        /* <DEDUP_REMOVED lines=24> */
[----:B0-----:R-:W3:Y:S01]  /*4e7e0*/  LDL.LU R61, [R1+0x1548] ;  /* 0x00154800013d7983 */ /* 0x001ee20000300800 */
[----:B-1----:R-:W3:Y:S01]  /*4e7f0*/  LDL.LU R3, [R1+0x151c] ;  /* 0x00151c0001037983 */ /* 0x002ee20000300800 */
[----:B------:R-:W3:Y:S02]  /*4e800*/  LDL.LU R2, [R1+0x1540] ;  /* 0x0015400001027983 */ /* 0x000ee40000300800 */
[--C-:B----4-:R-:W-:Y:S01]  /*4e810*/  IMAD.X R9, R9, 0x1, R0.reuse, P2 ;  /* 0x0000000109097824 */ /* 0x110fe200010e0600 */
[-C--:B------:R-:W-:Y:S01]  /*4e820*/  IADD3 R4, P2, R4, R60.reuse, RZ ;  /* 0x0000003c04047210 */ /* 0x080fe20007f5e0ff */
[--C-:B--2---:R-:W-:Y:S01]  /*4e830*/  IMAD.X R52, R52, 0x1, R0.reuse, P1 ;  /* 0x0000000134347824 */ /* 0x104fe200008e0600 */
[-C--:B---3--:R-:W-:Y:S01]  /*4e840*/  IADD3 R53, P1, R53, R60.reuse, RZ ;  /* 0x0000003c35357210 */ /* 0x088fe20007f3e0ff */
[--C-:B------:R-:W-:Y:S01]  /*4e850*/  IMAD.X R54, R54, 0x1, R0.reuse, P4 ;  /* 0x0000000136367824 */ /* 0x100fe200020e0600 */
[----:B------:R0:W-:Y:S01]  /*4e860*/  STL [R1+0x15b8], R9 ;  /* 0x0015b80901007387 */ /* 0x0001e20000100800 */
[-C--:B------:R-:W-:Y:S01]  /*4e870*/  IADD3 R55, P4, R55, R60.reuse, RZ ;  /* 0x0000003c37377210 */ /* 0x080fe20007f9e0ff */
[----:B------:R1:W-:Y:S02]  /*4e880*/  STL [R1+0x158c], R4 ;  /* 0x00158c0401007387 */ /* 0x0003e40000100800 */
        /* <DEDUP_REMOVED lines=44> */
[----:B------:R2:W-:Y:S02]  /*4eb50*/  STL [R1+0x1558], R17 ;  /* 0x0015581101007387 */ /* 0x0005e40000100800 */
[--C-:B------:R-:W-:Y:S01]  /*4eb60*/  IMAD.X R61, R61, 0x1, R0.reuse, P4 ;  /* 0x000000013d3d7824 */ /* 0x100fe200020e0600 */
[----:B------:R3:W-:Y:S01]  /*4eb70*/  STL [R1+0x152c], R21 ;  /* 0x00152c1501007387 */ /* 0x0007e20000100800 */
[-C--:B------:R-:W-:Y:S01]  /*4eb80*/  IADD3 R3, P4, R3, R60.reuse, RZ ;  /* 0x0000003c03037210 */ /* 0x080fe20007f9e0ff */
[----:B------:R3:W-:Y:S02]  /*4eb90*/  STL [R1+0x1550], R16 ;  /* 0x0015501001007387 */ /* 0x0007e40000100800 */
[----:B------:R3:W-:Y:S02]  /*4eba0*/  STL [R1+0x1524], R20 ;  /* 0x0015241401007387 */ /* 0x0007e40000100800 */
[--C-:B------:R-:W-:Y:S01]  /*4ebb0*/  IMAD.X R2, R2, 0x1, R0.reuse, P3 ;  /* 0x0000000102027824 */ /* 0x100fe200018e0600 */
        /* <DEDUP_REMOVED lines=33> */
[----:B------:R-:W3:Y:S01]  /*4edd0*/  LDL.LU R2, [R1+0x149c] ;  /* 0x00149c0001027983 */ /* 0x000ee20000300800 */
[-C--:B----4-:R-:W-:Y:S01]  /*4ede0*/  IADD3 R9, P3, R9, R60.reuse, RZ ;  /* 0x0000003c09097210 */ /* 0x090fe20007f7e0ff */
[--C-:B------:R-:W-:Y:S01]  /*4edf0*/  IMAD.X R4, R4, 0x1, R0.reuse, P6 ;  /* 0x0000000104047824 */ /* 0x100fe200030e0600 */
[-C--:B--2---:R-:W-:Y:S01]  /*4ee00*/  IADD3 R52, P6, R52, R60.reuse, RZ ;  /* 0x0000003c34347210 */ /* 0x084fe20007fde0ff */
[--C-:B---3--:R-:W-:Y:S01]  /*4ee10*/  IMAD.X R53, R53, 0x1, R0.reuse, P5 ;  /* 0x0000000135357824 */ /* 0x108fe200028e0600 */
        /* <DEDUP_REMOVED lines=47> */
[----:B------:R1:W-:Y:S02]  /*4f110*/  STL [R1+0x14e0], R44 ;  /* 0x0014e02c01007387 */ /* 0x0003e40000100800 */
[----:B------:R2:W-:Y:S01]  /*4f120*/  STL [R1+0x14b4], R17 ;  /* 0x0014b41101007387 */ /* 0x0005e20000100800 */
[----:B------:R-:W-:Y:S01]  /*4f130*/  IADD3 R61, P5, R61, R60, RZ ;  /* 0x0000003c3d3d7210 */ /* 0x000fe20007fbe0ff */
[----:B------:R3:W-:Y:S01]  /*4f140*/  STL [R1+0x14d8], R21 ;  /* 0x0014d81501007387 */ /* 0x0007e20000100800 */
[----:B------:R-:W-:-:S02]  /*4f150*/  IMAD.X R3, R3, 0x1, R0, P2 ;  /* 0x0000000103037824 */ /* 0x000fc400010e0600 */
        /* <DEDUP_REMOVED lines=228> */
[----:B------:R-:W-:Y:S01]  /*4ffa0*/  STL [R1+0x13c8], R9 ;  /* 0x0013c80901007387 */ /* 0x000fe20000100800 */
[-C--:B------:R-:W-:Y:S01]  /*4ffb0*/  IADD3 R55, P6, R55, R60.reuse, RZ ;  /* 0x0000003c37377210 */ /* 0x080fe20007fde0ff */
[----:B------:R-:W-:Y:S02]  /*4ffc0*/  STL [R1+0x139c], R4 ;  /* 0x00139c0401007387 */ /* 0x000fe40000100800 */
        /* <DEDUP_REMOVED lines=53> */
[----:B------:R-:W4:Y:S02]  /*50320*/  LDL.LU R9, [R1+0x1348] ;  /* 0x0013480001097983 */ /* 0x000f240000300800 */
[----:B------:R0:W-:Y:S01]  /*50330*/  STL [R1+0x132c], R3 ;  /* 0x00132c0301007387 */ /* 0x0001e20000100800 */
[----:B------:R-:W4:Y:S01]  /*50340*/  LDL.LU R4, [R1+0x131c] ;  /* 0x00131c0001047983 */ /* 0x000f220000300800 */
[----:B------:R0:W-:Y:S02]  /*50350*/  STL [R1+0x1350], R2 ;  /* 0x0013500201007387 */ /* 0x0001e40000100800 */
        /* <DEDUP_REMOVED lines=9> */
[----:B-1----:R-:W4:Y:S01]  /*503f0*/  LDL.LU R57, [R1+0x12f4] ;  /* 0x0012f40001397983 */ /* 0x002f220000300800 */
[----:B--2---:R-:W2:Y:S01]  /*50400*/  LDL.LU R56, [R1+0x1318] ;  /* 0x0013180001387983 */ /* 0x004ea20000300800 */
[----:B---3--:R-:W3:Y:S02]  /*50410*/  LDL.LU R33, [R1+0x12ec] ;  /* 0x0012ec0001217983 */ /* 0x008ee40000300800 */
        /* <DEDUP_REMOVED lines=11> */
[----:B------:R-:W3:Y:S02]  /*504d0*/  LDL.LU R16, [R1+0x12bc] ;  /* 0x0012bc0001107983 */ /* 0x000ee40000300800 */
[----:B------:R-:W3:Y:S02]  /*504e0*/  LDL.LU R20, [R1+0x12e0] ;  /* 0x0012e00001147983 */ /* 0x000ee40000300800 */
[----:B0-----:R-:W3:Y:S01]  /*504f0*/  LDL.LU R61, [R1+0x12b4] ;  /* 0x0012b400013d7983 */ /* 0x001ee20000300800 */
[----:B------:R-:W3:Y:S01]  /*50500*/  LDL.LU R3, [R1+0x12d8] ;  /* 0x0012d80001037983 */ /* 0x000ee20000300800 */
[----:B------:R-:W3:Y:S01]  /*50510*/  LDL.LU R2, [R1+0x12ac] ;  /* 0x0012ac0001027983 */ /* 0x000ee20000300800 */
[-C--:B----4-:R-:W-:Y:S01]  /*50520*/  IADD3 R28, P5, R28, R60.reuse, RZ ;  /* 0x0000003c1c1c7210 */ /* 0x090fe20007fbe0ff */
[----:B------:R-:W-:Y:S01]  /*50530*/  IMAD.X R9, R9, 0x1, R0, P2 ;  /* 0x0000000109097824 */ /* 0x000fe200010e0600 */
[----:B------:R-:W-:-:S03]  /*50540*/  IADD3 R4, P2, R4, R60, RZ ;  /* 0x0000003c04047210 */ /* 0x000fc60007f5e0ff */
[----:B------:R0:W-:Y:S01]  /*50550*/  STL [R1+0x1324], R28 ;  /* 0x0013241c01007387 */ /* 0x0001e20000100800 */
[--C-:B------:R-:W-:Y:S01]  /*50560*/  IMAD.X R52, R52, 0x1, R0.reuse, P1 ;  /* 0x0000000134347824 */ /* 0x100fe200008e0600 */
[-C--:B------:R-:W-:Y:S01]  /*50570*/  IADD3 R53, P1, R53, R60.reuse, RZ ;  /* 0x0000003c35357210 */ /* 0x080fe20007f3e0ff */
[--C-:B------:R-:W-:Y:S01]  /*50580*/  IMAD.X R54, R54, 0x1, R0.reuse, P4 ;  /* 0x0000000136367824 */ /* 0x100fe200020e0600 */
[-C--:B------:R-:W-:Y:S01]  /*50590*/  IADD3 R55, P4, R55, R60.reuse, RZ ;  /* 0x0000003c37377210 */ /* 0x080fe20007f9e0ff */
[--C-:B------:R-:W-:Y:S01]  /*505a0*/  IMAD.X R14, R14, 0x1, R0.reuse, P3 ;  /* 0x000000010e0e7824 */ /* 0x100fe200018e0600 */
[----:B------:R-:W-:Y:S01]  /*505b0*/  IADD3 R15, P3, R15, R60, RZ ;  /* 0x0000003c0f0f7210 */ /* 0x000fe20007f7e0ff */
[----:B0-----:R0:W5:Y:S01]  /*505c0*/  LDL.LU R28, [R1+0x22b8] ;  /* 0x0022b800011c7983 */ /* 0x0011620000300800 */
[----:B------:R1:W-:Y:S02]  /*505d0*/  STL [R1+0x1348], R9 ;  /* 0x0013480901007387 */ /* 0x0003e40000100800 */
[----:B------:R4:W-:Y:S02]  /*505e0*/  STL [R1+0x131c], R4 ;  /* 0x00131c0401007387 */ /* 0x0009e40000100800 */
[----:B------:R0:W-:Y:S01]  /*505f0*/  STL [R1+0x1340], R52 ;  /* 0x0013403401007387 */ /* 0x0001e20000100800 */
        /* <DEDUP_REMOVED lines=9> */
[--C-:B--2---:R-:W-:Y:S02]  /*50690*/  IMAD.X R56, R56, 0x1, R0.reuse, P2 ;  /* 0x0000000138387824 */ /* 0x104fe400010e0600 */
[----:B------:R2:W-:Y:S01]  /*506a0*/  STL [R1+0x1328], R18 ;  /* 0x0013281201007387 */ /* 0x0005e20000100800 */
[----:B---3--:R-:W-:Y:S01]  /*506b0*/  IADD3 R33, P2, R33, R60, RZ ;  /* 0x0000003c21217210 */ /* 0x008fe20007f5e0ff */
        /* <DEDUP_REMOVED lines=28> */
[----:B------:R0:W-:Y:S01]  /*50880*/  STL [R1+0x12e8], R21 ;  /* 0x0012e81501007387 */ /* 0x0001e20000100800 */
[--C-:B------:R-:W-:Y:S02]  /*50890*/  IMAD.X R3, R3, 0x1, R0.reuse, P4 ;  /* 0x0000000103037824 */ /* 0x100fe400020e0600 */
[----:B------:R0:W-:Y:S01]  /*508a0*/  STL [R1+0x12bc], R16 ;  /* 0x0012bc1001007387 */ /* 0x0001e20000100800 */
[-C--:B------:R-:W-:Y:S02]  /*508b0*/  IADD3 R61, P1, R61, R60.reuse, RZ ;  /* 0x0000003c3d3d7210 */ /* 0x080fe40007f3e0ff */
[----:B------:R-:W-:Y:S01]  /*508c0*/  IADD3 R2, P4, R2, R60, RZ ;  /* 0x0000003c02027210 */ /* 0x000fe20007f9e0ff */
[----:B------:R2:W-:Y:S01]  /*508d0*/  STL [R1+0x12e0], R20 ;  /* 0x0012e01401007387 */ /* 0x0005e20000100800 */
[----:B------:R-:W3:Y:S02]  /*508e0*/  LDL.LU R60, [R1+0x12d0] ;  /* 0x0012d000013c7983 */ /* 0x000ee40000300800 */
[----:B------:R2:W-:Y:S02]  /*508f0*/  STL [R1+0x12b4], R61 ;  /* 0x0012b43d01007387 */ /* 0x0005e40000100800 */
[----:B-1----:R-:W3:Y:S01]  /*50900*/  LDL.LU R9, [R1+0x12a4] ;  /* 0x0012a40001097983 */ /* 0x002ee20000300800 */
[----:B------:R1:W-:Y:S01]  /*50910*/  STL [R1+0x12d8], R3 ;  /* 0x0012d80301007387 */ /* 0x0003e20000100800 */
[----:B----4-:R-:W4:Y:S02]  /*50920*/  LDL.LU R4, [R1+0x12c8] ;  /* 0x0012c80001047983 */ /* 0x010f240000300800 */
[----:B------:R1:W-:Y:S02]  /*50930*/  STL [R1+0x12ac], R2 ;  /* 0x0012ac0201007387 */ /* 0x0003e40000100800 */
[----:B0-----:R-:W4:Y:S01]  /*50940*/  LDL.LU R52, [R1+0x129c] ;  /* 0x00129c0001347983 */ /* 0x001f220000300800 */
[----:B------:R-:W4:Y:S01]  /*50950*/  LDL.LU R53, [R1+0x12c0] ;  /* 0x0012c00001357983 */ /* 0x000f220000300800 */
[----:B------:R-:W4:Y:S02]  /*50960*/  LDL.LU R54, [R1+0x1294] ;  /* 0x0012940001367983 */ /* 0x000f240000300800 */
[----:B------:R-:W4:Y:S02]  /*50970*/  LDL.LU R55, [R1+0x12b8] ;  /* 0x0012b80001377983 */ /* 0x000f240000300800 */
[----:B------:R-:W4:Y:S01]  /*50980*/  LDL.LU R14, [R1+0x128c] ;  /* 0x00128c00010e7983 */ /* 0x000f220000300800 */
[----:B------:R-:W4:Y:S01]  /*50990*/  LDL.LU R15, [R1+0x12b0] ;  /* 0x0012b000010f7983 */ /* 0x000f220000300800 */
[----:B--2---:R-:W2:Y:S02]  /*509a0*/  LDL.LU R18, [R1+0x1284] ;  /* 0x0012840001127983 */ /* 0x004ea40000300800 */
        /* <DEDUP_REMOVED lines=19> */
[----:B-1----:R-:W2:Y:S02]  /*50ae0*/  LDL.LU R3, [R1+0x1da0] ;  /* 0x001da00001037983 */ /* 0x002ea40000300800 */
[----:B------:R-:W2:Y:S02]  /*50af0*/  LDL.LU R2, [R1+0x1664] ;  /* 0x0016640001027983 */ /* 0x000ea40000300800 */
[----:B---3--:R-:W-:-:S05]  /*50b00*/  IMAD.X R60, R60, 0x1, R0, P3 ;  /* 0x000000013c3c7824 */ /* 0x008fca00018e0600 */
[----:B------:R0:W-:Y:S02]  /*50b10*/  STL [R1+0x12d0], R60 ;  /* 0x0012d03c01007387 */ /* 0x0001e40000100800 */
[----:B0-----:R-:W-:-:S04]  /*50b20*/  IMAD.MOV.U32 R60, RZ, RZ, c[0x0][0x188] ;  /* 0x00006200ff3c7624 */ /* 0x001fc800078e00ff */
[----:B------:R-:W-:-:S04]  /*50b30*/  IMAD.SHL.U32 R60, R60, 0x20, RZ ;  /* 0x000000203c3c7824 */ /* 0x000fc800078e00ff */
[----:B------:R-:W-:Y:S02]  /*50b40*/  IMAD.SHL.U32 R60, R60, 0x2, RZ ;  /* 0x000000023c3c7824 */ /* 0x000fe400078e00ff */
[--C-:B----4-:R-:W-:Y:S02]  /*50b50*/  IMAD.X R4, R4, 0x1, R0.reuse, P6 ;  /* 0x0000000104047824 */ /* 0x110fe400030e0600 */
[--C-:B------:R-:W-:Y:S01]  /*50b60*/  IMAD.X R53, R53, 0x1, R0.reuse, P5 ;  /* 0x0000000135357824 */ /* 0x100fe200028e0600 */
[-C--:B------:R-:W-:Y:S02]  /*50b70*/  IADD3 R9, P3, R9, R60.reuse, RZ ;  /* 0x0000003c09097210 */ /* 0x080fe40007f7e0ff */
[-C--:B------:R-:W-:Y:S02]  /*50b80*/  IADD3 R52, P6, R52, R60.reuse, RZ ;  /* 0x0000003c34347210 */ /* 0x080fe40007fde0ff */
[-C--:B------:R-:W-:Y:S01]  /*50b90*/  IADD3 R54, P5, R54, R60.reuse, RZ ;  /* 0x0000003c36367210 */ /* 0x080fe20007fbe0ff */
[--C-:B------:R-:W-:Y:S01]  /*50ba0*/  IMAD.X R55, R55, 0x1, R0.reuse, P2 ;  /* 0x0000000137377824 */ /* 0x100fe200010e0600 */
[-C--:B------:R-:W-:Y:S01]  /*50bb0*/  IADD3 R14, P2, R14, R60.reuse, RZ ;  /* 0x0000003c0e0e7210 */ /* 0x080fe20007f5e0ff */
[----:B------:R0:W-:Y:S01]  /*50bc0*/  STL [R1+0x12a4], R9 ;  /* 0x0012a40901007387 */ /* 0x0001e20000100800 */
[----:B------:R1:W-:Y:S02]  /*50bd0*/  STL [R1+0x12c8], R4 ;  /* 0x0012c80401007387 */ /* 0x0003e40000100800 */
[----:B------:R3:W-:Y:S02]  /*50be0*/  STL [R1+0x129c], R52 ;  /* 0x00129c3401007387 */ /* 0x0007e40000100800 */
[--C-:B------:R-:W-:Y:S01]  /*50bf0*/  IMAD.X R15, R15, 0x1, R0.reuse, P1 ;  /* 0x000000010f0f7824 */ /* 0x100fe200008e0600 */
[----:B------:R4:W-:Y:S01]  /*50c00*/  STL [R1+0x12c0], R53 ;  /* 0x0012c03501007387 */ /* 0x0009e20000100800 */
[----:B--2---:R-:W-:Y:S01]  /*50c10*/  IADD3 R18, P1, R18, R60, RZ ;  /* 0x0000003c12127210 */ /* 0x004fe20007f3e0ff */
[----:B------:R4:W-:Y:S02]  /*50c20*/  STL [R1+0x1294], R54 ;  /* 0x0012943601007387 */ /* 0x0009e40000100800 */
[--C-:B------:R-:W-:Y:S01]  /*50c30*/  IMAD.X R19, R19, 0x1, R0.reuse, P4 ;  /* 0x0000000113137824 */ /* 0x100fe200020e0600 */
[----:B------:R0:W-:Y:S01]  /*50c40*/  STL [R1+0x12b8], R55 ;  /* 0x0012b83701007387 */ /* 0x0001e20000100800 */
[----:B------:R-:W-:Y:S01]  /*50c50*/  IADD3 R24, P4, R24, UR8, RZ ;  /* 0x0000000818187c10 */ /* 0x000fe2000ff9e0ff */
        /* <DEDUP_REMOVED lines=17> */
[----:B------:R-:W-:Y:S01]  /*50d70*/  IMAD.X R41, R41, 0x1, R0, P1 ;  /* 0x0000000129297824 */ /* 0x000fe200008e0600 */
[----:B------:R0:W-:Y:S01]  /*50d80*/  STL [R1+0x1290], R32 ;  /* 0x0012902001007387 */ /* 0x0001e20000100800 */
[----:B------:R-:W-:Y:S01]  /*50d90*/  IADD3 R45, P1, R45, UR8, RZ ;  /* 0x000000082d2d7c10 */ /* 0x000fe2000ff3e0ff */
[----:B------:R0:W-:Y:S01]  /*50da0*/  STL [R1+0x1dc4], R36 ;  /* 0x001dc42401007387 */ /* 0x0001e20000100800 */
[----:B------:R-:W-:Y:S01]  /*50db0*/  IADD3.X R40, R40, UR5, RZ, P4, !PT ;  /* 0x0000000528287c10 */ /* 0x000fe2000a7fe4ff */
        /* <DEDUP_REMOVED lines=10> */
[----:B------:R0:W-:Y:S02]  /*50e60*/  STL [R1+0x1db8], R44 ;  /* 0x001db82c01007387 */ /* 0x0001e40000100800 */
[----:B------:R1:W-:Y:S01]  /*50e70*/  STL [R1+0x127c], R17 ;  /* 0x00127c1101007387 */ /* 0x0003e20000100800 */
[----:B------:R-:W-:Y:S01]  /*50e80*/  IADD3.X R61, R61, UR5, RZ, P5, !PT ;  /* 0x000000053d3d7c10 */ /* 0x000fe2000affe4ff */
[----:B------:R4:W-:Y:S01]  /*50e90*/  STL [R1+0x1db0], R21 ;  /* 0x001db01501007387 */ /* 0x0009e20000100800 */
[----:B------:R-:W-:Y:S01]  /*50ea0*/  IADD3 R3, P5, R3, UR8, RZ ;  /* 0x0000000803037c10 */ /* 0x000fe2000ffbe0ff */
[----:B------:R4:W-:Y:S02]  /*50eb0*/  STL [R1+0x166c], R16 ;  /* 0x00166c1001007387 */ /* 0x0009e40000100800 */
[----:B------:R4:W-:Y:S01]  /*50ec0*/  STL [R1+0x1da8], R20 ;  /* 0x001da81401007387 */ /* 0x0009e20000100800 */
[----:B------:R-:W-:Y:S01]  /*50ed0*/  IADD3.X R2, R2, UR5, RZ, P2, !PT ;  /* 0x0000000502027c10 */ /* 0x000fe200097fe4ff */
[----:B------:R-:W2:Y:S01]  /*50ee0*/  LDL.LU R60, [R1+0x1d98] ;  /* 0x001d9800013c7983 */ /* 0x000ea20000300800 */
[----:B------:R4:W-:Y:S02]  /*50ef0*/  STL [R1+0x1668], R61 ;  /* 0x0016683d01007387 */ /* 0x0009e40000100800 */
[----:B0-----:R-:W2:Y:S02]  /*50f00*/  LDL.LU R9, [R1+0x1660] ;  /* 0x0016600001097983 */ /* 0x001ea40000300800 */
[----:B------:R0:W-:Y:S01]  /*50f10*/  STL [R1+0x1da0], R3 ;  /* 0x001da00301007387 */ /* 0x0001e20000100800 */
[----:B-1----:R-:W2:Y:S01]  /*50f20*/  LDL.LU R4, [R1+0x1d90] ;  /* 0x001d900001047983 */ /* 0x002ea20000300800 */
[----:B------:R1:W-:Y:S02]  /*50f30*/  STL [R1+0x1664], R2 ;  /* 0x0016640201007387 */ /* 0x0003e40000100800 */
[----:B---3--:R-:W3:Y:S02]  /*50f40*/  LDL.LU R52, [R1+0x1db4] ;  /* 0x001db40001347983 */ /* 0x008ee40000300800 */
[----:B----4-:R-:W4:Y:S01]  /*50f50*/  LDL.LU R53, [R1+0x1d88] ;  /* 0x001d880001357983 */ /* 0x010f220000300800 */
        /* <DEDUP_REMOVED lines=25> */
[----:B-1----:R-:W4:Y:S01]  /*510f0*/  LDL.LU R2, [R1+0x1d20] ;  /* 0x001d200001027983 */ /* 0x002f220000300800 */
[----:B--2---:R-:W-:-:S02]  /*51100*/  IADD3 R60, P2, R60, UR8, RZ ;  /* 0x000000083c3c7c10 */ /* 0x004fc4000ff5e0ff */
[----:B------:R-:W-:Y:S02]  /*51110*/  IADD3.X R9, R9, UR5, RZ, P1, !PT ;  /* 0x0000000509097c10 */ /* 0x000fe40008ffe4ff */
[----:B------:R-:W-:Y:S02]  /*51120*/  IADD3 R4, P1, R4, UR8, RZ ;  /* 0x0000000804047c10 */ /* 0x000fe4000ff3e0ff */
[----:B---3--:R-:W-:Y:S01]  /*51130*/  IADD3.X R52, R52, UR5, RZ, P4, !PT ;  /* 0x0000000534347c10 */ /* 0x008fe2000a7fe4ff */
[----:B----4-:R-:W-:Y:S01]  /*51140*/  IADD3 R53, P4, R53, UR8, RZ ;  /* 0x0000000835357c10 */ /* 0x010fe2000ff9e0ff */
        /* <DEDUP_REMOVED lines=46> */
[----:B------:R1:W-:Y:S02]  /*51430*/  STL [R1+0x1d64], R44 ;  /* 0x001d642c01007387 */ /* 0x0003e40000100800 */
[----:B------:R2:W-:Y:S01]  /*51440*/  STL [R1+0x1d38], R17 ;  /* 0x001d381101007387 */ /* 0x0005e20000100800 */
[----:B------:R-:W-:Y:S01]  /*51450*/  IADD3 R61, P4, R61, UR8, RZ ;  /* 0x000000083d3d7c10 */ /* 0x000fe2000ff9e0ff */
[----:B------:R3:W-:Y:S01]  /*51460*/  STL [R1+0x1d5c], R21 ;  /* 0x001d5c1501007387 */ /* 0x0007e20000100800 */
[----:B------:R-:W-:Y:S01]  /*51470*/  IADD3.X R3, R3, UR5, RZ, P3, !PT ;  /* 0x0000000503037c10 */ /* 0x000fe20009ffe4ff */
[----:B------:R3:W-:Y:S02]  /*51480*/  STL [R1+0x1d30], R16 ;  /* 0x001d301001007387 */ /* 0x0007e40000100800 */
[----:B------:R3:W-:Y:S01]  /*51490*/  STL [R1+0x1d54], R20 ;  /* 0x001d541401007387 */ /* 0x0007e20000100800 */
[----:B------:R-:W-:Y:S01]  /*514a0*/  IADD3 R2, P3, R2, UR8, RZ ;  /* 0x0000000802027c10 */ /* 0x000fe2000ff7e0ff */
        /* <DEDUP_REMOVED lines=34> */
[----:B----4-:R-:W-:-:S02]  /*516d0*/  IADD3.X R60, R60, UR5, RZ, P6, !PT ;  /* 0x000000053c3c7c10 */ /* 0x010fc4000b7fe4ff */
[----:B------:R-:W-:Y:S02]  /*516e0*/  IADD3 R9, P6, R9, UR8, RZ ;  /* 0x0000000809097c10 */ /* 0x000fe4000ffde0ff */
[----:B--2---:R-:W-:Y:S02]  /*516f0*/  IADD3.X R4, R4, UR5, RZ, P5, !PT ;  /* 0x0000000504047c10 */ /* 0x004fe4000affe4ff */
[----:B---3--:R-:W-:Y:S02]  /*51700*/  IADD3 R52, P5, R52, UR8, RZ ;  /* 0x0000000834347c10 */ /* 0x008fe4000ffbe0ff */
        /* <DEDUP_REMOVED lines=89> */
[----:B----4-:R-:W-:-:S02]  /*51ca0*/  IADD3 R60, P1, R60, UR8, RZ ;  /* 0x000000083c3c7c10 */ /* 0x010fc4000ff3e0ff */
[----:B------:R-:W-:Y:S02]  /*51cb0*/  IADD3.X R9, R9, UR5, RZ, P4, !PT ;  /* 0x0000000509097c10 */ /* 0x000fe4000a7fe4ff */
[----:B--2---:R-:W-:Y:S02]  /*51cc0*/  IADD3 R4, P4, R4, UR8, RZ ;  /* 0x0000000804047c10 */ /* 0x004fe4000ff9e0ff */
[----:B---3--:R-:W-:Y:S01]  /*51cd0*/  IADD3.X R52, R52, UR5, RZ, P3, !PT ;  /* 0x0000000534347c10 */ /* 0x008fe20009ffe4ff */
        /* <DEDUP_REMOVED lines=1117> */
[----:B------:R-:W-:Y:S01]  /*562b0*/  STL [R1+0x16d0], R60 ;  /* 0x0016d03c01007387 */ /* 0x000fe20000100800 */
[----:B------:R-:W-:Y:S01]  /*562c0*/  IADD3.X R54, R54, UR5, RZ, P6, !PT ;  /* 0x0000000536367c10 */ /* 0x000fe2000b7fe4ff */
[----:B------:R-:W-:Y:S01]  /*562d0*/  STL [R1+0x16f4], R9 ;  /* 0x0016f40901007387 */ /* 0x000fe20000100800 */
        /* <DEDUP_REMOVED lines=19> */
[----:B------:R0:W-:Y:S01]  /*56410*/  STL [R1+0x16cc], R24 ;  /* 0x0016cc1801007387 */ /* 0x0001e20000100800 */
[----:B------:R-:W-:Y:S01]  /*56420*/  IADD3 R32, P3, R32, UR8, RZ ;  /* 0x0000000820207c10 */ /* 0x000fe2000ff7e0ff */
[----:B------:R1:W-:Y:S01]  /*56430*/  STL [R1+0x16a0], R57 ;  /* 0x0016a03901007387 */ /* 0x0003e20000100800 */
[----:B------:R-:W-:Y:S01]  /*56440*/  IADD3.X R36, R36, UR5, RZ, P6, !PT ;  /* 0x0000000524247c10 */ /* 0x000fe2000b7fe4ff */
[----:B------:R2:W-:Y:S01]  /*56450*/  STL [R1+0x16c4], R56 ;  /* 0x0016c43801007387 */ /* 0x0005e20000100800 */
[----:B------:R-:W-:Y:S01]  /*56460*/  IADD3 R13, P6, R13, UR8, RZ ;  /* 0x000000080d0d7c10 */ /* 0x000fe2000ffde0ff */
[----:B------:R-:W-:Y:S01]  /*56470*/  STL [R1+0x1698], R33 ;  /* 0x0016982101007387 */ /* 0x000fe20000100800 */
[----:B------:R-:W-:Y:S01]  /*56480*/  IADD3.X R12, R12, UR5, RZ, P5, !PT ;  /* 0x000000050c0c7c10 */ /* 0x000fe2000affe4ff */
[----:B------:R3:W-:Y:S01]  /*56490*/  STL [R1+0x16bc], R37 ;  /* 0x0016bc2501007387 */ /* 0x0007e20000100800 */
        /* <DEDUP_REMOVED lines=15> */
[----:B------:R1:W-:Y:S02]  /*56590*/  STL [R1+0x169c], R44 ;  /* 0x00169c2c01007387 */ /* 0x0003e40000100800 */
[----:B------:R-:W-:Y:S01]  /*565a0*/  STL [R1+0x1df4], R17 ;  /* 0x001df41101007387 */ /* 0x000fe20000100800 */
[----:B------:R-:W-:Y:S01]  /*565b0*/  IADD3 R61, P3, R61, UR8, RZ ;  /* 0x000000083d3d7c10 */ /* 0x000fe2000ff7e0ff */
[----:B------:R3:W-:Y:S01]  /*565c0*/  STL [R1+0x1694], R21 ;  /* 0x0016941501007387 */ /* 0x0007e20000100800 */
[----:B------:R-:W-:Y:S01]  /*565d0*/  IADD3.X R3, R3, UR5, RZ, P6, !PT ;  /* 0x0000000503037c10 */ /* 0x000fe2000b7fe4ff */
[----:B------:R-:W-:Y:S02]  /*565e0*/  STL [R1+0x1dfc], R16 ;  /* 0x001dfc1001007387 */ /* 0x000fe40000100800 */
        /* <DEDUP_REMOVED lines=35> */
[----:B------:R-:W3:Y:S01]  /*56820*/  LDL.LU R19, [R1+0x1e30] ;  /* 0x001e300001137983 */ /* 0x000ee20000300800 */
[----:B----4-:R-:W-:-:S02]  /*56830*/  IADD3.X R24, R24, UR5, RZ, P5, !PT ;  /* 0x0000000518187c10 */ /* 0x010fc4000affe4ff */
[----:B------:R-:W-:Y:S02]  /*56840*/  IADD3 R57, P5, R57, UR8, RZ ;  /* 0x0000000839397c10 */ /* 0x000fe4000ffbe0ff */
[----:B--2---:R-:W-:Y:S01]  /*56850*/  IADD3.X R56, R56, UR5, RZ, P2, !PT ;  /* 0x0000000538387c10 */ /* 0x004fe200097fe4ff */
[----:B------:R0:W-:Y:S01]  /*56860*/  STL [R1+0x1688], R24 ;  /* 0x0016881801007387 */ /* 0x0001e20000100800 */
[----:B---3--:R-:W-:Y:S02]  /*56870*/  IADD3 R37, P2, R37, UR8, RZ ;  /* 0x0000000825257c10 */ /* 0x008fe4000ff5e0ff */
[----:B------:R-:W-:Y:S01]  /*56880*/  IADD3.X R33, R33, UR5, RZ, P1, !PT ;  /* 0x0000000521217c10 */ /* 0x000fe20008ffe4ff */
[----:B------:R-:W-:Y:S01]  /*56890*/  IADD3 R36, P1, R36, UR8, RZ ;  /* 0x0000000824247c10 */ /* 0x000fe2000ff3e0ff */
[----:B------:R-:W-:Y:S01]  /*568a0*/  IADD3.X R32, R32, UR5, RZ, P4, !PT ;  /* 0x0000000520207c10 */ /* 0x000fe2000a7fe4ff */
[----:B0-----:R0:W5:Y:S01]  /*568b0*/  LDL.LU R24, [R1+0x22b4] ;  /* 0x0022b40001187983 */ /* 0x0011620000300800 */
[----:B------:R1:W-:Y:S01]  /*568c0*/  STL [R1+0x1e14], R57 ;  /* 0x001e143901007387 */ /* 0x0003e20000100800 */
[----:B------:R-:W-:-:S02]  /*568d0*/  IADD3 R13, P4, R13, UR8, RZ ;  /* 0x000000080d0d7c10 */ /* 0x000fc4000ff9e0ff */
[----:B------:R-:W-:Y:S01]  /*568e0*/  IADD3.X R12, R12, UR5, RZ, P3, !PT ;  /* 0x000000050c0c7c10 */ /* 0x000fe20009ffe4ff */
[----:B-1----:R0:W5:Y:S01]  /*568f0*/  LDL.LU R57, [R1+0x22b0] ;  /* 0x0022b00001397983 */ /* 0x0021620000300800 */
[----:B------:R1:W-:Y:S01]  /*56900*/  STL [R1+0x1684], R56 ;  /* 0x0016843801007387 */ /* 0x0003e20000100800 */
[----:B------:R-:W-:Y:S02]  /*56910*/  IADD3 R45, P3, R45, UR8, RZ ;  /* 0x000000082d2d7c10 */ /* 0x000fe4000ff7e0ff */
[----:B-1----:R0:W5:Y:S01]  /*56920*/  LDL.LU R56, [R1+0x22ac] ;  /* 0x0022ac0001387983 */ /* 0x0021620000300800 */
[----:B------:R1:W-:Y:S01]  /*56930*/  STL [R1+0x1e1c], R37 ;  /* 0x001e1c2501007387 */ /* 0x0003e20000100800 */
[----:B------:R-:W-:Y:S02]  /*56940*/  IADD3.X R41, R41, UR5, RZ, P6, !PT ;  /* 0x0000000529297c10 */ /* 0x000fe4000b7fe4ff */
[----:B-1----:R0:W5:Y:S01]  /*56950*/  LDL.LU R37, [R1+0x22a8] ;  /* 0x0022a80001257983 */ /* 0x0021620000300800 */
[----:B------:R1:W-:Y:S01]  /*56960*/  STL [R1+0x1680], R33 ;  /* 0x0016802101007387 */ /* 0x0003e20000100800 */
[----:B------:R-:W-:-:S02]  /*56970*/  IADD3 R44, P6, R44, UR8, RZ ;  /* 0x000000082c2c7c10 */ /* 0x000fc4000ffde0ff */
[----:B-1----:R0:W5:Y:S01]  /*56980*/  LDL.LU R33, [R1+0x22a4] ;  /* 0x0022a40001217983 */ /* 0x0021620000300800 */
[----:B------:R1:W-:Y:S01]  /*56990*/  STL [R1+0x1e24], R36 ;  /* 0x001e242401007387 */ /* 0x0003e20000100800 */
[----:B------:R-:W-:Y:S02]  /*569a0*/  IADD3.X R40, R40, UR5, RZ, P5, !PT ;  /* 0x0000000528287c10 */ /* 0x000fe4000affe4ff */
[----:B-1----:R0:W5:Y:S01]  /*569b0*/  LDL.LU R36, [R1+0x22a0] ;  /* 0x0022a00001247983 */ /* 0x0021620000300800 */
[----:B------:R1:W-:Y:S01]  /*569c0*/  STL [R1+0x167c], R32 ;  /* 0x00167c2001007387 */ /* 0x0003e20000100800 */
[----:B------:R-:W-:Y:S02]  /*569d0*/  IADD3 R21, P5, R21, UR8, RZ ;  /* 0x0000000815157c10 */ /* 0x000fe4000ffbe0ff */
[----:B-1----:R0:W5:Y:S01]  /*569e0*/  LDL.LU R32, [R1+0x229c] ;  /* 0x00229c0001207983 */ /* 0x0021620000300800 */
[----:B------:R1:W-:Y:S01]  /*569f0*/  STL [R1+0x1e2c], R13 ;  /* 0x001e2c0d01007387 */ /* 0x0003e20000100800 */
[----:B------:R-:W-:-:S02]  /*56a00*/  IADD3.X R17, R17, UR5, RZ, P2, !PT ;  /* 0x0000000511117c10 */ /* 0x000fc400097fe4ff */
        /* <DEDUP_REMOVED lines=16> */
[----:B------:R1:W-:Y:S03]  /*56b10*/  STL [R1+0x1e58], R21 ;  /* 0x001e581501007387 */ /* 0x0003e60000100800 */
        /* <DEDUP_REMOVED lines=12> */
[----:B-1----:R-:W2:Y:S01]  /*56be0*/  LDL.LU R2, [R1+0x2268] ;  /* 0x0022680001027983 */ /* 0x002ea20000300800 */
[----:B------:R-:W-:Y:S01]  /*56bf0*/  IADD3.X R60, R60, UR5, RZ, P3, !PT ;  /* 0x000000053c3c7c10 */ /* 0x000fe20009ffe4ff */
[----:B------:R-:W-:Y:S01]  /*56c00*/  IADD3 R9, P3, R9, UR8, RZ ;  /* 0x0000000809097c10 */ /* 0x000fe2000ff7e0ff */
[----:B------:R-:W-:Y:S01]  /*56c10*/  IADD3.X R4, R4, UR5, RZ, P6, !PT ;  /* 0x0000000504047c10 */ /* 0x000fe2000b7fe4ff */
[----:B------:R-:W-:Y:S01]  /*56c20*/  IADD3 R52, P6, R52, UR8, RZ ;  /* 0x0000000834347c10 */ /* 0x000fe2000ffde0ff */
[----:B------:R-:W-:Y:S01]  /*56c30*/  IADD3.X R53, R53, UR5, RZ, P5, !PT ;  /* 0x0000000535357c10 */ /* 0x000fe2000affe4ff */
[----:B------:R-:W-:Y:S01]  /*56c40*/  STL [R1+0x1df8], R60 ;  /* 0x001df83c01007387 */ /* 0x000fe20000100800 */
[----:B------:R-:W-:Y:S01]  /*56c50*/  IADD3 R54, P5, R54, UR8, RZ ;  /* 0x0000000836367c10 */ /* 0x000fe2000ffbe0ff */
[----:B------:R-:W-:Y:S01]  /*56c60*/  STL [R1+0x1e48], R9 ;  /* 0x001e480901007387 */ /* 0x000fe20000100800 */
[----:B------:R-:W-:Y:S01]  /*56c70*/  IADD3.X R55, R55, UR5, RZ, P2, !PT ;  /* 0x0000000537377c10 */ /* 0x000fe200097fe4ff */
[----:B------:R1:W-:Y:S01]  /*56c80*/  STL [R1+0x1e00], R4 ;  /* 0x001e000401007387 */ /* 0x0003e20000100800 */
[----:B------:R-:W-:Y:S01]  /*56c90*/  IADD3.X R14, R14, UR5, RZ, P1, !PT ;  /* 0x000000050e0e7c10 */ /* 0x000fe20008ffe4ff */
[----:B------:R-:W-:Y:S01]  /*56ca0*/  STL [R1+0x1e44], R52 ;  /* 0x001e443401007387 */ /* 0x000fe20000100800 */
[----:B------:R-:W-:Y:S01]  /*56cb0*/  IADD3.X R15, R15, UR5, RZ, P4, !PT ;  /* 0x000000050f0f7c10 */ /* 0x000fe2000a7fe4ff */
[----:B------:R-:W-:Y:S01]  /*56cc0*/  STL [R1+0x1e08], R53 ;  /* 0x001e083501007387 */ /* 0x000fe20000100800 */
[----:B------:R-:W-:Y:S02]  /*56cd0*/  STL [R1+0x1e40], R54 ;  /* 0x001e403601007387 */ /* 0x000fe40000100800 */
[----:B------:R-:W-:Y:S02]  /*56ce0*/  STL [R1+0x1e10], R55 ;  /* 0x001e103701007387 */ /* 0x000fe40000100800 */
[----:B------:R-:W-:Y:S01]  /*56cf0*/  STL [R1+0x1e18], R14 ;  /* 0x001e180e01007387 */ /* 0x000fe20000100800 */
[----:B------:R3:W-:Y:S01]  /*56d00*/  STL [R1+0x1e20], R15 ;  /* 0x001e200f01007387 */ /* 0x0007e20000100800 */
[----:B------:R-:W-:-:S02]  /*56d10*/  IADD3.X R18, R18, UR5, RZ, P3, !PT ;  /* 0x0000000512127c10 */ /* 0x000fc40009ffe4ff */
[----:B------:R-:W-:Y:S01]  /*56d20*/  IADD3.X R19, R19, UR5, RZ, P6, !PT ;  /* 0x0000000513137c10 */ /* 0x000fe2000b7fe4ff */
[----:B-1----:R-:W-:Y:S02]  /*56d30*/  IMAD.MOV.U32 R4, RZ, RZ, R11 ;  /* 0x000000ffff047224 */ /* 0x002fe400078e000b */
[----:B---3--:R-:W-:Y:S02]  /*56d40*/  IMAD.MOV.U32 R15, RZ, RZ, R5 ;  /* 0x000000ffff0f7224 */ /* 0x008fe400078e0005 */
[----:B------:R-:W-:Y:S02]  /*56d50*/  IMAD.MOV.U32 R5, RZ, RZ, R8 ;  /* 0x000000ffff057224 */ /* 0x000fe400078e0008 */
[----:B------:R-:W-:Y:S02]  /*56d60*/  IMAD.MOV.U32 R14, RZ, RZ, R10 ;  /* 0x000000ffff0e7224 */ /* 0x000fe400078e000a */
[----:B------:R-:W-:-:S04]  /*56d70*/  IMAD.MOV.U32 R60, RZ, RZ, c[0x0][0x188] ;  /* 0x00006200ff3c7624 */ /* 0x000fc800078e00ff */
[----:B------:R-:W-:-:S04]  /*56d80*/  IMAD.SHL.U32 R60, R60, 0x20, RZ ;  /* 0x000000203c3c7824 */ /* 0x000fc800078e00ff */
[----:B------:R-:W-:Y:S01]  /*56d90*/  IMAD.SHL.U32 R60, R60, 0x2, RZ ;  /* 0x000000023c3c7824 */ /* 0x000fe200078e00ff */
[----:B--2---:R-:W-:-:S05]  /*56da0*/  IADD3.X R2, R2, UR5, RZ, P5, !PT ;  /* 0x0000000502027c10 */ /* 0x004fca000affe4ff */
[----:B------:R1:W-:Y:S01]  /*56db0*/  STL [R1+0x1e38], R2 ;  /* 0x001e380201007387 */ /* 0x0003e20000100800 */
[----:B------:R0:W-:Y:S02]  /*56dc0*/  STL [R1+0x1e28], R18 ;  /* 0x001e281201007387 */ /* 0x0001e40000100800 */
[----:B------:R0:W-:Y:S01]  /*56dd0*/  STL [R1+0x1e30], R19 ;  /* 0x001e301301007387 */ /* 0x0001e20000100800 */
[----:B-1----:R-:W1:Y:S01]  /*56de0*/  S2R R2, SR_TID.X ;  /* 0x0000000000027919 */ /* 0x002e620000002100 */
[----:B------:R0:W-:Y:S02]  /*56df0*/  STL.64 [R1+0x1158], R4 ;  /* 0x0011580401007387 */ /* 0x0001e40000100a00 */
[----:B------:R0:W-:Y:S01]  /*56e00*/  STL.64 [R1+0x1168], R14 ;  /* 0x0011680e01007387 */ /* 0x0001e20000100a00 */
[----:B-1----:R-:W-:-:S05]  /*56e10*/  LOP3.LUT R2, R2, 0x1f, RZ, 0xc0, !PT ;  /* 0x0000001f02027812 */ /* 0x002fca00078ec0ff */
[----:B------:R-:W-:Y:S01]  /*56e20*/  IMAD.SHL.U32 R2, R2, 0x2, RZ ;  /* 0x0000000202027824 */ /* 0x000fe200078e00ff */
[----:B0-----:R-:W-:Y:S01]  /*56e30*/  @!P0 CALL.REL.NOINC `(.L_x_1) ;  /* 0x0000001000008944 */ /* 0x001fe20003c00000 */
[----:B------:R-:W-:Y:S05]  /*56e40*/  BRA `(.L_x_2) ;  /* 0xfffcf13000007947 */ /* 0x000fea000383ffff */
.L_x_1:
[----:B-----5:R-:W2:Y:S04]  /*56e50*/  LDL.LU R3, [R1+0x794] ;  /* 0x0007940001037983 */ /* 0x020ea80000300800 */
[----:B--2---:R0:W-:Y:S04]  /*56e60*/  STL [R1+0x23d0], R3 ;  /* 0x0023d00301007387 */ /* 0x0041e80000100800 */
[----:B0-----:R-:W2:Y:S04]  /*56e70*/  LDL.LU R3, [R1+0x4dc] ;  /* 0x0004dc0001037983 */ /* 0x001ea80000300800 */
[----:B--2---:R0:W-:Y:S04]  /*56e80*/  STL [R1+0x23d4], R3 ;  /* 0x0023d40301007387 */ /* 0x0041e80000100800 */
[----:B------:R-:W2:Y:S01]  /*56e90*/  LDL.LU R2, [R1+0x790] ;  /* 0x0007900001027983 */ /* 0x000ea20000300800 */
[----:B0-----:R-:W-:-:S03]  /*56ea0*/  IMAD.MOV.U32 R3, RZ, RZ, R7 ;  /* 0x000000ffff037224 */ /* 0x001fc600078e0007 */
[----:B--2---:R0:W-:Y:S04]  /*56eb0*/  STL [R1+0x23d8], R2 ;  /* 0x0023d80201007387 */ /* 0x0041e80000100800 */
[----:B------:R-:W2:Y:S04]  /*56ec0*/  LDL.LU R0, [R1+0x7a4] ;  /* 0x0007a40001007983 */ /* 0x000ea80000300800 */
[----:B------:R-:W2:Y:S04]  /*56ed0*/  LDL.LU R60, [R1+0x7a0] ;  /* 0x0007a000013c7983 */ /* 0x000ea80000300800 */
[----:B------:R-:W3:Y:S04]  /*56ee0*/  LDL.LU R11, [R1+0x31c] ;  /* 0x00031c00010b7983 */ /* 0x000ee80000300800 */
[----:B------:R-:W3:Y:S04]  /*56ef0*/  LDL.LU R8, [R1+0x318] ;  /* 0x0003180001087983 */ /* 0x000ee80000300800 */
[----:B------:R-:W4:Y:S04]  /*56f00*/  LDL.LU R10, [R1+0x90c] ;  /* 0x00090c00010a7983 */ /* 0x000f280000300800 */
[----:B------:R-:W4:Y:S04]  /*56f10*/  LDL.LU R5, [R1+0x908] ;  /* 0x0009080001057983 */ /* 0x000f280000300800 */
[----:B------:R-:W2:Y:S04]  /*56f20*/  LDL.LU R9, [R1+0x91c] ;  /* 0x00091c0001097983 */ /* 0x000ea80000300800 */
[----:B------:R-:W2:Y:S01]  /*56f30*/  LDL.LU R4, [R1+0x918] ;  /* 0x0009180001047983 */ /* 0x000ea20000300800 */
[----:B0-----:R-:W-:-:S03]  /*56f40*/  IMAD.MOV.U32 R2, RZ, RZ, R6 ;  /* 0x000000ffff027224 */ /* 0x001fc600078e0006 */
        /* <DEDUP_REMOVED lines=10> */
[----:B------:R0:W-:Y:S04]  /*56ff0*/  STL [R1+0x23b0], R30 ;  /* 0x0023b01e01007387 */ /* 0x0001e80000100800 */
        /* <DEDUP_REMOVED lines=67> */
[----:B------:R0:W-:Y:S01]  /*57430*/  STL [R1+0x229c], R37 ;  /* 0x00229c2501007387 */ /* 0x0001e20000100800 */
[----:B------:R-:W-:-:S03]  /*57440*/  F2FP.PACK_AB R3, R2, R3 ;  /* 0x000000030203723e */ /* 0x000fc600000000ff */
        /* <DEDUP_REMOVED lines=13> */
[----:B------:R-:W2:Y:S04]  /*57520*/  LDL.LU R2, [R1+0x23d8] ;  /* 0x0023d80001027983 */ /* 0x000ea80000300800 */
[----:B------:R0:W-:Y:S04]  /*57530*/  STL [R1+0x126c], R3 ;  /* 0x00126c0301007387 */ /* 0x0001e80000100800 */
[----:B0-----:R-:W2:Y:S02]  /*57540*/  LDL.LU R3, [R1+0x23d4] ;  /* 0x0023d40001037983 */ /* 0x001ea40000300800 */
[----:B--2---:R-:W-:-:S02]  /*57550*/  F2FP.PACK_AB R61, R3, R61 ;  /* 0x0000003d033d723e */ /* 0x004fc400000000ff */
[----:B------:R-:W2:Y:S01]  /*57560*/  LDL.LU R3, [R1+0x23d0] ;  /* 0x0023d00001037983 */ /* 0x000ea20000300800 */
[----:B------:R-:W-:Y:S02]  /*57570*/  F2FP.PACK_AB R44, R44, R45 ;  /* 0x0000002d2c2c723e */ /* 0x000fe400000000ff */
[----:B------:R-:W-:Y:S02]  /*57580*/  F2FP.PACK_AB R40, R40, R41 ;  /* 0x000000292828723e */ /* 0x000fe400000000ff */
[----:B------:R-:W-:Y:S01]  /*57590*/  F2FP.PACK_AB R36, R36, R37 ;  /* 0x000000252424723e */ /* 0x000fe200000000ff */
[----:B------:R-:W-:Y:S01]  /*575a0*/  STL [R1+0x1268], R61 ;  /* 0x0012683d01007387 */ /* 0x000fe20000100800 */
[----:B------:R-:W-:Y:S02]  /*575b0*/  F2FP.PACK_AB R32, R32, R33 ;  /* 0x000000212020723e */ /* 0x000fe400000000ff */
[----:B------:R-:W-:Y:S01]  /*575c0*/  F2FP.PACK_AB R28, R28, R29 ;  /* 0x0000001d1c1c723e */ /* 0x000fe200000000ff */
[----:B------:R-:W-:Y:S01]  /*575d0*/  STL [R1+0x1264], R44 ;  /* 0x0012642c01007387 */ /* 0x000fe20000100800 */
[----:B------:R-:W-:-:S02]  /*575e0*/  F2FP.PACK_AB R24, R24, R25 ;  /* 0x000000191818723e */ /* 0x000fc400000000ff */
[----:B------:R-:W-:Y:S01]  /*575f0*/  F2FP.PACK_AB R20, R20, R21 ;  /* 0x000000151414723e */ /* 0x000fe200000000ff */
[----:B------:R-:W-:Y:S01]  /*57600*/  STL [R1+0x1260], R40 ;  /* 0x0012602801007387 */ /* 0x000fe20000100800 */
[----:B------:R-:W-:Y:S02]  /*57610*/  F2FP.PACK_AB R17, R16, R17 ;  /* 0x000000111011723e */ /* 0x000fe400000000ff */
[----:B------:R-:W-:Y:S01]  /*57620*/  F2FP.PACK_AB R12, R12, R13 ;  /* 0x0000000d0c0c723e */ /* 0x000fe200000000ff */
[----:B------:R-:W-:Y:S04]  /*57630*/  STL [R1+0x125c], R36 ;  /* 0x00125c2401007387 */ /* 0x000fe80000100800 */
[----:B------:R-:W-:Y:S01]  /*57640*/  STL [R1+0x1258], R32 ;  /* 0x0012582001007387 */ /* 0x000fe20000100800 */
[----:B------:R-:W-:-:S03]  /*57650*/  F2FP.PACK_AB R16, R56, R57 ;  /* 0x000000393810723e */ /* 0x000fc600000000ff */
[----:B------:R-:W-:Y:S01]  /*57660*/  STL [R1+0x1254], R28 ;  /* 0x0012541c01007387 */ /* 0x000fe20000100800 */
[----:B------:R-:W-:-:S03]  /*57670*/  F2FP.PACK_AB R13, R49, R48 ;  /* 0x00000030310d723e */ /* 0x000fc600000000ff */
[----:B------:R-:W-:Y:S04]  /*57680*/  STL [R1+0x1250], R24 ;  /* 0x0012501801007387 */ /* 0x000fe80000100800 */
[----:B------:R-:W-:Y:S04]  /*57690*/  STL [R1+0x124c], R20 ;  /* 0x00124c1401007387 */ /* 0x000fe80000100800 */
[----:B------:R-:W-:Y:S04]  /*576a0*/  STL [R1+0x1248], R17 ;  /* 0x0012481101007387 */ /* 0x000fe80000100800 */
[----:B------:R0:W-:Y:S04]  /*576b0*/  STL [R1+0x1244], R12 ;  /* 0x0012440c01007387 */ /* 0x0001e80000100800 */
[----:B------:R1:W-:Y:S01]  /*576c0*/  STL [R1+0x1240], R16 ;  /* 0x0012401001007387 */ /* 0x0003e20000100800 */
[----:B0-----:R-:W-:-:S03]  /*576d0*/  F2FP.PACK_AB R12, R51, R50 ;  /* 0x00000032330c723e */ /* 0x001fc600000000ff */
[----:B------:R0:W-:Y:S01]  /*576e0*/  STL [R1+0x123c], R13 ;  /* 0x00123c0d01007387 */ /* 0x0001e20000100800 */
[----:B-1----:R-:W-:-:S03]  /*576f0*/  F2FP.PACK_AB R16, R59, R58 ;  /* 0x0000003a3b10723e */ /* 0x002fc600000000ff */
[----:B------:R1:W-:Y:S01]  /*57700*/  STL [R1+0x1238], R12 ;  /* 0x0012380c01007387 */ /* 0x0003e20000100800 */
[----:B0-----:R-:W-:-:S03]  /*57710*/  F2FP.PACK_AB R13, R47, R46 ;  /* 0x0000002e2f0d723e */ /* 0x001fc600000000ff */
[----:B------:R0:W-:Y:S01]  /*57720*/  STL [R1+0x1234], R16 ;  /* 0x0012341001007387 */ /* 0x0001e20000100800 */
[----:B-1----:R-:W-:-:S03]  /*57730*/  F2FP.PACK_AB R12, R43, R42 ;  /* 0x0000002a2b0c723e */ /* 0x002fc600000000ff */
[----:B------:R1:W-:Y:S04]  /*57740*/  STL [R1+0x1230], R13 ;  /* 0x0012300d01007387 */ /* 0x0003e80000100800 */
[----:B------:R3:W-:Y:S01]  /*57750*/  STL [R1+0x122c], R12 ;  /* 0x00122c0c01007387 */ /* 0x0007e20000100800 */
[----:B0-----:R-:W-:Y:S02]  /*57760*/  F2FP.PACK_AB R16, R39, R38 ;  /* 0x000000262710723e */ /* 0x001fe400000000ff */
[----:B-1----:R-:W-:-:S03]  /*57770*/  F2FP.PACK_AB R13, R27, R26 ;  /* 0x0000001a1b0d723e */ /* 0x002fc600000000ff */
[----:B------:R0:W-:Y:S01]  /*57780*/  STL [R1+0x1228], R16 ;  /* 0x0012281001007387 */ /* 0x0001e20000100800 */
[----:B---3--:R-:W-:-:S03]  /*57790*/  F2FP.PACK_AB R12, R23, R22 ;  /* 0x00000016170c723e */ /* 0x008fc600000000ff */
[----:B------:R1:W-:Y:S04]  /*577a0*/  STL [R1+0x1224], R13 ;  /* 0x0012240d01007387 */ /* 0x0003e80000100800 */
[----:B------:R2:W-:Y:S01]  /*577b0*/  STL [R1+0x1220], R12 ;  /* 0x0012200c01007387 */ /* 0x0005e20000100800 */
[----:B0-----:R-:W-:Y:S02]  /*577c0*/  F2FP.PACK_AB R16, R35, R34 ;  /* 0x000000222310723e */ /* 0x001fe400000000ff */
[----:B-1----:R-:W-:-:S03]  /*577d0*/  F2FP.PACK_AB R13, R31, R30 ;  /* 0x0000001e1f0d723e */ /* 0x002fc600000000ff */
[----:B------:R-:W-:Y:S04]  /*577e0*/  STL [R1+0x121c], R16 ;  /* 0x00121c1001007387 */ /* 0x000fe80000100800 */
[----:B------:R-:W-:Y:S01]  /*577f0*/  STL [R1+0x1218], R13 ;  /* 0x0012180d01007387 */ /* 0x000fe20000100800 */
[----:B--2---:R-:W-:Y:S02]  /*57800*/  F2FP.PACK_AB R12, R3, R2 ;  /* 0x00000002030c723e */ /* 0x004fe400000000ff */
[----:B------:R-:W-:Y:S02]  /*57810*/  F2FP.PACK_AB R3, R0, R60 ;  /* 0x0000003c0003723e */ /* 0x000fe400000000ff */
[----:B------:R-:W-:Y:S01]  /*57820*/  F2FP.PACK_AB R2, R11, R8 ;  /* 0x000000080b02723e */ /* 0x000fe200000000ff */
[----:B------:R-:W-:Y:S01]  /*57830*/  STL [R1+0x1214], R12 ;  /* 0x0012140c01007387 */ /* 0x000fe20000100800 */
[----:B----4-:R-:W-:-:S03]  /*57840*/  F2FP.PACK_AB R0, R10, R5 ;  /* 0x000000050a00723e */ /* 0x010fc600000000ff */
        /* <DEDUP_REMOVED lines=10> */
[----:B------:R-:W-:Y:S04]  /*578f0*/  STL [R1+0x11f8], R3 ;  /* 0x0011f80301007387 */ /* 0x000fe80000100800 */
[----:B------:R-:W2:Y:S01]  /*57900*/  LDL.LU R30, [R1+0xaa8] ;  /* 0x000aa800011e7983 */ /* 0x000ea20000300800 */
[----:B0-----:R-:W-:Y:S02]  /*57910*/  F2FP.PACK_AB R2, R14, R15 ;  /* 0x0000000f0e02723e */ /* 0x001fe400000000ff */
[----:B-1----:R-:W-:-:S03]  /*57920*/  F2FP.PACK_AB R0, R18, R19 ;  /* 0x000000131200723e */ /* 0x002fc600000000ff */
[----:B------:R-:W-:Y:S04]  /*57930*/  STL [R1+0x11f4], R2 ;  /* 0x0011f40201007387 */ /* 0x000fe80000100800 */
[----:B--2---:R0:W-:Y:S04]  /*57940*/  STL [R1+0x23b8], R30 ;  /* 0x0023b81e01007387 */ /* 0x0041e80000100800 */
[----:B------:R-:W-:Y:S04]  /*57950*/  STL [R1+0x11f0], R0 ;  /* 0x0011f00001007387 */ /* 0x000fe80000100800 */
[----:B0-----:R-:W2:Y:S04]  /*57960*/  LDL.LU R30, [R1+0xa98] ;  /* 0x000a9800011e7983 */ /* 0x001ea80000300800 */
[----:B--2---:R0:W-:Y:S04]  /*57970*/  STL [R1+0x23c0], R30 ;  /* 0x0023c01e01007387 */ /* 0x0041e80000100800 */
[----:B0-----:R-:W2:Y:S04]  /*57980*/  LDL.LU R30, [R1+0xa88] ;  /* 0x000a8800011e7983 */ /* 0x001ea80000300800 */
[----:B--2---:R0:W-:Y:S04]  /*57990*/  STL [R1+0x23c8], R30 ;  /* 0x0023c81e01007387 */ /* 0x0041e80000100800 */
[----:B0-----:R-:W2:Y:S04]  /*579a0*/  LDL.LU R30, [R1+0x398] ;  /* 0x00039800011e7983 */ /* 0x001ea80000300800 */
[----:B------:R-:W3:Y:S04]  /*579b0*/  LDL.LU R31, [R1+0x394] ;  /* 0x00039400011f7983 */ /* 0x000ee80000300800 */
[----:B---3--:R0:W-:Y:S04]  /*579c0*/  STL [R1+0x23b4], R31 ;  /* 0x0023b41f01007387 */ /* 0x0081e80000100800 */
[----:B0-----:R-:W3:Y:S04]  /*579d0*/  LDL.LU R31, [R1+0xaac] ;  /* 0x000aac00011f7983 */ /* 0x001ee80000300800 */
[----:B---3--:R0:W-:Y:S04]  /*579e0*/  STL [R1+0x23bc], R31 ;  /* 0x0023bc1f01007387 */ /* 0x0081e80000100800 */
[----:B0-----:R-:W3:Y:S04]  /*579f0*/  LDL.LU R31, [R1+0xa9c] ;  /* 0x000a9c00011f7983 */ /* 0x001ee80000300800 */
[----:B---3--:R0:W-:Y:S04]  /*57a00*/  STL [R1+0x23c4], R31 ;  /* 0x0023c41f01007387 */ /* 0x0081e80000100800 */
[----:B0-----:R-:W3:Y:S04]  /*57a10*/  LDL.LU R31, [R1+0xa8c] ;  /* 0x000a8c00011f7983 */ /* 0x001ee80000300800 */
[----:B---3--:R0:W-:Y:S04]  /*57a20*/  STL [R1+0x23cc], R31 ;  /* 0x0023cc1f01007387 */ /* 0x0081e80000100800 */
[----:B0-----:R-:W2:Y:S04]  /*57a30*/  LDL.LU R31, [R1+0x39c] ;  /* 0x00039c00011f7983 */ /* 0x001ea80000300800 */
[----:B------:R-:W3:Y:S04]  /*57a40*/  LDL.LU R34, [R1+0x390] ;  /* 0x0003900001227983 */ /* 0x000ee80000300800 */
[----:B------:R-:W4:Y:S04]  /*57a50*/  LDL.LU R35, [R1+0xa84] ;  /* 0x000a840001237983 */ /* 0x000f280000300800 */
[----:B------:R-:W4:Y:S04]  /*57a60*/  LDL.LU R22, [R1+0xa80] ;  /* 0x000a800001167983 */ /* 0x000f280000300800 */
        /* <DEDUP_REMOVED lines=55> */
[----:B------:R-:W3:Y:S01]  /*57de0*/  LDL.LU R19, [R1+0x518] ;  /* 0x0005180001137983 */ /* 0x000ee20000300800 */
[----:B--2---:R-:W-:-:S03]  /*57df0*/  F2FP.PACK_AB R30, R31, R30 ;  /* 0x0000001e1f1e723e */ /* 0x004fc600000000ff */
[----:B------:R-:W2:Y:S04]  /*57e00*/  LDL.LU R31, [R1+0x23cc] ;  /* 0x0023cc00011f7983 */ /* 0x000ea80000300800 */
[----:B------:R0:W-:Y:S04]  /*57e10*/  STL [R1+0x11ec], R30 ;  /* 0x0011ec1e01007387 */ /* 0x0001e80000100800 */
[----:B0-----:R-:W2:Y:S02]  /*57e20*/  LDL.LU R30, [R1+0x23c8] ;  /* 0x0023c800011e7983 */ /* 0x001ea40000300800 */
[----:B--2---:R-:W-:-:S02]  /*57e30*/  F2FP.PACK_AB R30, R31, R30 ;  /* 0x0000001e1f1e723e */ /* 0x004fc400000000ff */
        /* <DEDUP_REMOVED lines=8> */
[----:B------:R-:W2:Y:S01]  /*57ec0*/  LDL.LU R31, [R1+0x23b4] ;  /* 0x0023b400011f7983 */ /* 0x000ea20000300800 */
[----:B----4-:R-:W-:-:S03]  /*57ed0*/  F2FP.PACK_AB R22, R35, R22 ;  /* 0x000000162316723e */ /* 0x010fc600000000ff */
[----:B------:R0:W-:Y:S01]  /*57ee0*/  STL [R1+0x11e0], R30 ;  /* 0x0011e01e01007387 */ /* 0x0001e20000100800 */
[----:B---3--:R-:W-:-:S03]  /*57ef0*/  F2FP.PACK_AB R26, R23, R26 ;  /* 0x0000001a171a723e */ /* 0x008fc600000000ff */
[----:B0-----:R-:W3:Y:S01]  /*57f00*/  LDL.LU R30, [R1+0x23b0] ;  /* 0x0023b000011e7983 */ /* 0x001ee20000300800 */
[----:B------:R-:W-:Y:S02]  /*57f10*/  F2FP.PACK_AB R61, R27, R61 ;  /* 0x0000003d1b3d723e */ /* 0x000fe400000000ff */
[----:B------:R-:W-:Y:S02]  /*57f20*/  F2FP.PACK_AB R44, R44, R45 ;  /* 0x0000002d2c2c723e */ /* 0x000fe400000000ff */
[----:B------:R-:W-:Y:S02]  /*57f30*/  F2FP.PACK_AB R40, R40, R41 ;  /* 0x000000292828723e */ /* 0x000fe400000000ff */
[----:B------:R-:W-:Y:S02]  /*57f40*/  F2FP.PACK_AB R36, R36, R37 ;  /* 0x000000252424723e */ /* 0x000fe400000000ff */
[----:B------:R-:W-:Y:S02]  /*57f50*/  F2FP.PACK_AB R32, R32, R33 ;  /* 0x000000212020723e */ /* 0x000fe400000000ff */
[----:B------:R-:W-:-:S02]  /*57f60*/  F2FP.PACK_AB R28, R28, R29 ;  /* 0x0000001d1c1c723e */ /* 0x000fc400000000ff */
[----:B------:R-:W-:Y:S02]  /*57f70*/  F2FP.PACK_AB R24, R24, R25 ;  /* 0x000000191818723e */ /* 0x000fe400000000ff */
[----:B------:R-:W-:Y:S02]  /*57f80*/  F2FP.PACK_AB R20, R20, R21 ;  /* 0x000000151414723e */ /* 0x000fe400000000ff */
[----:B--2---:R-:W-:Y:S02]  /*57f90*/  F2FP.PACK_AB R34, R31, R34 ;  /* 0x000000221f22723e */ /* 0x004fe400000000ff */
[----:B------:R-:W3:Y:S04]  /*57fa0*/  LDL.LU R31, [R1+0x23ac] ;  /* 0x0023ac00011f7983 */ /* 0x000ee80000300800 */
[----:B------:R0:W-:Y:S04]  /*57fb0*/  STL [R1+0x11dc], R34 ;  /* 0x0011dc2201007387 */ /* 0x0001e80000100800 */
[----:B0-----:R-:W2:Y:S04]  /*57fc0*/  LDL.LU R34, [R1+0x23a8] ;  /* 0x0023a80001227983 */ /* 0x001ea80000300800 */
[----:B------:R-:W2:Y:S04]  /*57fd0*/  LDL.LU R35, [R1+0x23a4] ;  /* 0x0023a40001237983 */ /* 0x000ea80000300800 */
[----:B------:R0:W-:Y:S04]  /*57fe0*/  STL [R1+0x11d8], R22 ;  /* 0x0011d81601007387 */ /* 0x0001e80000100800 */
[----:B0-----:R-:W4:Y:S04]  /*57ff0*/  LDL.LU R22, [R1+0x23a0] ;  /* 0x0023a00001167983 */ /* 0x001f280000300800 */
[----:B------:R-:W4:Y:S04]  /*58000*/  LDL.LU R23, [R1+0x239c] ;  /* 0x00239c0001177983 */ /* 0x000f280000300800 */
[----:B------:R0:W-:Y:S01]  /*58010*/  STL [R1+0x11d4], R26 ;  /* 0x0011d41a01007387 */ /* 0x0001e20000100800 */
[----:B------:R-:W-:-:S02]  /*58020*/  F2FP.PACK_AB R16, R16, R17 ;  /* 0x000000111010723e */ /* 0x000fc400000000ff */
[----:B------:R-:W-:Y:S01]  /*58030*/  F2FP.PACK_AB R13, R12, R13 ;  /* 0x0000000d0c0d723e */ /* 0x000fe200000000ff */
[----:B0-----:R-:W4:Y:S04]  /*58040*/  LDL.LU R26, [R1+0x2398] ;  /* 0x00239800011a7983 */ /* 0x001f280000300800 */
[----:B------:R-:W4:Y:S04]  /*58050*/  LDL.LU R27, [R1+0x2394] ;  /* 0x00239400011b7983 */ /* 0x000f280000300800 */
[----:B------:R-:W-:Y:S04]  /*58060*/  STL [R1+0x11d0], R61 ;  /* 0x0011d03d01007387 */ /* 0x000fe80000100800 */
[----:B------:R-:W-:Y:S01]  /*58070*/  STL [R1+0x11cc], R44 ;  /* 0x0011cc2c01007387 */ /* 0x000fe20000100800 */
[----:B------:R-:W-:-:S03]  /*58080*/  F2FP.PACK_AB R12, R56, R57 ;  /* 0x00000039380c723e */ /* 0x000fc600000000ff */
        /* <DEDUP_REMOVED lines=8> */
[----:B------:R1:W-:Y:S01]  /*58110*/  STL [R1+0x11a8], R12 ;  /* 0x0011a80c01007387 */ /* 0x0003e20000100800 */
[----:B0-----:R-:W-:-:S02]  /*58120*/  F2FP.PACK_AB R16, R49, R48 ;  /* 0x000000303110723e */ /* 0x001fc400000000ff */
[----:B-1----:R-:W-:-:S03]  /*58130*/  F2FP.PACK_AB R13, R51, R50 ;  /* 0x00000032330d723e */ /* 0x002fc600000000ff */
[----:B------:R0:W-:Y:S01]  /*58140*/  STL [R1+0x11a4], R16 ;  /* 0x0011a41001007387 */ /* 0x0001e20000100800 */
[----:B------:R-:W-:-:S03]  /*58150*/  F2FP.PACK_AB R12, R59, R58 ;  /* 0x0000003a3b0c723e */ /* 0x000fc600000000ff */
[----:B------:R1:W-:Y:S01]  /*58160*/  STL [R1+0x11a0], R13 ;  /* 0x0011a00d01007387 */ /* 0x0003e20000100800 */
[----:B------:R-:W-:-:S03]  /*58170*/  F2FP.PACK_AB R2, R3, R2 ;  /* 0x000000020302723e */ /* 0x000fc600000000ff */
[----:B------:R1:W-:Y:S01]  /*58180*/  STL [R1+0x119c], R12 ;  /* 0x00119c0c01007387 */ /* 0x0003e20000100800 */
[----:B0-----:R-:W-:Y:S02]  /*58190*/  F2FP.PACK_AB R16, R47, R46 ;  /* 0x0000002e2f10723e */ /* 0x001fe400000000ff */
[----:B-1----:R-:W-:-:S03]  /*581a0*/  F2FP.PACK_AB R13, R43, R42 ;  /* 0x0000002a2b0d723e */ /* 0x002fc600000000ff */
[----:B------:R-:W-:Y:S01]  /*581b0*/  STL [R1+0x1198], R16 ;  /* 0x0011981001007387 */ /* 0x000fe20000100800 */
[----:B------:R-:W-:-:S03]  /*581c0*/  F2FP.PACK_AB R12, R39, R38 ;  /* 0x00000026270c723e */ /* 0x000fc600000000ff */
[----:B------:R-:W-:Y:S01]  /*581d0*/  STL [R1+0x1194], R13 ;  /* 0x0011940d01007387 */ /* 0x000fe20000100800 */
[----:B------:R-:W-:Y:S02]  /*581e0*/  F2FP.PACK_AB R0, R0, R60 ;  /* 0x0000003c0000723e */ /* 0x000fe400000000ff */
[----:B------:R-:W-:Y:S01]  /*581f0*/  F2FP.PACK_AB R3, R11, R8 ;  /* 0x000000080b03723e */ /* 0x000fe200000000ff */
        /* <DEDUP_REMOVED lines=15> */
[----:B------:R-:W-:-:S03]  /*582f0*/  F2FP.PACK_AB R2, R18, R19 ;  /* 0x000000131202723e */ /* 0x000fc600000000ff */
[----:B------:R2:W-:Y:S04]  /*58300*/  STL [R1+0x116c], R3 ;  /* 0x00116c0301007387 */ /* 0x0005e80000100800 */
[----:B------:R4:W-:Y:S01]  /*58310*/  STL [R1+0x1168], R2 ;  /* 0x0011680201007387 */ /* 0x0009e20000100800 */
[----:B---3--:R-:W-:-:S05]  /*58320*/  F2FP.PACK_AB R0, R31, R30 ;  /* 0x0000001e1f00723e */ /* 0x008fca00000000ff */
[----:B------:R0:W-:Y:S01]  /*58330*/  STL [R1+0x1164], R0 ;  /* 0x0011640001007387 */ /* 0x0001e20000100800 */
[----:B--2---:R-:W-:-:S05]  /*58340*/  F2FP.PACK_AB R3, R35, R34 ;  /* 0x000000222303723e */ /* 0x004fca00000000ff */
[----:B------:R-:W-:Y:S04]  /*58350*/  STL [R1+0x1160], R3 ;  /* 0x0011600301007387 */ /* 0x000fe80000100800 */
[----:B------:R-:W2:Y:S01]  /*58360*/  LDL.LU R61, [R1+0x520] ;  /* 0x00052000013d7983 */ /* 0x000ea20000300800 */
[----:B----4-:R-:W-:-:S05]  /*58370*/  F2FP.PACK_AB R2, R23, R22 ;  /* 0x000000161702723e */ /* 0x010fca00000000ff */
[----:B------:R-:W-:Y:S04]  /*58380*/  STL [R1+0xf2c], R2 ;  /* 0x000f2c0201007387 */ /* 0x000fe80000100800 */
[----:B------:R-:W3:Y:S01]  /*58390*/  LDL.LU R44, [R1+0x534] ;  /* 0x00053400012c7983 */ /* 0x000ee20000300800 */
[----:B0-----:R-:W-:-:S05]  /*583a0*/  F2FP.PACK_AB R0, R27, R26 ;  /* 0x0000001a1b00723e */ /* 0x001fca00000000ff */
[----:B------:R-:W-:Y:S04]  /*583b0*/  STL [R1+0xf28], R0 ;  /* 0x000f280001007387 */ /* 0x000fe80000100800 */
        /* <DEDUP_REMOVED lines=63> */
[----:B------:R-:W-:Y:S01]  /*587b0*/  STL [R1+0xf24], R61 ;  /* 0x000f243d01007387 */ /* 0x000fe20000100800 */
[----:B----4-:R-:W-:Y:S02]  /*587c0*/  F2FP.PACK_AB R40, R40, R41 ;  /* 0x000000292828723e */ /* 0x010fe400000000ff */
[----:B---3--:R-:W-:Y:S02]  /*587d0*/  F2FP.PACK_AB R36, R36, R37 ;  /* 0x000000252424723e */ /* 0x008fe400000000ff */
[----:B------:R-:W-:Y:S02]  /*587e0*/  F2FP.PACK_AB R32, R32, R33 ;  /* 0x000000212020723e */ /* 0x000fe400000000ff */
[----:B------:R-:W-:-:S02]  /*587f0*/  F2FP.PACK_AB R28, R28, R29 ;  /* 0x0000001d1c1c723e */ /* 0x000fc400000000ff */
        /* <DEDUP_REMOVED lines=8> */
[----:B--2---:R-:W-:-:S05]  /*58880*/  F2FP.PACK_AB R44, R44, R45 ;  /* 0x0000002d2c2c723e */ /* 0x004fca00000000ff */
        /* <DEDUP_REMOVED lines=13> */
[----:B--2---:R-:W-:-:S03]  /*58960*/  F2FP.PACK_AB R12, R59, R58 ;  /* 0x0000003a3b0c723e */ /* 0x004fc600000000ff */
[----:B------:R1:W-:Y:S04]  /*58970*/  STL [R1+0xda4], R13 ;  /* 0x000da40d01007387 */ /* 0x0003e80000100800 */
[----:B------:R2:W-:Y:S01]  /*58980*/  STL [R1+0xda0], R12 ;  /* 0x000da00c01007387 */ /* 0x0005e20000100800 */
[----:B0-----:R-:W-:Y:S02]  /*58990*/  F2FP.PACK_AB R16, R47, R46 ;  /* 0x0000002e2f10723e */ /* 0x001fe400000000ff */
[----:B-1----:R-:W-:-:S03]  /*589a0*/  F2FP.PACK_AB R13, R43, R42 ;  /* 0x0000002a2b0d723e */ /* 0x002fc600000000ff */
[----:B------:R-:W-:Y:S01]  /*589b0*/  STL [R1+0xd9c], R16 ;  /* 0x000d9c1001007387 */ /* 0x000fe20000100800 */
[----:B--2---:R-:W-:-:S03]  /*589c0*/  F2FP.PACK_AB R12, R39, R38 ;  /* 0x00000026270c723e */ /* 0x004fc600000000ff */
        /* <DEDUP_REMOVED lines=16> */
[----:B--2---:R-:W-:-:S03]  /*58ad0*/  F2FP.PACK_AB R2, R18, R19 ;  /* 0x000000131202723e */ /* 0x004fc600000000ff */
[----:B------:R1:W-:Y:S04]  /*58ae0*/  STL [R1+0xc20], R3 ;  /* 0x000c200301007387 */ /* 0x0003e80000100800 */
[----:B------:R2:W-:Y:S01]  /*58af0*/  STL [R1+0xc1c], R2 ;  /* 0x000c1c0201007387 */ /* 0x0005e20000100800 */
[----:B0-----:R-:W-:Y:S02]  /*58b00*/  F2FP.PACK_AB R0, R22, R23 ;  /* 0x000000171600723e */ /* 0x001fe400000000ff */
[----:B-1----:R-:W-:-:S03]  /*58b10*/  F2FP.PACK_AB R3, R26, R27 ;  /* 0x0000001b1a03723e */ /* 0x002fc600000000ff */
[----:B------:R0:W-:Y:S01]  /*58b20*/  STL [R1+0xc18], R0 ;  /* 0x000c180001007387 */ /* 0x0001e20000100800 */
[----:B--2---:R-:W-:-:S03]  /*58b30*/  F2FP.PACK_AB R2, R30, R31 ;  /* 0x0000001f1e02723e */ /* 0x004fc600000000ff */
[----:B------:R-:W-:Y:S04]  /*58b40*/  STL [R1+0xc14], R3 ;  /* 0x000c140301007387 */ /* 0x000fe80000100800 */
[----:B------:R-:W2:Y:S04]  /*58b50*/  LDL.LU R38, [R1+0xac0] ;  /* 0x000ac00001267983 */ /* 0x000ea80000300800 */
        /* <DEDUP_REMOVED lines=67> */
[----:B------:R0:W-:Y:S01]  /*58f90*/  STL [R1+0xc08], R38 ;  /* 0x000c082601007387 */ /* 0x0001e20000100800 */
[----:B----4-:R-:W-:-:S03]  /*58fa0*/  F2FP.PACK_AB R46, R43, R46 ;  /* 0x0000002e2b2e723e */ /* 0x010fc600000000ff */
[----:B0-----:R-:W4:Y:S01]  /*58fb0*/  LDL.LU R38, [R1+0x2388] ;  /* 0x0023880001267983 */ /* 0x001f220000300800 */
[----:B---3--:R-:W-:Y:S02]  /*58fc0*/  F2FP.PACK_AB R58, R47, R58 ;  /* 0x0000003a2f3a723e */ /* 0x008fe400000000ff */
[----:B------:R-:W-:Y:S02]  /*58fd0*/  F2FP.PACK_AB R61, R59, R61 ;  /* 0x0000003d3b3d723e */ /* 0x000fe400000000ff */
[----:B------:R-:W-:Y:S02]  /*58fe0*/  F2FP.PACK_AB R44, R44, R45 ;  /* 0x0000002d2c2c723e */ /* 0x000fe400000000ff */
[----:B--2---:R-:W-:Y:S02]  /*58ff0*/  F2FP.PACK_AB R42, R39, R42 ;  /* 0x0000002a272a723e */ /* 0x004fe400000000ff */
[----:B------:R-:W4:Y:S04]  /*59000*/  LDL.LU R39, [R1+0x2384] ;  /* 0x0023840001277983 */ /* 0x000f280000300800 */
[----:B------:R0:W-:Y:S04]  /*59010*/  STL [R1+0xc04], R42 ;  /* 0x000c042a01007387 */ /* 0x0001e80000100800 */
[----:B0-----:R-:W2:Y:S04]  /*59020*/  LDL.LU R42, [R1+0x2380] ;  /* 0x00238000012a7983 */ /* 0x001ea80000300800 */
[----:B------:R-:W2:Y:S01]  /*59030*/  LDL.LU R43, [R1+0x237c] ;  /* 0x00237c00012b7983 */ /* 0x000ea20000300800 */
[----:B------:R-:W-:-:S03]  /*59040*/  F2FP.PACK_AB R40, R40, R41 ;  /* 0x000000292828723e */ /* 0x000fc600000000ff */
[----:B------:R0:W-:Y:S01]  /*59050*/  STL [R1+0xc00], R46 ;  /* 0x000c002e01007387 */ /* 0x0001e20000100800 */
[----:B------:R-:W-:Y:S02]  /*59060*/  F2FP.PACK_AB R36, R36, R37 ;  /* 0x000000252424723e */ /* 0x000fe400000000ff */
[----:B------:R-:W-:Y:S02]  /*59070*/  F2FP.PACK_AB R32, R32, R33 ;  /* 0x000000212020723e */ /* 0x000fe400000000ff */
[----:B------:R-:W-:Y:S01]  /*59080*/  F2FP.PACK_AB R28, R28, R29 ;  /* 0x0000001d1c1c723e */ /* 0x000fe200000000ff */
[----:B0-----:R-:W3:Y:S04]  /*59090*/  LDL.LU R46, [R1+0x2378] ;  /* 0x00237800012e7983 */ /* 0x001ee80000300800 */
[----:B------:R-:W3:Y:S04]  /*590a0*/  LDL.LU R47, [R1+0x2374] ;  /* 0x00237400012f7983 */ /* 0x000ee80000300800 */
[----:B------:R0:W-:Y:S01]  /*590b0*/  STL [R1+0xaec], R58 ;  /* 0x000aec3a01007387 */ /* 0x0001e20000100800 */
[----:B------:R-:W-:-:S02]  /*590c0*/  F2FP.PACK_AB R24, R24, R25 ;  /* 0x000000191818723e */ /* 0x000fc400000000ff */
[----:B------:R-:W-:Y:S02]  /*590d0*/  F2FP.PACK_AB R20, R20, R21 ;  /* 0x000000151414723e */ /* 0x000fe400000000ff */
[----:B------:R-:W-:Y:S01]  /*590e0*/  F2FP.PACK_AB R17, R16, R17 ;  /* 0x000000111011723e */ /* 0x000fe200000000ff */
[----:B0-----:R-:W3:Y:S04]  /*590f0*/  LDL.LU R58, [R1+0x2370] ;  /* 0x00237000013a7983 */ /* 0x001ee80000300800 */
[----:B------:R-:W3:Y:S04]  /*59100*/  LDL.LU R59, [R1+0x236c] ;  /* 0x00236c00013b7983 */ /* 0x000ee80000300800 */
[----:B------:R-:W-:Y:S01]  /*59110*/  STL [R1+0xae8], R61 ;  /* 0x000ae83d01007387 */ /* 0x000fe20000100800 */
[----:B------:R-:W-:-:S03]  /*59120*/  F2FP.PACK_AB R12, R12, R13 ;  /* 0x0000000d0c0c723e */ /* 0x000fc600000000ff */
[----:B------:R-:W-:Y:S04]  /*59130*/  STL [R1+0xae4], R44 ;  /* 0x000ae42c01007387 */ /* 0x000fe80000100800 */
[----:B------:R-:W-:Y:S04]  /*59140*/  STL [R1+0xae0], R40 ;  /* 0x000ae02801007387 */ /* 0x000fe80000100800 */
[----:B------:R-:W-:Y:S04]  /*59150*/  STL [R1+0xadc], R36 ;  /* 0x000adc2401007387 */ /* 0x000fe80000100800 */
[----:B------:R-:W-:Y:S01]  /*59160*/  STL [R1+0xad8], R32 ;  /* 0x000ad82001007387 */ /* 0x000fe20000100800 */
[----:B------:R-:W-:-:S03]  /*59170*/  F2FP.PACK_AB R16, R56, R57 ;  /* 0x000000393810723e */ /* 0x000fc600000000ff */
[----:B------:R-:W-:Y:S01]  /*59180*/  STL [R1+0xad4], R28 ;  /* 0x000ad41c01007387 */ /* 0x000fe20000100800 */
[----:B------:R-:W-:-:S03]  /*59190*/  F2FP.PACK_AB R13, R49, R48 ;  /* 0x00000030310d723e */ /* 0x000fc600000000ff */
[----:B------:R-:W-:Y:S04]  /*591a0*/  STL [R1+0xad0], R24 ;  /* 0x000ad01801007387 */ /* 0x000fe80000100800 */
[----:B------:R-:W-:Y:S01]  /*591b0*/  STL [R1+0xacc], R20 ;  /* 0x000acc1401007387 */ /* 0x000fe20000100800 */
[----:B------:R-:W-:-:S03]  /*591c0*/  F2FP.PACK_AB R3, R3, R2 ;  /* 0x000000020303723e */ /* 0x000fc600000000ff */
[----:B------:R-:W-:Y:S04]  /*591d0*/  STL [R1+0xac8], R17 ;  /* 0x000ac81101007387 */ /* 0x000fe80000100800 */
[----:B------:R0:W-:Y:S01]  /*591e0*/  STL [R1+0xac4], R12 ;  /* 0x000ac40c01007387 */ /* 0x0001e20000100800 */
[----:B------:R-:W-:-:S03]  /*591f0*/  F2FP.PACK_AB R2, R0, R60 ;  /* 0x0000003c0002723e */ /* 0x000fc600000000ff */
[----:B------:R-:W-:Y:S01]  /*59200*/  STL [R1+0xac0], R16 ;  /* 0x000ac01001007387 */ /* 0x000fe20000100800 */
[----:B0-----:R-:W-:-:S03]  /*59210*/  F2FP.PACK_AB R12, R51, R50 ;  /* 0x00000032330c723e */ /* 0x001fc600000000ff */
[----:B------:R-:W-:Y:S01]  /*59220*/  STL [R1+0xabc], R13 ;  /* 0x000abc0d01007387 */ /* 0x000fe20000100800 */
[----:B------:R-:W-:-:S03]  /*59230*/  F2FP.PACK_AB R0, R11, R8 ;  /* 0x000000080b00723e */ /* 0x000fc600000000ff */
        /* <DEDUP_REMOVED lines=24> */
[----:B0-----:R-:W-:-:S05]  /*593c0*/  F2FP.PACK_AB R2, R34, R35 ;  /* 0x000000232202723e */ /* 0x001fca00000000ff */
[----:B------:R3:W-:Y:S01]  /*593d0*/  STL [R1+0xa80], R2 ;  /* 0x000a800201007387 */ /* 0x0007e20000100800 */
[----:B----4-:R-:W-:-:S05]  /*593e0*/  F2FP.PACK_AB R0, R39, R38 ;  /* 0x000000262700723e */ /* 0x010fca00000000ff */
[----:B------:R0:W-:Y:S01]  /*593f0*/  STL [R1+0x96c], R0 ;  /* 0x00096c0001007387 */ /* 0x0001e20000100800 */
[----:B--2---:R-:W-:-:S05]  /*59400*/  F2FP.PACK_AB R3, R43, R42 ;  /* 0x0000002a2b03723e */ /* 0x004fca00000000ff */
[----:B------:R-:W-:Y:S04]  /*59410*/  STL [R1+0x968], R3 ;  /* 0x0009680301007387 */ /* 0x000fe80000100800 */
[----:B------:R-:W2:Y:S01]  /*59420*/  LDL.LU R61, [R1+0x688] ;  /* 0x00068800013d7983 */ /* 0x000ea20000300800 */
[----:B---3--:R-:W-:-:S05]  /*59430*/  F2FP.PACK_AB R2, R47, R46 ;  /* 0x0000002e2f02723e */ /* 0x008fca00000000ff */
[----:B------:R-:W-:Y:S01]  /*59440*/  STL [R1+0x964], R2 ;  /* 0x0009640201007387 */ /* 0x000fe20000100800 */
[----:B0-----:R-:W-:-:S03]  /*59450*/  F2FP.PACK_AB R0, R59, R58 ;  /* 0x0000003a3b00723e */ /* 0x001fc600000000ff */
[----:B--2---:R0:W-:Y:S04]  /*59460*/  STL [R1+0x2364], R61 ;  /* 0x0023643d01007387 */ /* 0x0041e80000100800 */
[----:B------:R-:W-:Y:S04]  /*59470*/  STL [R1+0x960], R0 ;  /* 0x0009600001007387 */ /* 0x000fe80000100800 */
[----:B0-----:R-:W2:Y:S04]  /*59480*/  LDL.LU R61, [R1+0x678] ;  /* 0x00067800013d7983 */ /* 0x001ea80000300800 */
[----:B------:R-:W3:Y:S04]  /*59490*/  LDL.LU R44, [R1+0x69c] ;  /* 0x00069c00012c7983 */ /* 0x000ee80000300800 */
        /* <DEDUP_REMOVED lines=68> */
[----:B------:R-:W2:Y:S01]  /*598e0*/  LDL.LU R44, [R1+0x2360] ;  /* 0x00236000012c7983 */ /* 0x000ea20000300800 */
[----:B----4-:R-:W-:Y:S02]  /*598f0*/  F2FP.PACK_AB R40, R40, R41 ;  /* 0x000000292828723e */ /* 0x010fe400000000ff */
[----:B---3--:R-:W-:Y:S01]  /*59900*/  F2FP.PACK_AB R36, R36, R37 ;  /* 0x000000252424723e */ /* 0x008fe200000000ff */
[----:B------:R-:W-:Y:S01]  /*59910*/  STL [R1+0x958], R61 ;  /* 0x0009583d01007387 */ /* 0x000fe20000100800 */
[----:B------:R-:W-:Y:S02]  /*59920*/  F2FP.PACK_AB R32, R32, R33 ;  /* 0x000000212020723e */ /* 0x000fe400000000ff */
[----:B------:R-:W-:Y:S02]  /*59930*/  F2FP.PACK_AB R28, R28, R29 ;  /* 0x0000001d1c1c723e */ /* 0x000fe400000000ff */
        /* <DEDUP_REMOVED lines=19> */
[----:B------:R-:W-:Y:S01]  /*59a70*/  STL [R1+0x930], R16 ;  /* 0x0009301001007387 */ /* 0x000fe20000100800 */
[----:B0-----:R-:W-:-:S03]  /*59a80*/  F2FP.PACK_AB R12, R51, R50 ;  /* 0x00000032330c723e */ /* 0x001fc600000000ff */
        /* <DEDUP_REMOVED lines=1174> */
[----:B------:R-:W2:Y:S04]  /*5e3f0*/  LDL.LU R49, [R1+0x22f4] ;  /* 0x0022f40001317983 */ /* 0x000ea80000300800 */
[----:B------:R0:W-:Y:S01]  /*5e400*/  STL [R1+0x78], R57 ;  /* 0x0000783901007387 */ /* 0x0001e20000100800 */
[----:B------:R-:W-:-:S02]  /*5e410*/  F2FP.PACK_AB R61, R20, R61 ;  /* 0x0000003d143d723e */ /* 0x000fc400000000ff */
[----:B------:R-:W-:Y:S01]  /*5e420*/  F2FP.PACK_AB R44, R44, R45 ;  /* 0x0000002d2c2c723e */ /* 0x000fe200000000ff */
[----:B0-----:R-:W3:Y:S04]  /*5e430*/  LDL.LU R57, [R1+0x22f0] ;  /* 0x0022f00001397983 */ /* 0x001ee80000300800 */
[----:B------:R-:W3:Y:S04]  /*5e440*/  LDL.LU R56, [R1+0x22ec] ;  /* 0x0022ec0001387983 */ /* 0x000ee80000300800 */
        /* <DEDUP_REMOVED lines=15> */
[----:B------:R-:W-:Y:S01]  /*5e540*/  STL [R1+0x68], R61 ;  /* 0x0000683d01007387 */ /* 0x000fe20000100800 */
[----:B------:R-:W-:-:S03]  /*5e550*/  F2FP.PACK_AB R0, R0, R60 ;  /* 0x0000003c0000723e */ /* 0x000fc600000000ff */
[----:B------:R-:W-:Y:S04]  /*5e560*/  STL [R1+0x64], R44 ;  /* 0x0000642c01007387 */ /* 0x000fe80000100800 */
[----:B------:R-:W-:Y:S01]  /*5e570*/  STL [R1+0x60], R40 ;  /* 0x0000602801007387 */ /* 0x000fe20000100800 */
[----:B------:R-:W-:-:S03]  /*5e580*/  F2FP.PACK_AB R3, R11, R8 ;  /* 0x000000080b03723e */ /* 0x000fc600000000ff */
[----:B------:R-:W-:Y:S04]  /*5e590*/  STL [R1+0x5c], R36 ;  /* 0x00005c2401007387 */ /* 0x000fe80000100800 */
        /* <DEDUP_REMOVED lines=32> */
[----:B------:R-:W-:Y:S01]  /*5e7a0*/  STL [R1+0x10], R2 ;  /* 0x0000100201007387 */ /* 0x000fe20000100800 */
[----:B0-----:R-:W-:-:S03]  /*5e7b0*/  F2FP.PACK_AB R3, R58, R59 ;  /* 0x0000003b3a03723e */ /* 0x001fc600000000ff */
[----:B------:R-:W-:Y:S04]  /*5e7c0*/  STL [R1+0xc], R0 ;  /* 0x00000c0001007387 */ /* 0x000fe80000100800 */
[----:B------:R0:W-:Y:S04]  /*5e7d0*/  STL [R1+0x8], R3 ;  /* 0x0000080301007387 */ /* 0x0001e80000100800 */
[----:B0-----:R-:W3:Y:S01]  /*5e7e0*/  LDL.LU R3, [R1+0x25c] ;  /* 0x00025c0001037983 */ /* 0x001ee20000300800 */
[----:B----4-:R-:W-:-:S05]  /*5e7f0*/  F2FP.PACK_AB R2, R51, R50 ;  /* 0x000000323302723e */ /* 0x010fca00000000ff */
[----:B------:R0:W-:Y:S04]  /*5e800*/  STL [R1+0x4], R2 ;  /* 0x0000040201007387 */ /* 0x0001e80000100800 */
[----:B------:R-:W3:Y:S01]  /*5e810*/  LDL.LU R59, [R1+0x258] ;  /* 0x00025800013b7983 */ /* 0x000ee20000300800 */
[----:B--2---:R-:W-:-:S05]  /*5e820*/  F2FP.PACK_AB R0, R49, R48 ;  /* 0x000000303100723e */ /* 0x004fca00000000ff */
[----:B------:R1:W-:Y:S04]  /*5e830*/  STL [R1], R0 ;  /* 0x0000000001007387 */ /* 0x0003e80000100800 */
[----:B0-----:R-:W2:Y:S04]  /*5e840*/  LDL.LU R2, [R1+0x26c] ;  /* 0x00026c0001027983 */ /* 0x001ea80000300800 */
[----:B------:R-:W2:Y:S04]  /*5e850*/  LDL.LU R58, [R1+0x268] ;  /* 0x00026800013a7983 */ /* 0x000ea80000300800 */
[----:B-1----:R-:W4:Y:S04]  /*5e860*/  LDL.LU R0, [R1+0x27c] ;  /* 0x00027c0001007983 */ /* 0x002f280000300800 */
        /* <DEDUP_REMOVED lines=35> */
[----:B---3--:R-:W-:-:S05]  /*5eaa0*/  F2FP.PACK_AB R59, R3, R59 ;  /* 0x0000003b033b723e */ /* 0x008fca00000000ff */
[----:B------:R-:W-:Y:S01]  /*5eab0*/  STL [R1+0x226c], R59 ;  /* 0x00226c3b01007387 */ /* 0x000fe20000100800 */
[----:B--2---:R-:W-:Y:S02]  /*5eac0*/  F2FP.PACK_AB R58, R2, R58 ;  /* 0x0000003a023a723e */ /* 0x004fe400000000ff */
[----:B----4-:R-:W-:-:S03]  /*5ead0*/  F2FP.PACK_AB R57, R0, R57 ;  /* 0x000000390039723e */ /* 0x010fc600000000ff */
[----:B------:R-:W-:Y:S01]  /*5eae0*/  STL [R1+0x2270], R58 ;  /* 0x0022703a01007387 */ /* 0x000fe20000100800 */
[----:B------:R-:W-:-:S03]  /*5eaf0*/  F2FP.PACK_AB R56, R60, R56 ;  /* 0x000000383c38723e */ /* 0x000fc600000000ff */
        /* <DEDUP_REMOVED lines=20> */
[----:B------:R-:W-:Y:S04]  /*5ec40*/  STL [R1+0x22c4], R15 ;  /* 0x0022c40f01007387 */ /* 0x000fe80000100800 */
[----:B------:R0:W-:Y:S04]  /*5ec50*/  STL [R1+0x22d0], R14 ;  /* 0x0022d00e01007387 */ /* 0x0001e80000100800 */
[----:B0-----:R-:W2:Y:S04]  /*5ec60*/  LDL.LU R14, [R1+0x3dc] ;  /* 0x0003dc00010e7983 */ /* 0x001ea80000300800 */
[----:B------:R-:W2:Y:S04]  /*5ec70*/  LDL.LU R27, [R1+0x3d8] ;  /* 0x0003d800011b7983 */ /* 0x000ea80000300800 */
[----:B------:R-:W3:Y:S04]  /*5ec80*/  LDL.LU R25, [R1+0x3ec] ;  /* 0x0003ec0001197983 */ /* 0x000ee80000300800 */
[----:B------:R-:W3:Y:S01]  /*5ec90*/  LDL.LU R26, [R1+0x3e8] ;  /* 0x0003e800011a7983 */ /* 0x000ee20000300800 */
[----:B------:R-:W-:-:S03]  /*5eca0*/  F2FP.PACK_AB R12, R31, R12 ;  /* 0x0000000c1f0c723e */ /* 0x000fc600000000ff */
[----:B------:R-:W4:Y:S01]  /*5ecb0*/  LDL.LU R24, [R1+0x3fc] ;  /* 0x0003fc0001187983 */ /* 0x000f220000300800 */
[----:B------:R-:W-:-:S03]  /*5ecc0*/  F2FP.PACK_AB R13, R30, R13 ;  /* 0x0000000d1e0d723e */ /* 0x000fc600000000ff */
[----:B------:R-:W4:Y:S04]  /*5ecd0*/  LDL.LU R15, [R1+0x40c] ;  /* 0x00040c00010f7983 */ /* 0x000f280000300800 */
[----:B------:R-:W4:Y:S04]  /*5ece0*/  LDL.LU R8, [R1+0x3d4] ;  /* 0x0003d40001087983 */ /* 0x000f280000300800 */
[----:B------:R-:W4:Y:S04]  /*5ecf0*/  LDL.LU R31, [R1+0x3d0] ;  /* 0x0003d000011f7983 */ /* 0x000f280000300800 */
[----:B------:R-:W4:Y:S01]  /*5ed00*/  LDL.LU R29, [R1+0x3e4] ;  /* 0x0003e400011d7983 */ /* 0x000f220000300800 */
[----:B------:R-:W-:-:S03]  /*5ed10*/  F2FP.PACK_AB R19, R34, R35 ;  /* 0x000000232213723e */ /* 0x000fc600000000ff */
[----:B------:R-:W4:Y:S04]  /*5ed20*/  LDL.LU R30, [R1+0x3e0] ;  /* 0x0003e000011e7983 */ /* 0x000f280000300800 */
[----:B------:R-:W4:Y:S04]  /*5ed30*/  LDL.LU R28, [R1+0x3f4] ;  /* 0x0003f400011c7983 */ /* 0x000f280000300800 */
        /* <DEDUP_REMOVED lines=47> */
[----:B--2---:R-:W-:-:S03]  /*5f030*/  F2FP.PACK_AB R27, R14, R27 ;  /* 0x0000001b0e1b723e */ /* 0x004fc600000000ff */
[----:B------:R0:W5:Y:S01]  /*5f040*/  LDL.LU R14, [R1+0x22d0] ;  /* 0x0022d000010e7983 */ /* 0x0001620000300800 */
[----:B---3--:R-:W-:-:S03]  /*5f050*/  F2FP.PACK_AB R26, R25, R26 ;  /* 0x0000001a191a723e */ /* 0x008fc600000000ff */
[----:B------:R-:W4:Y:S02]  /*5f060*/  LDL.LU R25, [R1+0x22cc] ;  /* 0x0022cc0001197983 */ /* 0x000f240000300800 */
[----:B----4-:R-:W-:Y:S02]  /*5f070*/  F2FP.PACK_AB R25, R24, R25 ;  /* 0x000000191819723e */ /* 0x010fe400000000ff */
[----:B------:R-:W2:Y:S01]  /*5f080*/  LDL.LU R24, [R1+0x22c8] ;  /* 0x0022c80001187983 */ /* 0x000ea20000300800 */
[----:B------:R-:W-:Y:S02]  /*5f090*/  F2FP.PACK_AB R31, R8, R31 ;  /* 0x0000001f081f723e */ /* 0x000fe400000000ff */
[----:B------:R-:W-:Y:S02]  /*5f0a0*/  F2FP.PACK_AB R30, R29, R30 ;  /* 0x0000001e1d1e723e */ /* 0x000fe400000000ff */
[----:B--2---:R-:W-:Y:S02]  /*5f0b0*/  F2FP.PACK_AB R24, R15, R24 ;  /* 0x000000180f18723e */ /* 0x004fe400000000ff */
[----:B------:R0:W5:Y:S04]  /*5f0c0*/  LDL.LU R15, [R1+0x22c4] ;  /* 0x0022c400010f7983 */ /* 0x0001680000300800 */
[----:B------:R0:W5:Y:S04]  /*5f0d0*/  LDL.LU R8, [R1+0x22c0] ;  /* 0x0022c00001087983 */ /* 0x0001680000300800 */
[----:B------:R-:W2:Y:S02]  /*5f0e0*/  LDL.LU R29, [R1+0x22bc] ;  /* 0x0022bc00011d7983 */ /* 0x000ea40000300800 */
[----:B--2---:R-:W-:-:S02]  /*5f0f0*/  F2FP.PACK_AB R29, R28, R29 ;  /* 0x0000001d1c1d723e */ /* 0x004fc400000000ff */
        /* <DEDUP_REMOVED lines=35> */
[----:B------:R-:W-:Y:S02]  /*5f330*/  F2FP.PACK_AB R49, R61, R49 ;  /* 0x000000313d31723e */ /* 0x000fe400000000ff */
[----:B--2---:R-:W-:Y:S02]  /*5f340*/  F2FP.PACK_AB R44, R57, R44 ;  /* 0x0000002c392c723e */ /* 0x004fe400000000ff */
[----:B------:R0:W5:Y:S04]  /*5f350*/  LDL.LU R57, [R1+0x2274] ;  /* 0x0022740001397983 */ /* 0x0001680000300800 */
[----:B------:R0:W5:Y:S04]  /*5f360*/  LDL.LU R58, [R1+0x2270] ;  /* 0x00227000013a7983 */ /* 0x0001680000300800 */
[----:B------:R0:W5:Y:S04]  /*5f370*/  LDL.LU R59, [R1+0x226c] ;  /* 0x00226c00013b7983 */ /* 0x0001680000300800 */
[----:B------:R-:W2:Y:S01]  /*5f380*/  LDL.LU R61, [R1+0x2268] ;  /* 0x00226800013d7983 */ /* 0x000ea20000300800 */
[----:B------:R-:W-:-:S02]  /*5f390*/  F2FP.PACK_AB R48, R3, R48 ;  /* 0x000000300330723e */ /* 0x000fc400000000ff */
[----:B------:R-:W-:Y:S02]  /*5f3a0*/  F2FP.PACK_AB R55, R2, R55 ;  /* 0x000000370237723e */ /* 0x000fe400000000ff */
[----:B------:R-:W-:Y:S02]  /*5f3b0*/  F2FP.PACK_AB R54, R0, R54 ;  /* 0x000000360036723e */ /* 0x000fe400000000ff */
[----:B------:R-:W-:Y:S02]  /*5f3c0*/  F2FP.PACK_AB R53, R60, R53 ;  /* 0x000000353c35723e */ /* 0x000fe400000000ff */
[----:B--2---:R-:W-:Y:S02]  /*5f3d0*/  F2FP.PACK_AB R52, R52, R61 ;  /* 0x0000003d3434723e */ /* 0x004fe400000000ff */
.L_x_0:
[----:B0-----:R0:W-:Y:S04]  /*5f3e0*/  STL [R1+0x2294], R61 ;  /* 0x0022943d01007387 */ /* 0x0011e80000100800 */
[----:B------:R-:W-:Y:S04]  /*5f3f0*/  STL [R1+0x2290], R60 ;  /* 0x0022903c01007387 */ /* 0x000fe80000100800 */
[----:B0-----:R-:W0:Y:S02]  /*5f400*/  S2R R61, SR_TID.X ;  /* 0x00000000003d7919 */ /* 0x001e240000002100 */
[C---:B0-----:R-:W-:Y:S01]  /*5f410*/  IMAD.SHL.U32 R0, R61.reuse, 0x40, RZ ;  /* 0x000000403d007824 */ /* 0x041fe200078e00ff */
[C---:B------:R-:W-:Y:S01]  /*5f420*/  LOP3.LUT R3, R61.reuse, 0x1f, RZ, 0xc0, !PT ;  /* 0x0000001f3d037812 */ /* 0x040fe200078ec0ff */
[----:B------:R-:W-:-:S03]  /*5f430*/  IMAD.SHL.U32 R2, R61, 0x20, RZ ;  /* 0x000000203d027824 */ /* 0x000fc600078e00ff */
[----:B------:R-:W-:-:S04]  /*5f440*/  LOP3.LUT R0, R0, 0x600, RZ, 0xc0, !PT ;  /* 0x0000060000007812 */ /* 0x000fc800078ec0ff */
[----:B------:R-:W-:Y:S01]  /*5f450*/  LOP3.LUT R0, R0, 0x60, R2, 0xf8, !PT ;  /* 0x0000006000007812 */ /* 0x000fe200078ef802 */
[----:B------:R-:W-:-:S05]  /*5f460*/  IMAD.SHL.U32 R2, R61, 0x4, RZ ;  /* 0x000000043d027824 */ /* 0x000fca00078e00ff */
[----:B------:R-:W-:Y:S01]  /*5f470*/  LOP3.LUT R0, R0, 0x70, R2, 0x78, !PT ;  /* 0x0000007000007812 */ /* 0x000fe200078e7802 */
[----:B------:R-:W-:Y:S01]  /*5f480*/  BAR.SYNC.DEFER_BLOCKING 0x0 ;  /* 0x0000000000007b1d */ /* 0x000fe20000010000 */
[----:B------:R-:W-:-:S05]  /*5f490*/  IMAD.SHL.U32 R2, R61, 0x100, RZ ;  /* 0x000001003d027824 */ /* 0x000fca00078e00ff */
[----:B------:R-:W-:-:S05]  /*5f4a0*/  LOP3.LUT R2, R2, 0x600, RZ, 0xc0, !PT ;  /* 0x0000060002027812 */ /* 0x000fca00078ec0ff */
[----:B------:R-:W-:-:S05]  /*5f4b0*/  IMAD R2, R3, 0x10, R2 ;  /* 0x0000001003027824 */ /* 0x000fca00078e0202 */
[----:B------:R-:W-:Y:S01]  /*5f4c0*/  LOP3.LUT R3, R2, 0x60, RZ, 0x3c, !PT ;  /* 0x0000006002037812 */ /* 0x000fe200078e3cff */
[----:B-----5:R-:W-:Y:S04]  /*5f4d0*/  STS.128 [R0], R52 ;  /* 0x0000003400007388 */ /* 0x020fe80000000c00 */
[----:B------:R-:W-:Y:S04]  /*5f4e0*/  STS.128 [R0+0x80], R48 ;  /* 0x0000803000007388 */ /* 0x000fe80000000c00 */
[----:B------:R-:W-:Y:S04]  /*5f4f0*/  STS.128 [R0+0x100], R44 ;  /* 0x0001002c00007388 */ /* 0x000fe80000000c00 */
[----:B------:R0:W-:Y:S01]  /*5f500*/  STS.128 [R0+0x180], R40 ;  /* 0x0001802800007388 */ /* 0x0001e20000000c00 */
[----:B------:R-:W-:-:S06]  /*5f510*/  NOP ;  /* 0x0000000000007918 */ /* 0x000fcc0000000000 */
[----:B------:R-:W1:Y:S01]  /*5f520*/  LDS.128 R44, [R2] ;  /* 0x00000000022c7984 */ /* 0x000e620000000c00 */
[C---:B0-----:R-:W-:Y:S02]  /*5f530*/  LOP3.LUT R41, R2.reuse, 0x20, RZ, 0x3c, !PT ;  /* 0x0000002002297812 */ /* 0x041fe400078e3cff */
[----:B------:R-:W-:-:S03]  /*5f540*/  LOP3.LUT R40, R2, 0x40, RZ, 0x3c, !PT ;  /* 0x0000004002287812 */ /* 0x000fc600078e3cff */
[----:B------:R-:W0:Y:S04]  /*5f550*/  LDS.128 R52, [R41] ;  /* 0x0000000029347984 */ /* 0x000e280000000c00 */
[----:B------:R-:W-:Y:S04]  /*5f560*/  LDS.128 R48, [R40] ;  /* 0x0000000028307984 */ /* 0x000fe80000000c00 */
[----:B-1----:R-:W-:Y:S04]  /*5f570*/  STL.64 [R1+0x1b0], R44 ;  /* 0x0001b02c01007387 */ /* 0x002fe80000100a00 */
[----:B------:R-:W-:Y:S04]  /*5f580*/  STL.64 [R1+0x1b8], R46 ;  /* 0x0001b82e01007387 */ /* 0x000fe80000100a00 */
[----:B------:R-:W1:Y:S01]  /*5f590*/  LDS.128 R44, [R3] ;  /* 0x00000000032c7984 */ /* 0x000e620000000c00 */
[----:B------:R-:W-:-:S06]  /*5f5a0*/  NOP ;  /* 0x0000000000007918 */ /* 0x000fcc0000000000 */
[----:B0-----:R0:W-:Y:S04]  /*5f5b0*/  STL.64 [R1+0x1e0], R52 ;  /* 0x0001e03401007387 */ /* 0x0011e80000100a00 */
[----:B------:R2:W-:Y:S04]  /*5f5c0*/  STL.64 [R1+0x1e8], R54 ;  /* 0x0001e83601007387 */ /* 0x0005e80000100a00 */
[----:B-1----:R-:W-:Y:S01]  /*5f5d0*/  STL [R1+0x250], R44 ;  /* 0x0002502c01007387 */ /* 0x002fe20000100800 */
[----:B------:R-:W-:-:S03]  /*5f5e0*/  IMAD.MOV.U32 R61, RZ, RZ, R45 ;  /* 0x000000ffff3d7224 */ /* 0x000fc600078e002d */
[----:B------:R1:W-:Y:S04]  /*5f5f0*/  STL.64 [R1+0x220], R48 ;  /* 0x0002203001007387 */ /* 0x0003e80000100a00 */
[----:B------:R3:W-:Y:S04]  /*5f600*/  STL.64 [R1+0x228], R50 ;  /* 0x0002283201007387 */ /* 0x0007e80000100a00 */
[----:B------:R-:W-:Y:S04]  /*5f610*/  STL.64 [R1+0x258], R46 ;  /* 0x0002582e01007387 */ /* 0x000fe80000100a00 */
[----:B0-----:R-:W4:Y:S04]  /*5f620*/  LDL.LU R52, [R1+0x10] ;  /* 0x0000100001347983 */ /* 0x001f280000300800 */
[----:B------:R-:W4:Y:S04]  /*5f630*/  LDL.LU R53, [R1+0x14] ;  /* 0x0000140001357983 */ /* 0x000f280000300800 */
[----:B--2---:R-:W4:Y:S04]  /*5f640*/  LDL.LU R54, [R1+0x18] ;  /* 0x0000180001367983 */ /* 0x004f280000300800 */
[----:B------:R-:W4:Y:S04]  /*5f650*/  LDL.LU R55, [R1+0x1c] ;  /* 0x00001c0001377983 */ /* 0x000f280000300800 */
[----:B-1----:R-:W2:Y:S04]  /*5f660*/  LDL.LU R48, [R1] ;  /* 0x0000000001307983 */ /* 0x002ea80000300800 */
[----:B------:R-:W2:Y:S04]  /*5f670*/  LDL.LU R49, [R1+0x4] ;  /* 0x0000040001317983 */ /* 0x000ea80000300800 */
[----:B---3--:R-:W2:Y:S04]  /*5f680*/  LDL.LU R50, [R1+0x8] ;  /* 0x0000080001327983 */ /* 0x008ea80000300800 */
[----:B------:R-:W2:Y:S04]  /*5f690*/  LDL.LU R51, [R1+0xc] ;  /* 0x00000c0001337983 */ /* 0x000ea80000300800 */
[----:B------:R-:W-:Y:S04]  /*5f6a0*/  STS.128 [R0], R36 ;  /* 0x0000002400007388 */ /* 0x000fe80000000c00 */
[----:B------:R-:W-:Y:S04]  /*5f6b0*/  STS.128 [R0+0x80], R32 ;  /* 0x0000802000007388 */ /* 0x000fe80000000c00 */
[----:B------:R-:W-:Y:S04]  /*5f6c0*/  STS.128 [R0+0x100], R28 ;  /* 0x0001001c00007388 */ /* 0x000fe80000000c00 */
[----:B------:R-:W-:Y:S01]  /*5f6d0*/  STS.128 [R0+0x180], R24 ;  /* 0x0001801800007388 */ /* 0x000fe20000000c00 */
[----:B------:R-:W-:-:S06]  /*5f6e0*/  NOP ;  /* 0x0000000000007918 */ /* 0x000fcc0000000000 */
[----:B------:R-:W0:Y:S04]  /*5f6f0*/  LDS.128 R24, [R2] ;  /* 0x0000000002187984 */ /* 0x000e280000000c00 */
[----:B------:R-:W-:Y:S04]  /*5f700*/  STL [R1+0x2298], R61 ;  /* 0x0022983d01007387 */ /* 0x000fe80000100800 */
[----:B------:R-:W1:Y:S04]  /*5f710*/  LDS.128 R32, [R41] ;  /* 0x0000000029207984 */ /* 0x000e680000000c00 */
[----:B------:R-:W-:Y:S04]  /*5f720*/  LDS.128 R28, [R40] ;  /* 0x00000000281c7984 */ /* 0x000fe80000000c00 */
[----:B0-----:R-:W-:Y:S04]  /*5f730*/  STL.64 [R1+0x1a0], R24 ;  /* 0x0001a01801007387 */ /* 0x001fe80000100a00 */
[----:B------:R-:W-:Y:S04]  /*5f740*/  STL.64 [R1+0x1a8], R26 ;  /* 0x0001a81a01007387 */ /* 0x000fe80000100a00 */
[----:B------:R-:W0:Y:S01]  /*5f750*/  LDS.128 R24, [R3] ;  /* 0x0000000003187984 */ /* 0x000e220000000c00 */
[----:B------:R-:W-:-:S06]  /*5f760*/  NOP ;  /* 0x0000000000007918 */ /* 0x000fcc0000000000 */
[----:B------:R3:W-:Y:S04]  /*5f770*/  STS.128 [R0], R20 ;  /* 0x0000001400007388 */ /* 0x0007e80000000c00 */
[----:B------:R-:W-:Y:S04]  /*5f780*/  STS.128 [R0+0x80], R16 ;  /* 0x0000801000007388 */ /* 0x000fe80000000c00 */
[----:B------:R-:W-:Y:S04]  /*5f790*/  STS.128 [R0+0x100], R12 ;  /* 0x0001000c00007388 */ /* 0x000fe80000000c00 */
[----:B------:R-:W-:Y:S01]  /*5f7a0*/  STS.128 [R0+0x180], R8 ;  /* 0x0001800800007388 */ /* 0x000fe20000000c00 */
[----:B------:R-:W-:-:S06]  /*5f7b0*/  NOP ;  /* 0x0000000000007918 */ /* 0x000fcc0000000000 */
[C---:B---3--:R-:W-:Y:S01]  /*5f7c0*/  LOP3.LUT R22, R2.reuse, 0x20, RZ, 0x3c, !PT ;  /* 0x0000002002167812 */ /* 0x048fe200078e3cff */
[----:B------:R-:W3:Y:S01]  /*5f7d0*/  LDS.128 R12, [R2] ;  /* 0x00000000020c7984 */ /* 0x000ee20000000c00 */
[----:B------:R-:W-:-:S03]  /*5f7e0*/  LOP3.LUT R23, R2, 0x40, RZ, 0x3c, !PT ;  /* 0x0000004002177812 */ /* 0x000fc600078e3cff */
[----:B------:R-:W3:Y:S04]  /*5f7f0*/  LDS.128 R8, [R22] ;  /* 0x0000000016087984 */ /* 0x000ee80000000c00 */
[----:B-1----:R-:W-:Y:S04]  /*5f800*/  STL.64 [R1+0x1d0], R32 ;  /* 0x0001d02001007387 */ /* 0x002fe80000100a00 */
[----:B------:R-:W-:Y:S01]  /*5f810*/  STL.64 [R1+0x1d8], R34 ;  /* 0x0001d82201007387 */ /* 0x000fe20000100a00 */
[----:B0-----:R-:W-:-:S03]  /*5f820*/  IMAD.MOV.U32 R60, RZ, RZ, R25 ;  /* 0x000000ffff3c7224 */ /* 0x001fc600078e0019 */
[----:B------:R-:W-:Y:S04]  /*5f830*/  STL [R1+0x240], R24 ;  /* 0x0002401801007387 */ /* 0x000fe80000100800 */
[----:B------:R-:W-:Y:S04]  /*5f840*/  STL.64 [R1+0x200], R28 ;  /* 0x0002001c01007387 */ /* 0x000fe80000100a00 */
[----:B------:R-:W-:Y:S04]  /*5f850*/  STL.64 [R1+0x208], R30 ;  /* 0x0002081e01007387 */ /* 0x000fe80000100a00 */
[----:B------:R-:W-:Y:S04]  /*5f860*/  STL.64 [R1+0x248], R26 ;  /* 0x0002481a01007387 */ /* 0x000fe80000100a00 */
[----:B------:R0:W-:Y:S04]  /*5f870*/  STL [R1+0x229c], R60 ;  /* 0x00229c3c01007387 */ /* 0x0001e80000100800 */
[----:B---3--:R-:W-:Y:S04]  /*5f880*/  STL.64 [R1+0x190], R12 ;  /* 0x0001900c01007387 */ /* 0x008fe80000100a00 */
[----:B------:R-:W-:Y:S01]  /*5f890*/  STL.64 [R1+0x198], R14 ;  /* 0x0001980e01007387 */ /* 0x000fe20000100a00 */
[----:B0-----:R-:W-:-:S03]  /*5f8a0*/  IMAD.MOV.U32 R60, RZ, RZ, R9 ;  /* 0x000000ffff3c7224 */ /* 0x001fc600078e0009 */
[----:B------:R-:W-:Y:S04]  /*5f8b0*/  STL [R1+0x1c0], R8 ;  /* 0x0001c00801007387 */ /* 0x000fe80000100800 */
[----:B------:R-:W-:Y:S04]  /*5f8c0*/  STL.64 [R1+0x1c8], R10 ;  /* 0x0001c80a01007387 */ /* 0x000fe80000100a00 */
[----:B------:R-:W0:Y:S04]  /*5f8d0*/  LDS.128 R8, [R23] ;  /* 0x0000000017087984 */ /* 0x000e280000000c00 */
[----:B------:R0:W-:Y:S02]  /*5f8e0*/  STL [R1+0x22a0], R60 ;  /* 0x0022a03c01007387 */ /* 0x0001e40000100800 */
[----:B0-----:R-:W-:-:S02]  /*5f8f0*/  IMAD.MOV.U32 R60, RZ, RZ, R8 ;  /* 0x000000ffff3c7224 */ /* 0x001fc400078e0008 */
[----:B------:R-:W-:Y:S01]  /*5f900*/  STL.64 [R1+0x1f8], R10 ;  /* 0x0001f80a01007387 */ /* 0x000fe20000100a00 */
[----:B------:R-:W-:-:S03]  /*5f910*/  IMAD.MOV.U32 R61, RZ, RZ, R9 ;  /* 0x000000ffff3d7224 */ /* 0x000fc600078e0009 */
[----:B------:R-:W0:Y:S01]  /*5f920*/  LDS.128 R8, [R3] ;  /* 0x0000000003087984 */ /* 0x000e220000000c00 */
[----:B------:R-:W-:-:S06]  /*5f930*/  NOP ;  /* 0x0000000000007918 */ /* 0x000fcc0000000000 */
[----:B------:R-:W-:Y:S04]  /*5f940*/  STS.128 [R0], R4 ;  /* 0x0000000400007388 */ /* 0x000fe80000000c00 */
[----:B------:R-:W-:Y:S04]  /*5f950*/  STS.128 [R0+0x80], R56 ;  /* 0x0000803800007388 */ /* 0x000fe80000000c00 */
[----:B------:R-:W-:Y:S04]  /*5f960*/  STL [R1+0x22b0], R60 ;  /* 0x0022b03c01007387 */ /* 0x000fe80000100800 */
[----:B------:R-:W-:Y:S04]  /*5f970*/  STL [R1+0x22a4], R61 ;  /* 0x0022a43d01007387 */ /* 0x000fe80000100800 */
[----:B0-----:R-:W-:Y:S04]  /*5f980*/  STL.64 [R1+0x230], R8 ;  /* 0x0002300801007387 */ /* 0x001fe80000100a00 */
[----:B------:R-:W-:Y:S04]  /*5f990*/  STL.64 [R1+0x238], R10 ;  /* 0x0002380a01007387 */ /* 0x000fe80000100a00 */
[----:B----4-:R-:W-:Y:S04]  /*5f9a0*/  STS.128 [R0+0x180], R52 ;  /* 0x0001803400007388 */ /* 0x010fe80000000c00 */
[----:B--2---:R-:W-:Y:S01]  /*5f9b0*/  STS.128 [R0+0x100], R48 ;  /* 0x0001003000007388 */ /* 0x004fe20000000c00 */
[----:B------:R-:W-:-:S06]  /*5f9c0*/  NOP ;  /* 0x0000000000007918 */ /* 0x000fcc0000000000 */
[----:B------:R-:W0:Y:S04]  /*5f9d0*/  LDS.128 R4, [R2] ;  /* 0x0000000002047984 */ /* 0x000e280000000c00 */
[----:B------:R-:W-:Y:S04]  /*5f9e0*/  LDS.128 R56, [R22] ;  /* 0x0000000016387984 */ /* 0x000fe80000000c00 */
[----:B------:R-:W1:Y:S04]  /*5f9f0*/  LDS.128 R8, [R23] ;  /* 0x0000000017087984 */ /* 0x000e680000000c00 */
[----:B0-----:R-:W-:Y:S04]  /*5fa00*/  STL [R1+0x22a8], R5 ;  /* 0x0022a80501007387 */ /* 0x001fe80000100800 */
[----:B------:R-:W-:Y:S04]  /*5fa10*/  STL [R1+0x2288], R6 ;  /* 0x0022880601007387 */ /* 0x000fe80000100800 */
[----:B------:R-:W-:Y:S01]  /*5fa20*/  STL [R1+0x2280], R7 ;  /* 0x0022800701007387 */ /* 0x000fe20000100800 */
[----:B-1----:R-:W-:-:S03]  /*5fa30*/  IMAD.MOV.U32 R55, RZ, RZ, R9 ;  /* 0x000000ffff377224 */ /* 0x002fc600078e0009 */
[----:B------:R-:W-:Y:S04]  /*5fa40*/  STL [R1+0x22f8], R4 ;  /* 0x0022f80401007387 */ /* 0x000fe80000100800 */
[----:B------:R-:W-:Y:S04]  /*5fa50*/  STL [R1+0x22b4], R56 ;  /* 0x0022b43801007387 */ /* 0x000fe80000100800 */
[----:B------:R-:W-:Y:S04]  /*5fa60*/  STL [R1+0x22ac], R57 ;  /* 0x0022ac3901007387 */ /* 0x000fe80000100800 */
[----:B------:R-:W-:Y:S04]  /*5fa70*/  STL [R1+0x228c], R58 ;  /* 0x00228c3a01007387 */ /* 0x000fe80000100800 */
[----:B------:R0:W-:Y:S04]  /*5fa80*/  STL [R1+0x2284], R59 ;  /* 0x0022843b01007387 */ /* 0x0001e80000100800 */
[----:B------:R1:W-:Y:S04]  /*5fa90*/  STL.64 [R1+0x8], R10 ;  /* 0x0000080a01007387 */ /* 0x0003e80000100a00 */
[----:B------:R-:W2:Y:S01]  /*5faa0*/  LDL.LU R48, [R1+0xd0] ;  /* 0x0000d00001307983 */ /* 0x000ea20000300800 */
[----:B0-----:R-:W-:-:S03]  /*5fab0*/  IMAD.MOV.U32 R59, RZ, RZ, R8 ;  /* 0x000000ffff3b7224 */ /* 0x001fc600078e0008 */
[----:B------:R-:W0:Y:S04]  /*5fac0*/  LDS.128 R4, [R3] ;  /* 0x0000000003047984 */ /* 0x000e280000000c00 */
[----:B------:R-:W2:Y:S04]  /*5fad0*/  LDL.LU R49, [R1+0xd4] ;  /* 0x0000d40001317983 */ /* 0x000ea80000300800 */
[----:B------:R-:W2:Y:S04]  /*5fae0*/  LDL.LU R50, [R1+0xd8] ;  /* 0x0000d80001327983 */ /* 0x000ea80000300800 */
[----:B------:R-:W2:Y:S01]  /*5faf0*/  LDL.LU R51, [R1+0xdc] ;  /* 0x0000dc0001337983 */ /* 0x000ea20000300800 */
[----:B------:R-:W-:-:S06]  /*5fb00*/  NOP ;  /* 0x0000000000007918 */ /* 0x000fcc0000000000 */
[----:B------:R-:W3:Y:S04]  /*5fb10*/  LDL.LU R32, [R1+0x90] ;  /* 0x0000900001207983 */ /* 0x000ee80000300800 */
[----:B------:R-:W3:Y:S04]  /*5fb20*/  LDL.LU R33, [R1+0x94] ;  /* 0x0000940001217983 */ /* 0x000ee80000300800 */
[----:B------:R-:W3:Y:S04]  /*5fb30*/  LDL.LU R34, [R1+0x98] ;  /* 0x0000980001227983 */ /* 0x000ee80000300800 */
[----:B------:R-:W3:Y:S04]  /*5fb40*/  LDL.LU R35, [R1+0x9c] ;  /* 0x00009c0001237983 */ /* 0x000ee80000300800 */
[----:B------:R-:W4:Y:S04]  /*5fb50*/  LDL.LU R28, [R1+0x80] ;  /* 0x00008000011c7983 */ /* 0x000f280000300800 */
[----:B------:R-:W4:Y:S04]  /*5fb60*/  LDL.LU R29, [R1+0x84] ;  /* 0x00008400011d7983 */ /* 0x000f280000300800 */
[----:B------:R-:W4:Y:S04]  /*5fb70*/  LDL.LU R30, [R1+0x88] ;  /* 0x00008800011e7983 */ /* 0x000f280000300800 */
[----:B------:R-:W4:Y:S04]  /*5fb80*/  LDL.LU R31, [R1+0x8c] ;  /* 0x00008c00011f7983 */ /* 0x000f280000300800 */
[----:B------:R-:W2:Y:S04]  /*5fb90*/  LDL.LU R12, [R1+0x50] ;  /* 0x00005000010c7983 */ /* 0x000ea80000300800 */
[----:B------:R-:W2:Y:S04]  /*5fba0*/  LDL.LU R13, [R1+0x54] ;  /* 0x00005400010d7983 */ /* 0x000ea80000300800 */
[----:B------:R-:W2:Y:S04]  /*5fbb0*/  LDL.LU R14, [R1+0x58] ;  /* 0x00005800010e7983 */ /* 0x000ea80000300800 */
[----:B------:R-:W2:Y:S04]  /*5fbc0*/  LDL.LU R15, [R1+0x5c] ;  /* 0x00005c00010f7983 */ /* 0x000ea80000300800 */
[----:B------:R-:W2:Y:S04]  /*5fbd0*/  LDL.LU R8, [R1+0x40] ;  /* 0x0000400001087983 */ /* 0x000ea80000300800 */
[----:B------:R-:W2:Y:S04]  /*5fbe0*/  LDL.LU R9, [R1+0x44] ;  /* 0x0000440001097983 */ /* 0x000ea80000300800 */
[----:B-1----:R-:W2:Y:S04]  /*5fbf0*/  LDL.LU R10, [R1+0x48] ;  /* 0x00004800010a7983 */ /* 0x002ea80000300800 */
        /* <DEDUP_REMOVED lines=17> */
[----:B------:R-:W2:Y:S01]  /*5fd10*/  LDL.LU R44, [R1+0xc0] ;  /* 0x0000c000012c7983 */ /* 0x000ea20000300800 */
[----:B0-----:R-:W-:-:S03]  /*5fd20*/  IMAD.MOV.U32 R61, RZ, RZ, R4 ;  /* 0x000000ffff3d7224 */ /* 0x001fc600078e0004 */
[----:B------:R-:W2:Y:S04]  /*5fd30*/  LDL.LU R45, [R1+0xc4] ;  /* 0x0000c400012d7983 */ /* 0x000ea80000300800 */
[----:B------:R-:W2:Y:S04]  /*5fd40*/  LDL.LU R46, [R1+0xc8] ;  /* 0x0000c800012e7983 */ /* 0x000ea80000300800 */
[----:B------:R-:W2:Y:S04]  /*5fd50*/  LDL.LU R47, [R1+0xcc] ;  /* 0x0000cc00012f7983 */ /* 0x000ea80000300800 */
[----:B------:R0:W-:Y:S04]  /*5fd60*/  STL [R1+0x1c], R7 ;  /* 0x00001c0701007387 */ /* 0x0001e80000100800 */
[----:B------:R-:W2:Y:S01]  /*5fd70*/  LDL.LU R4, [R1+0x22f8] ;  /* 0x0022f80001047983 */ /* 0x000ea20000300800 */
[----:B------:R-:W-:-:S02]  /*5fd80*/  IMAD.MOV.U32 R58, RZ, RZ, R5 ;  /* 0x000000ffff3a7224 */ /* 0x000fc400078e0005 */
[----:B0-----:R-:W-:-:S03]  /*5fd90*/  IMAD.MOV.U32 R7, RZ, RZ, R6 ;  /* 0x000000ffff077224 */ /* 0x001fc600078e0006 */
[----:B------:R0:W-:Y:S04]  /*5fda0*/  STL.64 [R1+0x22d0], R58 ;  /* 0x0022d03a01007387 */ /* 0x0001e80000100a00 */
[----:B------:R-:W3:Y:S04]  /*5fdb0*/  LDL.LU R56, [R1+0x30] ;  /* 0x0000300001387983 */ /* 0x000ee80000300800 */
[----:B------:R-:W3:Y:S04]  /*5fdc0*/  LDL.LU R57, [R1+0x34] ;  /* 0x0000340001397983 */ /* 0x000ee80000300800 */
[----:B0-----:R-:W3:Y:S04]  /*5fdd0*/  LDL.LU R58, [R1+0x38] ;  /* 0x00003800013a7983 */ /* 0x001ee80000300800 */
[----:B------:R-:W3:Y:S04]  /*5fde0*/  LDL.LU R59, [R1+0x3c] ;  /* 0x00003c00013b7983 */ /* 0x000ee80000300800 */
[----:B------:R-:W-:Y:S04]  /*5fdf0*/  STL [R1+0x22c8], R7 ;  /* 0x0022c80701007387 */ /* 0x000fe80000100800 */
[----:B--2---:R0:W-:Y:S04]  /*5fe00*/  STL [R1+0x22c4], R4 ;  /* 0x0022c40401007387 */ /* 0x0041e80000100800 */
[----:B0-----:R-:W2:Y:S04]  /*5fe10*/  LDL.LU R4, [R1+0x20] ;  /* 0x0000200001047983 */ /* 0x001ea80000300800 */
[----:B------:R-:W2:Y:S04]  /*5fe20*/  LDL.LU R5, [R1+0x24] ;  /* 0x0000240001057983 */ /* 0x000ea80000300800 */
[----:B------:R-:W2:Y:S04]  /*5fe30*/  LDL.LU R6, [R1+0x28] ;  /* 0x0000280001067983 */ /* 0x000ea80000300800 */
[----:B------:R-:W2:Y:S04]  /*5fe40*/  LDL.LU R7, [R1+0x2c] ;  /* 0x00002c0001077983 */ /* 0x000ea80000300800 */
[----:B---3--:R-:W-:Y:S04]  /*5fe50*/  STS.128 [R0+0x80], R56 ;  /* 0x0000803800007388 */ /* 0x008fe80000000c00 */
[----:B------:R-:W-:Y:S04]  /*5fe60*/  STS.128 [R0+0x100], R8 ;  /* 0x0001000800007388 */ /* 0x000fe80000000c00 */
[----:B------:R-:W-:Y:S04]  /*5fe70*/  STS.128 [R0+0x180], R12 ;  /* 0x0001800c00007388 */ /* 0x000fe80000000c00 */
[----:B--2---:R-:W-:Y:S01]  /*5fe80*/  STS.128 [R0], R4 ;  /* 0x0000000400007388 */ /* 0x004fe20000000c00 */
[----:B------:R-:W-:-:S06]  /*5fe90*/  NOP ;  /* 0x0000000000007918 */ /* 0x000fcc0000000000 */
[----:B------:R-:W0:Y:S04]  /*5fea0*/  LDS.128 R4, [R2] ;  /* 0x0000000002047984 */ /* 0x000e280000000c00 */
[----:B------:R-:W1:Y:S04]  /*5feb0*/  LDS.128 R12, [R22] ;  /* 0x00000000160c7984 */ /* 0x000e680000000c00 */
[----:B------:R-:W2:Y:S04]  /*5fec0*/  LDS.128 R8, [R23] ;  /* 0x0000000017087984 */ /* 0x000ea80000000c00 */
[----:B0-----:R-:W-:Y:S04]  /*5fed0*/  STL.64 [R1+0x260], R4 ;  /* 0x0002600401007387 */ /* 0x001fe80000100a00 */
[----:B------:R-:W-:Y:S04]  /*5fee0*/  STL.64 [R1+0x268], R6 ;  /* 0x0002680601007387 */ /* 0x000fe80000100a00 */
[----:B------:R-:W0:Y:S01]  /*5fef0*/  LDS.128 R4, [R3] ;  /* 0x0000000003047984 */ /* 0x000e220000000c00 */
[----:B------:R-:W-:-:S06]  /*5ff00*/  NOP ;  /* 0x0000000000007918 */ /* 0x000fcc0000000000 */
[----:B-1----:R-:W-:Y:S04]  /*5ff10*/  STL.64 [R1+0x270], R12 ;  /* 0x0002700c01007387 */ /* 0x002fe80000100a00 */
[----:B------:R-:W-:Y:S04]  /*5ff20*/  STL.64 [R1+0x278], R14 ;  /* 0x0002780e01007387 */ /* 0x000fe80000100a00 */
[----:B--2---:R-:W-:Y:S04]  /*5ff30*/  STL.64 [R1+0x280], R8 ;  /* 0x0002800801007387 */ /* 0x004fe80000100a00 */
[----:B------:R-:W-:Y:S04]  /*5ff40*/  STL.64 [R1+0x288], R10 ;  /* 0x0002880a01007387 */ /* 0x000fe80000100a00 */
[----:B------:R-:W-:Y:S04]  /*5ff50*/  STS.128 [R0], R16 ;  /* 0x0000001000007388 */ /* 0x000fe80000000c00 */
[----:B------:R-:W-:Y:S04]  /*5ff60*/  STS.128 [R0+0x80], R24 ;  /* 0x0000801800007388 */ /* 0x000fe80000000c00 */
[----:B----4-:R-:W-:Y:S04]  /*5ff70*/  STS.128 [R0+0x100], R28 ;  /* 0x0001001c00007388 */ /* 0x010fe80000000c00 */
[----:B------:R-:W-:Y:S01]  /*5ff80*/  STS.128 [R0+0x180], R32 ;  /* 0x0001802000007388 */ /* 0x000fe20000000c00 */
[----:B------:R-:W-:-:S06]  /*5ff90*/  NOP ;  /* 0x0000000000007918 */ /* 0x000fcc0000000000 */
[----:B0-----:R-:W-:Y:S04]  /*5ffa0*/  STL.64 [R1+0x2b0], R4 ;  /* 0x0002b00401007387 */ /* 0x001fe80000100a00 */
[----:B------:R-:W-:Y:S04]  /*5ffb0*/  STL.64 [R1+0x2b8], R6 ;  /* 0x0002b80601007387 */ /* 0x000fe80000100a00 */
        /* <DEDUP_REMOVED lines=13> */
[----:B------:R-:W-:Y:S04]  /*60090*/  STS.128 [R0+0x100], R44 ;  /* 0x0001002c00007388 */ /* 0x000fe80000000c00 */
[----:B------:R-:W-:Y:S04]  /*600a0*/  STS.128 [R0+0x180], R48 ;  /* 0x0001803000007388 */ /* 0x000fe80000000c00 */
[----:B0-----:R-:W-:Y:S04]  /*600b0*/  STL.64 [R1+0x2a0], R4 ;  /* 0x0002a00401007387 */ /* 0x001fe80000100a00 */
[----:B------:R-:W-:Y:S01]  /*600c0*/  STL.64 [R1+0x2a8], R6 ;  /* 0x0002a80601007387 */ /* 0x000fe20000100a00 */
[----:B------:R-:W-:-:S06]  /*600d0*/  NOP ;  /* 0x0000000000007918 */ /* 0x000fcc0000000000 */
[----:B------:R-:W0:Y:S04]  /*600e0*/  LDS.128 R4, [R2] ;  /* 0x0000000002047984 */ /* 0x000e280000000c00 */
[----:B0-----:R-:W-:Y:S04]  /*600f0*/  STL [R1+0x54], R5 ;  /* 0x0000540501007387 */ /* 0x001fe80000100800 */
[----:B------:R-:W-:Y:S04]  /*60100*/  STL.64 [R1+0x58], R6 ;  /* 0x0000580601007387 */ /* 0x000fe80000100a00 */
[----:B------:R-:W2:Y:S04]  /*60110*/  LDL.LU R48, [R1+0x180] ;  /* 0x0001800001307983 */ /* 0x000ea80000300800 */
[----:B------:R-:W2:Y:S04]  /*60120*/  LDL.LU R49, [R1+0x184] ;  /* 0x0001840001317983 */ /* 0x000ea80000300800 */
[----:B------:R-:W2:Y:S04]  /*60130*/  LDL.LU R50, [R1+0x188] ;  /* 0x0001880001327983 */ /* 0x000ea80000300800 */
[----:B------:R-:W2:Y:S04]  /*60140*/  LDL.LU R51, [R1+0x18c] ;  /* 0x00018c0001337983 */ /* 0x000ea80000300800 */
        /* <DEDUP_REMOVED lines=40> */
[----:B------:R-:W-:-:S03]  /*603d0*/  IMAD.MOV.U32 R54, RZ, RZ, R4 ;  /* 0x000000ffff367224 */ /* 0x000fc600078e0004 */
[----:B------:R-:W0:Y:S04]  /*603e0*/  LDS.128 R4, [R22] ;  /* 0x0000000016047984 */ /* 0x000e280000000c00 */
[----:B------:R-:W-:Y:S04]  /*603f0*/  STL.64 [R1+0x22b8], R54 ;  /* 0x0022b83601007387 */ /* 0x000fe80000100a00 */
[----:B------:R-:W1:Y:S04]  /*60400*/  LDS.128 R52, [R23] ;  /* 0x0000000017347984 */ /* 0x000e680000000c00 */
[----:B0-----:R-:W-:Y:S04]  /*60410*/  STL.64 [R1+0x60], R4 ;  /* 0x0000600401007387 */ /* 0x001fe80000100a00 */
[----:B------:R-:W-:Y:S04]  /*60420*/  STL.64 [R1+0x68], R6 ;  /* 0x0000680601007387 */ /* 0x000fe80000100a00 */
[----:B------:R-:W0:Y:S01]  /*60430*/  LDS.128 R4, [R3] ;  /* 0x0000000003047984 */ /* 0x000e220000000c00 */
[----:B------:R-:W-:-:S06]  /*60440*/  NOP ;  /* 0x0000000000007918 */ /* 0x000fcc0000000000 */
[----:B-1----:R-:W-:Y:S04]  /*60450*/  STL.64 [R1+0x80], R52 ;  /* 0x0000803401007387 */ /* 0x002fe80000100a00 */
[----:B------:R-:W-:Y:S04]  /*60460*/  STL.64 [R1+0x88], R54 ;  /* 0x0000883601007387 */ /* 0x000fe80000100a00 */
[----:B0-----:R-:W-:Y:S04]  /*60470*/  STL.64 [R1+0xc0], R4 ;  /* 0x0000c00401007387 */ /* 0x001fe80000100a00 */
[----:B------:R-:W-:Y:S04]  /*60480*/  STL.64 [R1+0xc8], R6 ;  /* 0x0000c80601007387 */ /* 0x000fe80000100a00 */
[----:B---3--:R-:W-:Y:S04]  /*60490*/  STS.128 [R0+0x180], R44 ;  /* 0x0001802c00007388 */ /* 0x008fe80000000c00 */
[----:B----4-:R-:W-:Y:S04]  /*604a0*/  STS.128 [R0+0x100], R12 ;  /* 0x0001000c00007388 */ /* 0x010fe80000000c00 */
[----:B--2---:R-:W-:Y:S04]  /*604b0*/  STS.128 [R0], R56 ;  /* 0x0000003800007388 */ /* 0x004fe80000000c00 */
[----:B------:R-:W-:Y:S01]  /*604c0*/  STS.128 [R0+0x80], R8 ;  /* 0x0000800800007388 */ /* 0x000fe20000000c00 */
[----:B------:R-:W-:-:S06]  /*604d0*/  NOP ;  /* 0x0000000000007918 */ /* 0x000fcc0000000000 */
[----:B------:R-:W0:Y:S04]  /*604e0*/  LDS.128 R8, [R2] ;  /* 0x0000000002087984 */ /* 0x000e280000000c00 */
[----:B------:R-:W1:Y:S04]  /*604f0*/  LDS.128 R44, [R23] ;  /* 0x00000000172c7984 */ /* 0x000e680000000c00 */
[----:B------:R-:W2:Y:S04]  /*60500*/  LDS.128 R4, [R22] ;  /* 0x0000000016047984 */ /* 0x000ea80000000c00 */
[----:B0-----:R-:W-:Y:S04]  /*60510*/  STL.64 [R1+0x20], R8 ;  /* 0x0000200801007387 */ /* 0x001fe80000100a00 */
[----:B------:R-:W-:Y:S04]  /*60520*/  STL.64 [R1+0x28], R10 ;  /* 0x0000280a01007387 */ /* 0x000fe80000100a00 */
[----:B-1----:R-:W-:Y:S04]  /*60530*/  STL [R1+0x227c], R45 ;  /* 0x00227c2d01007387 */ /* 0x002fe80000100800 */
[----:B--2---:R-:W-:Y:S04]  /*60540*/  STL.64 [R1+0x40], R4 ;  /* 0x0000400401007387 */ /* 0x004fe80000100a00 */
[----:B------:R-:W-:Y:S04]  /*60550*/  STL.64 [R1+0x48], R6 ;  /* 0x0000480601007387 */ /* 0x000fe80000100a00 */
[----:B------:R-:W0:Y:S01]  /*60560*/  LDS.128 R4, [R3] ;  /* 0x0000000003047984 */ /* 0x000e220000000c00 */
[----:B------:R-:W-:-:S06]  /*60570*/  NOP ;  /* 0x0000000000007918 */ /* 0x000fcc0000000000 */
[----:B------:R-:W-:Y:S04]  /*60580*/  STL [R1+0x2278], R46 ;  /* 0x0022782e01007387 */ /* 0x000fe80000100800 */
[----:B------:R-:W-:Y:S04]  /*60590*/  STL [R1+0x2274], R47 ;  /* 0x0022742f01007387 */ /* 0x000fe80000100800 */
[----:B------:R-:W-:Y:S04]  /*605a0*/  STL [R1+0x22c0], R44 ;  /* 0x0022c02c01007387 */ /* 0x000fe80000100800 */
[----:B------:R-:W-:Y:S04]  /*605b0*/  STS.128 [R0], R16 ;  /* 0x0000001000007388 */ /* 0x000fe80000000c00 */
[----:B------:R-:W-:Y:S04]  /*605c0*/  STS.128 [R0+0x80], R24 ;  /* 0x0000801800007388 */ /* 0x000fe80000000c00 */
[----:B------:R-:W-:Y:S04]  /*605d0*/  STS.128 [R0+0x100], R28 ;  /* 0x0001001c00007388 */ /* 0x000fe80000000c00 */
[----:B------:R-:W-:Y:S01]  /*605e0*/  STS.128 [R0+0x180], R32 ;  /* 0x0001802000007388 */ /* 0x000fe20000000c00 */
[----:B------:R-:W-:-:S06]  /*605f0*/  NOP ;  /* 0x0000000000007918 */ /* 0x000fcc0000000000 */
[----:B------:R-:W-:Y:S04]  /*60600*/  LDS.128 R12, [R22] ;  /* 0x00000000160c7984 */ /* 0x000fe80000000c00 */
[----:B0-----:R-:W-:Y:S04]  /*60610*/  STL.64 [R1+0xb0], R4 ;  /* 0x0000b00401007387 */ /* 0x001fe80000100a00 */
[----:B------:R-:W-:Y:S04]  /*60620*/  STL.64 [R1+0xb8], R6 ;  /* 0x0000b80601007387 */ /* 0x000fe80000100a00 */
[----:B------:R-:W0:Y:S04]  /*60630*/  LDS.128 R4, [R2] ;  /* 0x0000000002047984 */ /* 0x000e280000000c00 */
[----:B------:R-:W1:Y:S04]  /*60640*/  LDS.128 R8, [R23] ;  /* 0x0000000017087984 */ /* 0x000e680000000c00 */
[----:B0-----:R-:W-:Y:S04]  /*60650*/  STL.64 [R1+0x110], R4 ;  /* 0x0001100401007387 */ /* 0x001fe80000100a00 */
[----:B------:R-:W-:Y:S04]  /*60660*/  STL.64 [R1+0x118], R6 ;  /* 0x0001180601007387 */ /* 0x000fe80000100a00 */
[----:B------:R-:W0:Y:S01]  /*60670*/  LDS.128 R4, [R3] ;  /* 0x0000000003047984 */ /* 0x000e220000000c00 */
[----:B------:R-:W-:-:S06]  /*60680*/  NOP ;  /* 0x0000000000007918 */ /* 0x000fcc0000000000 */
[----:B------:R-:W-:Y:S04]  /*60690*/  STL.64 [R1+0x140], R12 ;  /* 0x0001400c01007387 */ /* 0x000fe80000100a00 */
[----:B------:R-:W-:Y:S04]  /*606a0*/  STL.64 [R1+0x148], R14 ;  /* 0x0001480e01007387 */ /* 0x000fe80000100a00 */
[----:B-1----:R-:W-:Y:S04]  /*606b0*/  STL.64 [R1+0x2c0], R8 ;  /* 0x0002c00801007387 */ /* 0x002fe80000100a00 */
[----:B------:R-:W-:Y:S04]  /*606c0*/  STL.64 [R1+0x2c8], R10 ;  /* 0x0002c80a01007387 */ /* 0x000fe80000100a00 */
[----:B------:R1:W-:Y:S04]  /*606d0*/  STS.128 [R0+0x80], R40 ;  /* 0x0000802800007388 */ /* 0x0003e80000000c00 */
[----:B0-----:R0:W-:Y:S04]  /*606e0*/  STL.64 [R1+0x2d0], R4 ;  /* 0x0002d00401007387 */ /* 0x0011e80000100a00 */
[----:B------:R2:W-:Y:S04]  /*606f0*/  STL.64 [R1+0x2d8], R6 ;  /* 0x0002d80601007387 */ /* 0x0005e80000100a00 */
[----:B-1----:R-:W3:Y:S04]  /*60700*/  LDL.LU R40, [R1+0x510] ;  /* 0x0005100001287983 */ /* 0x002ee80000300800 */
[----:B------:R-:W3:Y:S04]  /*60710*/  LDL.LU R41, [R1+0x514] ;  /* 0x0005140001297983 */ /* 0x000ee80000300800 */
[----:B------:R-:W3:Y:S04]  /*60720*/  LDL.LU R42, [R1+0x518] ;  /* 0x00051800012a7983 */ /* 0x000ee80000300800 */
[----:B------:R-:W3:Y:S04]  /*60730*/  LDL.LU R43, [R1+0x51c] ;  /* 0x00051c00012b7983 */ /* 0x000ee80000300800 */
[----:B------:R-:W4:Y:S04]  /*60740*/  LDL.LU R28, [R1+0x4e0] ;  /* 0x0004e000011c7983 */ /* 0x000f280000300800 */
[----:B------:R-:W4:Y:S04]  /*60750*/  LDL.LU R29, [R1+0x4e4] ;  /* 0x0004e400011d7983 */ /* 0x000f280000300800 */
        /* <DEDUP_REMOVED lines=14> */
[----:B0-----:R-:W4:Y:S04]  /*60840*/  LDL.LU R4, [R1+0x310] ;  /* 0x0003100001047983 */ /* 0x001f280000300800 */
[----:B------:R-:W4:Y:S04]  /*60850*/  LDL.LU R5, [R1+0x314] ;  /* 0x0003140001057983 */ /* 0x000f280000300800 */
[----:B--2---:R-:W4:Y:S04]  /*60860*/  LDL.LU R6, [R1+0x318] ;  /* 0x0003180001067983 */ /* 0x004f280000300800 */
        /* <DEDUP_REMOVED lines=17> */
[----:B------:R0:W-:Y:S04]  /*60980*/  STS.128 [R0], R36 ;  /* 0x0000002400007388 */ /* 0x0001e80000000c00 */
[----:B------:R1:W-:Y:S04]  /*60990*/  STS.128 [R0+0x100], R48 ;  /* 0x0001003000007388 */ /* 0x0003e80000000c00 */
        /* <DEDUP_REMOVED lines=12> */
[----:B---3--:R-:W-:Y:S01]  /*60a60*/  STS.128 [R0+0x180], R44 ;  /* 0x0001802c00007388 */ /* 0x008fe20000000c00 */
[----:B------:R-:W-:-:S06]  /*60a70*/  NOP ;  /* 0x0000000000007918 */ /* 0x000fcc0000000000 */
[----:B------:R-:W0:Y:S04]  /*60a80*/  LDS.128 R44, [R2] ;  /* 0x00000000022c7984 */ /* 0x000e280000000c00 */
[----:B0-----:R-:W-:Y:S04]  /*60a90*/  STL.64 [R1+0xe0], R44 ;  /* 0x0000e02c01007387 */ /* 0x001fe80000100a00 */
[----:B------:R-:W-:Y:S04]  /*60aa0*/  STL.64 [R1+0xe8], R46 ;  /* 0x0000e82e01007387 */ /* 0x000fe80000100a00 */
[----:B------:R-:W0:Y:S04]  /*60ab0*/  LDS.128 R44, [R22] ;  /* 0x00000000162c7984 */ /* 0x000e280000000c00 */
[----:B0-----:R-:W-:Y:S04]  /*60ac0*/  STL.64 [R1+0x130], R44 ;  /* 0x0001302c01007387 */ /* 0x001fe80000100a00 */
[----:B------:R-:W-:Y:S04]  /*60ad0*/  STL.64 [R1+0x138], R46 ;  /* 0x0001382e01007387 */ /* 0x000fe80000100a00 */
[----:B------:R-:W0:Y:S04]  /*60ae0*/  LDS.128 R44, [R23] ;  /* 0x00000000172c7984 */ /* 0x000e280000000c00 */
[----:B0-----:R-:W-:Y:S04]  /*60af0*/  STL.64 [R1+0x160], R44 ;  /* 0x0001602c01007387 */ /* 0x001fe80000100a00 */
[----:B------:R-:W-:Y:S04]  /*60b00*/  STL.64 [R1+0x168], R46 ;  /* 0x0001682e01007387 */ /* 0x000fe80000100a00 */
[----:B------:R-:W0:Y:S01]  /*60b10*/  LDS.128 R44, [R3] ;  /* 0x00000000032c7984 */ /* 0x000e220000000c00 */
[----:B------:R-:W-:-:S06]  /*60b20*/  NOP ;  /* 0x0000000000007918 */ /* 0x000fcc0000000000 */
[----:B--2---:R-:W-:Y:S04]  /*60b30*/  STS.128 [R0], R52 ;  /* 0x0000003400007388 */ /* 0x004fe80000000c00 */
[----:B----4-:R-:W-:Y:S04]  /*60b40*/  STS.128 [R0+0x80], R4 ;  /* 0x0000800400007388 */ /* 0x010fe80000000c00 */
[----:B------:R-:W-:Y:S04]  /*60b50*/  STS.128 [R0+0x100], R56 ;  /* 0x0001003800007388 */ /* 0x000fe80000000c00 */
[----:B------:R-:W-:Y:S01]  /*60b60*/  STS.128 [R0+0x180], R8 ;  /* 0x0001800800007388 */ /* 0x000fe20000000c00 */
[----:B------:R-:W-:-:S06]  /*60b70*/  NOP ;  /* 0x0000000000007918 */ /* 0x000fcc0000000000 */
[----:B------:R-:W1:Y:S04]  /*60b80*/  LDS.128 R4, [R2] ;  /* 0x0000000002047984 */ /* 0x000e680000000c00 */
[----:B------:R-:W-:Y:S04]  /*60b90*/  LDS.128 R8, [R23] ;  /* 0x0000000017087984 */ /* 0x000fe80000000c00 */
[----:B0-----:R-:W-:Y:S04]  /*60ba0*/  STL.64 [R1+0x210], R44 ;  /* 0x0002102c01007387 */ /* 0x001fe80000100a00 */
[----:B------:R-:W-:Y:S04]  /*60bb0*/  STL.64 [R1+0x218], R46 ;  /* 0x0002182e01007387 */ /* 0x000fe80000100a00 */
[----:B------:R-:W0:Y:S04]  /*60bc0*/  LDS.128 R44, [R22] ;  /* 0x00000000162c7984 */ /* 0x000e280000000c00 */
[----:B-1----:R-:W-:Y:S04]  /*60bd0*/  STL.64 [R1+0x100], R4 ;  /* 0x0001000401007387 */ /* 0x002fe80000100a00 */
[----:B------:R-:W-:Y:S04]  /*60be0*/  STL.64 [R1+0x108], R6 ;  /* 0x0001080601007387 */ /* 0x000fe80000100a00 */
[----:B------:R-:W1:Y:S01]  /*60bf0*/  LDS.128 R4, [R3] ;  /* 0x0000000003047984 */ /* 0x000e620000000c00 */
[----:B------:R-:W-:-:S06]  /*60c00*/  NOP ;  /* 0x0000000000007918 */ /* 0x000fcc0000000000 */
[----:B------:R-:W-:Y:S04]  /*60c10*/  STS.128 [R0], R12 ;  /* 0x0000000c00007388 */ /* 0x000fe80000000c00 */
[----:B0-----:R-:W-:Y:S04]  /*60c20*/  STL.64 [R1+0x120], R44 ;  /* 0x0001202c01007387 */ /* 0x001fe80000100a00 */
[----:B------:R-:W-:Y:S04]  /*60c30*/  STL.64 [R1+0x128], R46 ;  /* 0x0001282e01007387 */ /* 0x000fe80000100a00 */
[----:B------:R-:W-:Y:S04]  /*60c40*/  STL.64 [R1+0x150], R8 ;  /* 0x0001500801007387 */ /* 0x000fe80000100a00 */
[----:B------:R-:W-:Y:S04]  /*60c50*/  STL.64 [R1+0x158], R10 ;  /* 0x0001580a01007387 */ /* 0x000fe80000100a00 */
[----:B------:R-:W-:Y:S04]  /*60c60*/  STS.128 [R0+0x80], R16 ;  /* 0x0000801000007388 */ /* 0x000fe80000000c00 */
[----:B------:R-:W-:Y:S04]  /*60c70*/  STS.128 [R0+0x100], R24 ;  /* 0x0001001800007388 */ /* 0x000fe80000000c00 */
[----:B------:R-:W-:Y:S01]  /*60c80*/  STS.128 [R0+0x180], R28 ;  /* 0x0001801c00007388 */ /* 0x000fe20000000c00 */
[----:B------:R-:W-:-:S06]  /*60c90*/  NOP ;  /* 0x0000000000007918 */ /* 0x000fcc0000000000 */
[----:B-1----:R-:W-:Y:S04]  /*60ca0*/  STL.64 [R1+0x290], R4 ;  /* 0x0002900401007387 */ /* 0x002fe80000100a00 */
        /* <DEDUP_REMOVED lines=11> */
[----:B------:R-:W-:Y:S04]  /*60d60*/  STS.128 [R0], R32 ;  /* 0x0000002000007388 */ /* 0x000fe80000000c00 */
[----:B------:R1:W-:Y:S04]  /*60d70*/  STS.128 [R0+0x80], R36 ;  /* 0x0000802400007388 */ /* 0x0003e80000000c00 */
[----:B------:R-:W-:Y:S04]  /*60d80*/  STS.128 [R0+0x100], R40 ;  /* 0x0001002800007388 */ /* 0x000fe80000000c00 */
[----:B------:R-:W-:Y:S01]  /*60d90*/  STS.128 [R0+0x180], R48 ;  /* 0x0001803000007388 */ /* 0x000fe20000000c00 */
[----:B------:R-:W-:-:S06]  /*60da0*/  NOP ;  /* 0x0000000000007918 */ /* 0x000fcc0000000000 */
[----:B------:R-:W-:Y:S04]  /*60db0*/  STL.64 [R1+0xa8], R10 ;  /* 0x0000a80a01007387 */ /* 0x000fe80000100a00 */
[----:B0-----:R-:W-:Y:S04]  /*60dc0*/  STL.64 [R1+0x180], R4 ;  /* 0x0001800401007387 */ /* 0x001fe80000100a00 */
[----:B------:R-:W0:Y:S04]  /*60dd0*/  LDS.128 R8, [R2] ;  /* 0x0000000002087984 */ /* 0x000e280000000c00 */
[----:B------:R-:W-:Y:S04]  /*60de0*/  STL.64 [R1+0x188], R6 ;  /* 0x0001880601007387 */ /* 0x000fe80000100a00 */
[----:B------:R-:W2:Y:S04]  /*60df0*/  LDS.128 R4, [R22] ;  /* 0x0000000016047984 */ /* 0x000ea80000000c00 */
[----:B-1----:R-:W3:Y:S04]  /*60e00*/  LDL.LU R36, [R1+0x5d0] ;  /* 0x0005d00001247983 */ /* 0x002ee80000300800 */
[----:B------:R-:W1:Y:S04]  /*60e10*/  LDS.128 R48, [R23] ;  /* 0x0000000017307984 */ /* 0x000e680000000c00 */
[----:B0-----:R-:W-:Y:S04]  /*60e20*/  STL.64 [R1+0x320], R8 ;  /* 0x0003200801007387 */ /* 0x001fe80000100a00 */
[----:B------:R-:W-:Y:S04]  /*60e30*/  STL.64 [R1+0x328], R10 ;  /* 0x0003280a01007387 */ /* 0x000fe80000100a00 */
[----:B--2---:R0:W-:Y:S04]  /*60e40*/  STL.64 [R1+0x350], R4 ;  /* 0x0003500401007387 */ /* 0x0041e80000100a00 */
[----:B------:R2:W-:Y:S04]  /*60e50*/  STL.64 [R1+0x358], R6 ;  /* 0x0003580601007387 */ /* 0x0005e80000100a00 */
        /* <DEDUP_REMOVED lines=11> */
[----:B0-----:R-:W3:Y:S04]  /*60f10*/  LDL.LU R4, [R1+0x550] ;  /* 0x0005500001047983 */ /* 0x001ee80000300800 */
[----:B------:R-:W3:Y:S04]  /*60f20*/  LDL.LU R5, [R1+0x554] ;  /* 0x0005540001057983 */ /* 0x000ee80000300800 */
[----:B--2---:R-:W3:Y:S04]  /*60f30*/  LDL.LU R6, [R1+0x558] ;  /* 0x0005580001067983 */ /* 0x004ee80000300800 */
[----:B------:R-:W3:Y:S04]  /*60f40*/  LDL.LU R7, [R1+0x55c] ;  /* 0x00055c0001077983 */ /* 0x000ee80000300800 */
[----:B------:R-:W2:Y:S04]  /*60f50*/  LDL.LU R52, [R1+0x540] ;  /* 0x0005400001347983 */ /* 0x000ea80000300800 */
[----:B------:R-:W2:Y:S04]  /*60f60*/  LDL.LU R53, [R1+0x544] ;  /* 0x0005440001357983 */ /* 0x000ea80000300800 */
[----:B------:R-:W2:Y:S04]  /*60f70*/  LDL.LU R54, [R1+0x548] ;  /* 0x0005480001367983 */ /* 0x000ea80000300800 */
[----:B------:R-:W2:Y:S04]  /*60f80*/  LDL.LU R55, [R1+0x54c] ;  /* 0x00054c0001377983 */ /* 0x000ea80000300800 */
        /* <DEDUP_REMOVED lines=28> */
[----:B-1----:R-:W-:Y:S04]  /*61150*/  STL.64 [R1+0x380], R48 ;  /* 0x0003803001007387 */ /* 0x002fe80000100a00 */
[----:B------:R-:W-:Y:S04]  /*61160*/  STL.64 [R1+0x388], R50 ;  /* 0x0003883201007387 */ /* 0x000fe80000100a00 */
[----:B------:R-:W0:Y:S01]  /*61170*/  LDS.128 R48, [R3] ;  /* 0x0000000003307984 */ /* 0x000e220000000c00 */
[----:B------:R-:W-:-:S06]  /*61180*/  NOP ;  /* 0x0000000000007918 */ /* 0x000fcc0000000000 */
[----:B0-----:R0:W-:Y:S04]  /*61190*/  STL.64 [R1+0x3d0], R48 ;  /* 0x0003d03001007387 */ /* 0x0011e80000100a00 */
[----:B------:R1:W-:Y:S04]  /*611a0*/  STL.64 [R1+0x3d8], R50 ;  /* 0x0003d83201007387 */ /* 0x0003e80000100a00 */
[----:B0-----:R-:W4:Y:S04]  /*611b0*/  LDL.LU R48, [R1+0x610] ;  /* 0x0006100001307983 */ /* 0x001f280000300800 */
[----:B------:R-:W4:Y:S04]  /*611c0*/  LDL.LU R49, [R1+0x614] ;  /* 0x0006140001317983 */ /* 0x000f280000300800 */
[----:B-1----:R-:W4:Y:S04]  /*611d0*/  LDL.LU R50, [R1+0x618] ;  /* 0x0006180001327983 */ /* 0x002f280000300800 */
[----:B------:R-:W4:Y:S04]  /*611e0*/  LDL.LU R51, [R1+0x61c] ;  /* 0x00061c0001337983 */ /* 0x000f280000300800 */
[----:B---3--:R-:W-:Y:S04]  /*611f0*/  STS.128 [R0+0x100], R4 ;  /* 0x0001000400007388 */ /* 0x008fe80000000c00 */
[----:B--2---:R-:W-:Y:S04]  /*61200*/  STS.128 [R0+0x80], R52 ;  /* 0x0000803400007388 */ /* 0x004fe80000000c00 */
[----:B----4-:R-:W-:Y:S04]  /*61210*/  STS.128 [R0], R44 ;  /* 0x0000002c00007388 */ /* 0x010fe80000000c00 */
[----:B------:R-:W-:Y:S01]  /*61220*/  STS.128 [R0+0x180], R56 ;  /* 0x0001803800007388 */ /* 0x000fe20000000c00 */
        /* <DEDUP_REMOVED lines=44> */
[----:B-1----:R1:W-:Y:S04]  /*614f0*/  STL.64 [R1+0x300], R12 ;  /* 0x0003000c01007387 */ /* 0x0023e80000100a00 */
[----:B------:R3:W-:Y:S04]  /*61500*/  STL.64 [R1+0x308], R14 ;  /* 0x0003080e01007387 */ /* 0x0007e80000100a00 */
[----:B--2---:R-:W-:Y:S04]  /*61510*/  STL.64 [R1+0x170], R8 ;  /* 0x0001700801007387 */ /* 0x004fe80000100a00 */
[----:B------:R-:W-:Y:S04]  /*61520*/  STL.64 [R1+0x178], R10 ;  /* 0x0001780a01007387 */ /* 0x000fe80000100a00 */
[----:B0-----:R0:W-:Y:S04]  /*61530*/  STL.64 [R1+0x3a0], R4 ;  /* 0x0003a00401007387 */ /* 0x0011e80000100a00 */
[----:B------:R2:W-:Y:S04]  /*61540*/  STL.64 [R1+0x3a8], R6 ;  /* 0x0003a80601007387 */ /* 0x0005e80000100a00 */
        /* <DEDUP_REMOVED lines=8> */
[----:B-1----:R-:W4:Y:S04]  /*615d0*/  LDL.LU R12, [R1+0x670] ;  /* 0x00067000010c7983 */ /* 0x002f280000300800 */
[----:B------:R-:W4:Y:S04]  /*615e0*/  LDL.LU R13, [R1+0x674] ;  /* 0x00067400010d7983 */ /* 0x000f280000300800 */
[----:B---3--:R-:W4:Y:S04]  /*615f0*/  LDL.LU R14, [R1+0x678] ;  /* 0x00067800010e7983 */ /* 0x008f280000300800 */
[----:B------:R-:W4:Y:S04]  /*61600*/  LDL.LU R15, [R1+0x67c] ;  /* 0x00067c00010f7983 */ /* 0x000f280000300800 */
        /* <DEDUP_REMOVED lines=8> */
[----:B0-----:R-:W4:Y:S04]  /*61690*/  LDL.LU R4, [R1+0x640] ;  /* 0x0006400001047983 */ /* 0x001f280000300800 */
        /* <DEDUP_REMOVED lines=32> */
[----:B---3--:R-:W-:Y:S04]  /*618a0*/  STS.128 [R0+0x100], R52 ;  /* 0x0001003400007388 */ /* 0x008fe80000000c00 */
[----:B----4-:R-:W-:Y:S04]  /*618b0*/  STS.128 [R0+0x80], R44 ;  /* 0x0000802c00007388 */ /* 0x010fe80000000c00 */
[----:B--2---:R-:W-:Y:S01]  /*618c0*/  STS.128 [R0+0x180], R4 ;  /* 0x0001800400007388 */ /* 0x004fe20000000c00 */
        /* <DEDUP_REMOVED lines=91> */
[----:B0-----:R-:W2:Y:S04]  /*61e80*/  LDL.LU R40, [R1+0x910] ;  /* 0x0009100001287983 */ /* 0x001ea80000300800 */
[----:B------:R-:W2:Y:S04]  /*61e90*/  LDL.LU R41, [R1+0x914] ;  /* 0x0009140001297983 */ /* 0x000ea80000300800 */
[----:B------:R-:W2:Y:S04]  /*61ea0*/  LDL.LU R42, [R1+0x918] ;  /* 0x00091800012a7983 */ /* 0x000ea80000300800 */
[----:B------:R-:W2:Y:S04]  /*61eb0*/  LDL.LU R43, [R1+0x91c] ;  /* 0x00091c00012b7983 */ /* 0x000ea80000300800 */
[----:B------:R0:W-:Y:S04]  /*61ec0*/  STS.128 [R0+0x80], R48 ;  /* 0x0000803000007388 */ /* 0x0001e80000000c00 */
        /* <DEDUP_REMOVED lines=9> */
[----:B----4-:R-:W-:Y:S01]  /*61f60*/  STS.128 [R0+0x100], R44 ;  /* 0x0001002c00007388 */ /* 0x010fe20000000c00 */
[----:B------:R-:W-:-:S06]  /*61f70*/  NOP ;  /* 0x0000000000007918 */ /* 0x000fcc0000000000 */
[----:B------:R-:W0:Y:S04]  /*61f80*/  LDS.128 R52, [R2] ;  /* 0x0000000002347984 */ /* 0x000e280000000c00 */
[----:B------:R-:W1:Y:S04]  /*61f90*/  LDS.128 R44, [R22] ;  /* 0x00000000162c7984 */ /* 0x000e680000000c00 */
[----:B0-----:R-:W-:Y:S04]  /*61fa0*/  STL.64 [R1+0x3e0], R52 ;  /* 0x0003e03401007387 */ /* 0x001fe80000100a00 */
[----:B------:R-:W-:Y:S04]  /*61fb0*/  STL.64 [R1+0x3e8], R54 ;  /* 0x0003e83601007387 */ /* 0x000fe80000100a00 */
[----:B-1----:R-:W-:Y:S04]  /*61fc0*/  STL.64 [R1+0x400], R44 ;  /* 0x0004002c01007387 */ /* 0x002fe80000100a00 */
[----:B------:R-:W-:Y:S04]  /*61fd0*/  STL.64 [R1+0x408], R46 ;  /* 0x0004082e01007387 */ /* 0x000fe80000100a00 */
[----:B------:R-:W0:Y:S04]  /*61fe0*/  LDS.128 R52, [R23] ;  /* 0x0000000017347984 */ /* 0x000e280000000c00 */
[----:B------:R-:W1:Y:S01]  /*61ff0*/  LDS.128 R44, [R3] ;  /* 0x00000000032c7984 */ /* 0x000e620000000c00 */
[----:B------:R-:W-:-:S06]  /*62000*/  NOP ;  /* 0x0000000000007918 */ /* 0x000fcc0000000000 */
[----:B--2---:R-:W-:Y:S04]  /*62010*/  STS.128 [R0], R4 ;  /* 0x0000000400007388 */ /* 0x004fe80000000c00 */
[----:B------:R-:W-:Y:S04]  /*62020*/  STS.128 [R0+0x80], R56 ;  /* 0x0000803800007388 */ /* 0x000fe80000000c00 */
[----:B------:R-:W-:Y:S04]  /*62030*/  STS.128 [R0+0x100], R8 ;  /* 0x0001000800007388 */ /* 0x000fe80000000c00 */
[----:B------:R-:W-:Y:S01]  /*62040*/  STS.128 [R0+0x180], R12 ;  /* 0x0001800c00007388 */ /* 0x000fe20000000c00 */
[----:B------:R-:W-:-:S06]  /*62050*/  NOP ;  /* 0x0000000000007918 */ /* 0x000fcc0000000000 */
[----:B------:R-:W2:Y:S04]  /*62060*/  LDS.128 R4, [R2] ;  /* 0x0000000002047984 */ /* 0x000ea80000000c00 */
[----:B------:R-:W3:Y:S04]  /*62070*/  LDS.128 R12, [R22] ;  /* 0x00000000160c7984 */ /* 0x000ee80000000c00 */
[----:B------:R-:W4:Y:S04]  /*62080*/  LDS.128 R8, [R23] ;  /* 0x0000000017087984 */ /* 0x000f280000000c00 */
[----:B0-----:R-:W-:Y:S04]  /*62090*/  STL.64 [R1+0x390], R52 ;  /* 0x0003903401007387 */ /* 0x001fe80000100a00 */
[----:B------:R-:W-:Y:S04]  /*620a0*/  STL.64 [R1+0x398], R54 ;  /* 0x0003983601007387 */ /* 0x000fe80000100a00 */
[----:B-1----:R-:W-:Y:S04]  /*620b0*/  STL.64 [R1+0x4a0], R44 ;  /* 0x0004a02c01007387 */ /* 0x002fe80000100a00 */
[----:B------:R-:W-:Y:S04]  /*620c0*/  STL.64 [R1+0x4a8], R46 ;  /* 0x0004a82e01007387 */ /* 0x000fe80000100a00 */
[----:B--2---:R-:W-:Y:S04]  /*620d0*/  STL.64 [R1+0x510], R4 ;  /* 0x0005100401007387 */ /* 0x004fe80000100a00 */
[----:B------:R-:W-:Y:S04]  /*620e0*/  STL.64 [R1+0x518], R6 ;  /* 0x0005180601007387 */ /* 0x000fe80000100a00 */
[----:B------:R-:W0:Y:S01]  /*620f0*/  LDS.128 R4, [R3] ;  /* 0x0000000003047984 */ /* 0x000e220000000c00 */
[----:B------:R-:W-:-:S06]  /*62100*/  NOP ;  /* 0x0000000000007918 */ /* 0x000fcc0000000000 */
[----:B---3--:R-:W-:Y:S04]  /*62110*/  STL.64 [R1+0x540], R12 ;  /* 0x0005400c01007387 */ /* 0x008fe80000100a00 */
[----:B------:R-:W-:Y:S04]  /*62120*/  STL.64 [R1+0x548], R14 ;  /* 0x0005480e01007387 */ /* 0x000fe80000100a00 */
[----:B----4-:R-:W-:Y:S04]  /*62130*/  STL.64 [R1+0x590], R8 ;  /* 0x0005900801007387 */ /* 0x010fe80000100a00 */
        /* <DEDUP_REMOVED lines=122> */
[----:B------:R-:W-:Y:S04]  /*628e0*/  STS.128 [R0], R32 ;  /* 0x0000002000007388 */ /* 0x000fe80000000c00 */
[----:B------:R-:W-:Y:S04]  /*628f0*/  STS.128 [R0+0x80], R36 ;  /* 0x0000802400007388 */ /* 0x000fe80000000c00 */
[----:B------:R-:W-:Y:S04]  /*62900*/  STS.128 [R0+0x100], R40 ;  /* 0x0001002800007388 */ /* 0x000fe80000000c00 */
[----:B------:R-:W-:Y:S01]  /*62910*/  STS.128 [R0+0x180], R48 ;  /* 0x0001803000007388 */ /* 0x000fe20000000c00 */
[----:B------:R-:W-:-:S06]  /*62920*/  NOP ;  /* 0x0000000000007918 */ /* 0x000fcc0000000000 */
[----:B------:R-:W-:Y:S04]  /*62930*/  STL.64 [R1+0x688], R14 ;  /* 0x0006880e01007387 */ /* 0x000fe80000100a00 */
[----:B------:R-:W1:Y:S04]  /*62940*/  LDS.128 R12, [R2] ;  /* 0x00000000020c7984 */ /* 0x000e680000000c00 */
[----:B--2---:R-:W-:Y:S04]  /*62950*/  STL.64 [R1+0x670], R8 ;  /* 0x0006700801007387 */ /* 0x004fe80000100a00 */
[----:B------:R-:W-:Y:S04]  /*62960*/  STL.64 [R1+0x678], R10 ;  /* 0x0006780a01007387 */ /* 0x000fe80000100a00 */
[----:B0-----:R-:W-:Y:S04]  /*62970*/  STL.64 [R1+0x6a0], R4 ;  /* 0x0006a00401007387 */ /* 0x001fe80000100a00 */
[----:B------:R-:W0:Y:S04]  /*62980*/  LDS.128 R8, [R22] ;  /* 0x0000000016087984 */ /* 0x000e280000000c00 */
[----:B------:R-:W-:Y:S04]  /*62990*/  STL.64 [R1+0x6a8], R6 ;  /* 0x0006a80601007387 */ /* 0x000fe80000100a00 */
[----:B------:R-:W2:Y:S04]  /*629a0*/  LDS.128 R4, [R23] ;  /* 0x0000000017047984 */ /* 0x000ea80000000c00 */
[----:B------:R-:W3:Y:S04]  /*629b0*/  LDS.128 R44, [R3] ;  /* 0x00000000032c7984 */ /* 0x000ee80000000c00 */
[----:B-1----:R-:W-:Y:S04]  /*629c0*/  STL.64 [R1+0x620], R12 ;  /* 0x0006200c01007387 */ /* 0x002fe80000100a00 */
[----:B------:R-:W-:Y:S04]  /*629d0*/  STL.64 [R1+0x628], R14 ;  /* 0x0006280e01007387 */ /* 0x000fe80000100a00 */
[----:B------:R-:W4:Y:S04]  /*629e0*/  LDL.LU R40, [R1+0x1160] ;  /* 0x0011600001287983 */ /* 0x000f280000300800 */
[----:B0-----:R0:W-:Y:S04]  /*629f0*/  STL.64 [R1+0x640], R8 ;  /* 0x0006400801007387 */ /* 0x0011e80000100a00 */
[----:B------:R1:W-:Y:S04]  /*62a00*/  STL.64 [R1+0x648], R10 ;  /* 0x0006480a01007387 */ /* 0x0003e80000100a00 */
[----:B--2---:R2:W-:Y:S04]  /*62a10*/  STL.64 [R1+0x630], R4 ;  /* 0x0006300401007387 */ /* 0x0045e80000100a00 */
[----:B------:R0:W-:Y:S04]  /*62a20*/  STL.64 [R1+0x638], R6 ;  /* 0x0006380601007387 */ /* 0x0001e80000100a00 */
[----:B------:R-:W4:Y:S04]  /*62a30*/  LDL.LU R41, [R1+0x1164] ;  /* 0x0011640001297983 */ /* 0x000f280000300800 */
[----:B------:R-:W4:Y:S04]  /*62a40*/  LDL.LU R42, [R1+0x1168] ;  /* 0x00116800012a7983 */ /* 0x000f280000300800 */
[----:B------:R-:W4:Y:S01]  /*62a50*/  LDL.LU R43, [R1+0x116c] ;  /* 0x00116c00012b7983 */ /* 0x000f220000300800 */
[----:B------:R-:W-:-:S06]  /*62a60*/  NOP ;  /* 0x0000000000007918 */ /* 0x000fcc0000000000 */
[----:B0-----:R-:W4:Y:S04]  /*62a70*/  LDL.LU R8, [R1+0xda0] ;  /* 0x000da00001087983 */ /* 0x001f280000300800 */
[----:B------:R-:W4:Y:S04]  /*62a80*/  LDL.LU R9, [R1+0xda4] ;  /* 0x000da40001097983 */ /* 0x000f280000300800 */
[----:B-1----:R-:W4:Y:S04]  /*62a90*/  LDL.LU R10, [R1+0xda8] ;  /* 0x000da800010a7983 */ /* 0x002f280000300800 */
        /* <DEDUP_REMOVED lines=41> */
[----:B---3--:R-:W-:Y:S04]  /*62d30*/  STL.64 [R1+0x660], R44 ;  /* 0x0006602c01007387 */ /* 0x008fe80000100a00 */
[----:B------:R-:W-:Y:S04]  /*62d40*/  STL.64 [R1+0x668], R46 ;  /* 0x0006682e01007387 */ /* 0x000fe80000100a00 */
[----:B----4-:R-:W-:Y:S04]  /*62d50*/  STS.128 [R0+0x180], R8 ;  /* 0x0001800800007388 */ /* 0x010fe80000000c00 */
[----:B------:R-:W-:Y:S04]  /*62d60*/  STS.128 [R0+0x100], R56 ;  /* 0x0001003800007388 */ /* 0x000fe80000000c00 */
[----:B--2---:R-:W-:Y:S04]  /*62d70*/  STS.128 [R0+0x80], R4 ;  /* 0x0000800400007388 */ /* 0x004fe80000000c00 */
[----:B------:R-:W-:Y:S01]  /*62d80*/  STS.128 [R0], R52 ;  /* 0x0000003400007388 */ /* 0x000fe20000000c00 */
        /* <DEDUP_REMOVED lines=8> */
[----:B------:R-:W-:Y:S04]  /*62e10*/  STS.128 [R0], R12 ;  /* 0x0000000c00007388 */ /* 0x000fe80000000c00 */
[----:B------:R-:W-:Y:S04]  /*62e20*/  STS.128 [R0+0x80], R32 ;  /* 0x0000802000007388 */ /* 0x000fe80000000c00 */
[----:B------:R-:W-:Y:S04]  /*62e30*/  STS.128 [R0+0x100], R36 ;  /* 0x0001002400007388 */ /* 0x000fe80000000c00 */
[----:B------:R-:W-:Y:S01]  /*62e40*/  STS.128 [R0+0x180], R40 ;  /* 0x0001802800007388 */ /* 0x000fe20000000c00 */
[----:B------:R-:W-:-:S06]  /*62e50*/  NOP ;  /* 0x0000000000007918 */ /* 0x000fcc0000000000 */
[----:B-1----:R-:W-:Y:S04]  /*62e60*/  STL.64 [R1+0x5f0], R44 ;  /* 0x0005f02c01007387 */ /* 0x002fe80000100a00 */
        /* <DEDUP_REMOVED lines=8> */
[----:B------:R-:W-:Y:S01]  /*62ef0*/  LDS.128 R32, [R23] ;  /* 0x0000000017207984 */ /* 0x000fe20000000c00 */
[----:B------:R-:W-:-:S06]  /*62f00*/  NOP ;  /* 0x0000000000007918 */ /* 0x000fcc0000000000 */
[----:B------:R-:W-:Y:S04]  /*62f10*/  STS.128 [R0], R16 ;  /* 0x0000001000007388 */ /* 0x000fe80000000c00 */
[----:B-1----:R-:W-:Y:S04]  /*62f20*/  STL [R1+0x2270], R43 ;  /* 0x0022702b01007387 */ /* 0x002fe80000100800 */
[----:B------:R-:W-:Y:S04]  /*62f30*/  STL [R1+0x22e0], R42 ;  /* 0x0022e02a01007387 */ /* 0x000fe80000100800 */
[----:B------:R-:W-:Y:S04]  /*62f40*/  STL.64 [R1+0x22d8], R40 ;  /* 0x0022d82801007387 */ /* 0x000fe80000100a00 */
[----:B------:R-:W-:Y:S04]  /*62f50*/  STS.128 [R0+0x80], R24 ;  /* 0x0000801800007388 */ /* 0x000fe80000000c00 */
[----:B0-----:R-:W-:Y:S04]  /*62f60*/  STL.64 [R1+0x22f0], R38 ;  /* 0x0022f02601007387 */ /* 0x001fe80000100a00 */
[----:B------:R-:W-:Y:S04]  /*62f70*/  STL.64 [R1+0x22e8], R36 ;  /* 0x0022e82401007387 */ /* 0x000fe80000100a00 */
[----:B--2---:R-:W-:Y:S04]  /*62f80*/  STL.64 [R1+0x550], R4 ;  /* 0x0005500401007387 */ /* 0x004fe80000100a00 */
[----:B------:R-:W-:Y:S04]  /*62f90*/  STS.128 [R0+0x100], R28 ;  /* 0x0001001c00007388 */ /* 0x000fe80000000c00 */
[----:B------:R-:W-:Y:S01]  /*62fa0*/  STS.128 [R0+0x180], R48 ;  /* 0x0001803000007388 */ /* 0x000fe20000000c00 */
[----:B------:R-:W-:-:S06]  /*62fb0*/  NOP ;  /* 0x0000000000007918 */ /* 0x000fcc0000000000 */
[----:B------:R-:W-:Y:S04]  /*62fc0*/  STL.64 [R1+0x558], R6 ;  /* 0x0005580601007387 */ /* 0x000fe80000100a00 */
[----:B------:R-:W0:Y:S04]  /*62fd0*/  LDS.128 R4, [R2] ;  /* 0x0000000002047984 */ /* 0x000e280000000c00 */
[----:B------:R-:W1:Y:S04]  /*62fe0*/  LDS.128 R12, [R22] ;  /* 0x00000000160c7984 */ /* 0x000e680000000c00 */
[----:B------:R-:W2:Y:S04]  /*62ff0*/  LDS.128 R8, [R23] ;  /* 0x0000000017087984 */ /* 0x000ea80000000c00 */
[----:B0-----:R-:W-:Y:S04]  /*63000*/  STL.64 [R1+0x700], R4 ;  /* 0x0007000401007387 */ /* 0x001fe80000100a00 */
[----:B------:R-:W-:Y:S04]  /*63010*/  STL.64 [R1+0x708], R6 ;  /* 0x0007080601007387 */ /* 0x000fe80000100a00 */
[----:B------:R-:W0:Y:S04]  /*63020*/  LDS.128 R4, [R3] ;  /* 0x0000000003047984 */ /* 0x000e280000000c00 */
[----:B-1----:R-:W-:Y:S04]  /*63030*/  STL.64 [R1+0x6f0], R12 ;  /* 0x0006f00c01007387 */ /* 0x002fe80000100a00 */
[----:B------:R-:W-:Y:S04]  /*63040*/  STL.64 [R1+0x6f8], R14 ;  /* 0x0006f80e01007387 */ /* 0x000fe80000100a00 */
[----:B------:R-:W3:Y:S04]  /*63050*/  LDL.LU R28, [R1+0x1220] ;  /* 0x00122000011c7983 */ /* 0x000ee80000300800 */
[----:B--2---:R1:W-:Y:S04]  /*63060*/  STL.64 [R1+0x6e0], R8 ;  /* 0x0006e00801007387 */ /* 0x0043e80000100a00 */
[----:B------:R2:W-:Y:S04]  /*63070*/  STL.64 [R1+0x6e8], R10 ;  /* 0x0006e80a01007387 */ /* 0x0005e80000100a00 */
[----:B0-----:R0:W-:Y:S04]  /*63080*/  STL.64 [R1+0x6d0], R4 ;  /* 0x0006d00401007387 */ /* 0x0011e80000100a00 */
[----:B------:R4:W-:Y:S04]  /*63090*/  STL.64 [R1+0x6d8], R6 ;  /* 0x0006d80601007387 */ /* 0x0009e80000100a00 */
[----:B------:R-:W3:Y:S04]  /*630a0*/  LDL.LU R29, [R1+0x1224] ;  /* 0x00122400011d7983 */ /* 0x000ee80000300800 */
[----:B------:R-:W3:Y:S04]  /*630b0*/  LDL.LU R30, [R1+0x1228] ;  /* 0x00122800011e7983 */ /* 0x000ee80000300800 */
[----:B------:R-:W3:Y:S01]  /*630c0*/  LDL.LU R31, [R1+0x122c] ;  /* 0x00122c00011f7983 */ /* 0x000ee20000300800 */
[----:B------:R-:W-:-:S06]  /*630d0*/  NOP ;  /* 0x0000000000007918 */ /* 0x000fcc0000000000 */
        /* <DEDUP_REMOVED lines=38> */
[----:B----4-:R-:W4:Y:S04]  /*63340*/  LDL.LU R6, [R1+0x1238] ;  /* 0x0012380001067983 */ /* 0x010f280000300800 */
[----:B------:R-:W4:Y:S04]  /*63350*/  LDL.LU R7, [R1+0x123c] ;  /* 0x00123c0001077983 */ /* 0x000f280000300800 */
[----:B------:R-:W2:Y:S04]  /*63360*/  LDL.LU R52, [R1+0x1250] ;  /* 0x0012500001347983 */ /* 0x000ea80000300800 */
[----:B------:R-:W2:Y:S04]  /*63370*/  LDL.LU R53, [R1+0x1254] ;  /* 0x0012540001357983 */ /* 0x000ea80000300800 */
[----:B------:R-:W2:Y:S04]  /*63380*/  LDL.LU R54, [R1+0x1258] ;  /* 0x0012580001367983 */ /* 0x000ea80000300800 */
[----:B------:R-:W2:Y:S04]  /*63390*/  LDL.LU R55, [R1+0x125c] ;  /* 0x00125c0001377983 */ /* 0x000ea80000300800 */
[----:B---3--:R-:W-:Y:S04]  /*633a0*/  STS.128 [R0+0x180], R24 ;  /* 0x0001801800007388 */ /* 0x008fe80000000c00 */
[----:B------:R-:W-:Y:S04]  /*633b0*/  STS.128 [R0+0x100], R56 ;  /* 0x0001003800007388 */ /* 0x000fe80000000c00 */
[----:B------:R0:W-:Y:S04]  /*633c0*/  STS.128 [R0], R36 ;  /* 0x0000002400007388 */ /* 0x0001e80000000c00 */
[----:B------:R1:W-:Y:S01]  /*633d0*/  STS.128 [R0+0x80], R40 ;  /* 0x0000802800007388 */ /* 0x0003e20000000c00 */
[----:B------:R-:W-:-:S06]  /*633e0*/  NOP ;  /* 0x0000000000007918 */ /* 0x000fcc0000000000 */
[----:B------:R-:W3:Y:S04]  /*633f0*/  LDS.128 R24, [R2] ;  /* 0x0000000002187984 */ /* 0x000ee80000000c00 */
[----:B0-----:R-:W4:Y:S04]  /*63400*/  LDL.LU.64 R38, [R1+0x22f0] ;  /* 0x0022f00001267983 */ /* 0x001f280000300a00 */
[----:B------:R-:W4:Y:S04]  /*63410*/  LDL.LU.64 R36, [R1+0x22e8] ;  /* 0x0022e80001247983 */ /* 0x000f280000300a00 */
[----:B-1----:R-:W4:Y:S04]  /*63420*/  LDL.LU R42, [R1+0x22e0] ;  /* 0x0022e000012a7983 */ /* 0x002f280000300800 */
[----:B------:R-:W4:Y:S04]  /*63430*/  LDL.LU.64 R40, [R1+0x22d8] ;  /* 0x0022d80001287983 */ /* 0x000f280000300a00 */
[----:B------:R-:W4:Y:S04]  /*63440*/  LDL.LU.64 R58, [R1+0x22d0] ;  /* 0x0022d000013a7983 */ /* 0x000f280000300a00 */
[----:B---3--:R-:W-:Y:S04]  /*63450*/  STL.64 [R1+0x6c0], R24 ;  /* 0x0006c01801007387 */ /* 0x008fe80000100a00 */
[----:B------:R-:W-:Y:S04]  /*63460*/  STL.64 [R1+0x6c8], R26 ;  /* 0x0006c81a01007387 */ /* 0x000fe80000100a00 */
[----:B------:R-:W0:Y:S04]  /*63470*/  LDS.128 R24, [R22] ;  /* 0x0000000016187984 */ /* 0x000e280000000c00 */
[----:B0-----:R-:W-:Y:S04]  /*63480*/  STL.64 [R1+0x6b0], R24 ;  /* 0x0006b01801007387 */ /* 0x001fe80000100a00 */
[----:B------:R-:W-:Y:S04]  /*63490*/  STL.64 [R1+0x6b8], R26 ;  /* 0x0006b81a01007387 */ /* 0x000fe80000100a00 */
[----:B------:R-:W0:Y:S04]  /*634a0*/  LDS.128 R24, [R23] ;  /* 0x0000000017187984 */ /* 0x000e280000000c00 */
[----:B------:R-:W3:Y:S04]  /*634b0*/  LDL.LU R56, [R1+0x1b0] ;  /* 0x0001b00001387983 */ /* 0x000ee80000300800 */
[----:B0-----:R-:W-:Y:S04]  /*634c0*/  STL.64 [R1+0x690], R24 ;  /* 0x0006901801007387 */ /* 0x001fe80000100a00 */
[----:B------:R-:W-:Y:S04]  /*634d0*/  STL.64 [R1+0x698], R26 ;  /* 0x0006981a01007387 */ /* 0x000fe80000100a00 */
[----:B------:R-:W0:Y:S01]  /*634e0*/  LDS.128 R24, [R3] ;  /* 0x0000000003187984 */ /* 0x000e220000000c00 */
[----:B------:R-:W-:-:S06]  /*634f0*/  NOP ;  /* 0x0000000000007918 */ /* 0x000fcc0000000000 */
[----:B--2---:R1:W-:Y:S04]  /*63500*/  STS.128 [R0], R8 ;  /* 0x0000000800007388 */ /* 0x0043e80000000c00 */
[----:B------:R-:W-:Y:S04]  /*63510*/  STS.128 [R0+0x80], R12 ;  /* 0x0000800c00007388 */ /* 0x000fe80000000c00 */
[----:B------:R-:W-:Y:S04]  /*63520*/  STS.128 [R0+0x100], R16 ;  /* 0x0001001000007388 */ /* 0x000fe80000000c00 */
[----:B------:R-:W-:Y:S01]  /*63530*/  STS.128 [R0+0x180], R28 ;  /* 0x0001801c00007388 */ /* 0x000fe20000000c00 */
[----:B------:R-:W-:-:S06]  /*63540*/  NOP ;  /* 0x0000000000007918 */ /* 0x000fcc0000000000 */
[----:B------:R-:W-:Y:S04]  /*63550*/  LDS.128 R16, [R22] ;  /* 0x0000000016107984 */ /* 0x000fe80000000c00 */
[----:B------:R-:W-:Y:S04]  /*63560*/  LDS.128 R12, [R23] ;  /* 0x00000000170c7984 */ /* 0x000fe80000000c00 */
[----:B------:R-:W2:Y:S04]  /*63570*/  LDS.128 R20, [R3] ;  /* 0x0000000003147984 */ /* 0x000ea80000000c00 */
[----:B------:R-:W3:Y:S01]  /*63580*/  LDS.128 R28, [R2] ;  /* 0x00000000021c7984 */ /* 0x000ee20000000c00 */
[----:B------:R-:W-:-:S06]  /*63590*/  NOP ;  /* 0x0000000000007918 */ /* 0x000fcc0000000000 */
[----:B0-----:R-:W-:Y:S04]  /*635a0*/  STL [R1+0x226c], R27 ;  /* 0x00226c1b01007387 */ /* 0x001fe80000100800 */
[----:B------:R-:W3:Y:S04]  /*635b0*/  LDL R43, [R1+0x1140] ;  /* 0x00114000012b7983 */ /* 0x000ee80000100800 */
[----:B------:R-:W3:Y:S04]  /*635c0*/  LDL.LU R60, [R1+0x1a0] ;  /* 0x0001a000013c7983 */ /* 0x000ee80000300800 */
[----:B-1----:R-:W3:Y:S04]  /*635d0*/  LDL.LU R10, [R1+0x1148] ;  /* 0x00114800010a7983 */ /* 0x002ee80000300800 */
[----:B----4-:R0:W-:Y:S04]  /*635e0*/  STS.128 [R0], R4 ;  /* 0x0000000400007388 */ /* 0x0101e80000000c00 */
[----:B------:R1:W-:Y:S04]  /*635f0*/  STS.128 [R0+0x80], R44 ;  /* 0x0000802c00007388 */ /* 0x0003e80000000c00 */
[----:B------:R4:W-:Y:S04]  /*63600*/  STS.128 [R0+0x100], R52 ;  /* 0x0001003400007388 */ /* 0x0009e80000000c00 */
[----:B--2---:R2:W-:Y:S04]  /*63610*/  STL [R1+0x2268], R23 ;  /* 0x0022681701007387 */ /* 0x0045e80000100800 */
[----:B0-----:R-:W3:Y:S04]  /*63620*/  LDL.LU R7, [R1+0x22c8] ;  /* 0x0022c80001077983 */ /* 0x001ee80000300800 */
[----:B------:R-:W3:Y:S04]  /*63630*/  LDL.LU R4, [R1+0x22c4] ;  /* 0x0022c40001047983 */ /* 0x000ee80000300800 */
[----:B------:R-:W3:Y:S04]  /*63640*/  LDL.LU R5, [R1+0x190] ;  /* 0x0001900001057983 */ /* 0x000ee80000300800 */
[----:B-1----:R-:W3:Y:S04]  /*63650*/  LDL.LU R44, [R1+0x22c0] ;  /* 0x0022c000012c7983 */ /* 0x002ee80000300800 */
[----:B----4-:R-:W4:Y:S04]  /*63660*/  LDL.LU.64 R54, [R1+0x22b8] ;  /* 0x0022b80001367983 */ /* 0x010f280000300a00 */
[----:B------:R-:W4:Y:S04]  /*63670*/  LDL.LU R45, [R1+0x1e6c] ;  /* 0x001e6c00012d7983 */ /* 0x000f280000300800 */
[----:B------:R-:W4:Y:S04]  /*63680*/  LDL R6, [R1+0x1144] ;  /* 0x0011440001067983 */ /* 0x000f280000100800 */
[----:B------:R-:W4:Y:S04]  /*63690*/  LDL.LU R27, [R1+0x114c] ;  /* 0x00114c00011b7983 */ /* 0x000f280000300800 */
[----:B------:R-:W4:Y:S04]  /*636a0*/  LDL.LU R47, [R1+0x1e0] ;  /* 0x0001e000012f7983 */ /* 0x000f280000300800 */
[----:B--2---:R-:W2:Y:S04]  /*636b0*/  LDL.LU R23, [R1+0x1150] ;  /* 0x0011500001177983 */ /* 0x004ea80000300800 */
[----:B------:R3:W-:Y:S01]  /*636c0*/  STS.128 [R0+0x180], R48 ;  /* 0x0001803000007388 */ /* 0x0007e20000000c00 */
[----:B------:R-:W-:-:S03]  /*636d0*/  IMAD.MOV.U32 R52, RZ, RZ, c[0x0][0x194] ;  /* 0x00006500ff347624 */ /* 0x000fc600078e00ff */
[----:B------:R-:W2:Y:S04]  /*636e0*/  LDL.LU R57, [R1+0x1e70] ;  /* 0x001e700001397983 */ /* 0x000ea80000300800 */
[----:B------:R-:W2:Y:S01]  /*636f0*/  LDL.LU R46, [R1+0x1d0] ;  /* 0x0001d000012e7983 */ /* 0x000ea20000300800 */
[----:B------:R-:W-:-:S06]  /*63700*/  NOP ;  /* 0x0000000000007918 */ /* 0x000fcc0000000000 */
[C---:B---3--:R-:W-:Y:S01]  /*63710*/  IMAD R0, R43.reuse, c[0x0][0x194], RZ ;  /* 0x000065002b007a24 */ /* 0x048fe200078e02ff */
[----:B------:R-:W-:-:S04]  /*63720*/  ISETP.GE.AND P0, PT, R43, c[0x0][0x178], PT ;  /* 0x00005e002b007a0c */ /* 0x000fc80003f06270 */
[----:B------:R-:W-:Y:S02]  /*63730*/  LEA R50, P1, R0, c[0x0][0x170], 0x1 ;  /* 0x00005c0000327a11 */ /* 0x000fe400078208ff */
[C---:B------:R-:W-:Y:S01]  /*63740*/  ISETP.LT.AND P0, PT, R10.reuse, c[0x0][0x17c], !P0 ;  /* 0x00005f000a007a0c */ /* 0x040fe20004701270 */
[----:B------:R-:W-:Y:S01]  /*63750*/  IMAD R3, R10, c[0x0][0x198], RZ ;  /* 0x000066000a037a24 */ /* 0x000fe200078e02ff */
[----:B------:R-:W-:Y:S01]  /*63760*/  LEA.HI.X.SX32 R51, R0, c[0x0][0x174], 0x1, P1 ;  /* 0x00005d0000337a11 */ /* 0x000fe200008f0eff */
[----:B------:R-:W-:-:S04]  /*63770*/  IMAD R0, R52, 0x20, R0 ;  /* 0x0000002034007824 */ /* 0x000fc800078e0200 */
[----:B------:R-:W-:Y:S01]  /*63780*/  IMAD.WIDE R8, R3, 0x2, R50 ;  /* 0x0000000203087825 */ /* 0x000fe200078e0232 */
[----:B------:R-:W-:-:S05]  /*63790*/  LEA R48, P1, R0, c[0x0][0x170], 0x1 ;  /* 0x00005c0000307a11 */ /* 0x000fca00078208ff */
[----:B------:R0:W-:Y:S01]  /*637a0*/  @P0 STG.E.U16 [R8.64], R56 ;  /* 0x0000003808000986 */ /* 0x0001e2000c101506 */
[----:B------:R-:W-:Y:S02]  /*637b0*/  ISETP.GE.AND P0, PT, R10, c[0x0][0x17c], PT ;  /* 0x00005f000a007a0c */ /* 0x000fe40003f06270 */
[----:B------:R-:W-:Y:S01]  /*637c0*/  LEA.HI.X.SX32 R49, R0, c[0x0][0x174], 0x1, P1 ;  /* 0x00005d0000317a11 */ /* 0x000fe200008f0eff */
[----:B------:R-:W-:-:S04]  /*637d0*/  IMAD R0, R52, 0x20, R0 ;  /* 0x0000002034007824 */ /* 0x000fc800078e0200 */
[----:B0-----:R-:W-:Y:S01]  /*637e0*/  IMAD.WIDE R8, R3, 0x2, R48 ;  /* 0x0000000203087825 */ /* 0x001fe200078e0230 */
[----:B------:R-:W-:Y:S02]  /*637f0*/  LEA R10, P1, R0, c[0x0][0x170], 0x1 ;  /* 0x00005c00000a7a11 */ /* 0x000fe400078208ff */
[----:B----4-:R-:W-:Y:S02]  /*63800*/  ISETP.LT.AND P2, PT, R6, c[0x0][0x178], !P0 ;  /* 0x00005e0006007a0c */ /* 0x010fe40004741270 */
[----:B------:R-:W-:Y:S01]  /*63810*/  LEA.HI.X.SX32 R11, R0, c[0x0][0x174], 0x1, P1 ;  /* 0x00005d00000b7a11 */ /* 0x000fe200008f0eff */
[----:B------:R-:W-:-:S10]  /*63820*/  IMAD R0, R52, 0x20, R0 ;  /* 0x0000002034007824 */ /* 0x000fd400078e0200 */
[----:B------:R0:W-:Y:S01]  /*63830*/  @P2 STG.E.U16 [R8.64], R60 ;  /* 0x0000003c08002986 */ /* 0x0001e2000c101506 */
[----:B------:R-:W-:Y:S02]  /*63840*/  ISETP.LT.AND P2, PT, R27, c[0x0][0x178], !P0 ;  /* 0x00005e001b007a0c */ /* 0x000fe40004741270 */
[----:B--2---:R-:W-:Y:S01]  /*63850*/  ISETP.LT.AND P1, PT, R23, c[0x0][0x178], !P0 ;  /* 0x00005e0017007a0c */ /* 0x004fe20004721270 */
[----:B0-----:R-:W-:-:S10]  /*63860*/  IMAD.WIDE R8, R3, 0x2, R10 ;  /* 0x0000000203087825 */ /* 0x001fd400078e020a */
[----:B------:R0:W-:Y:S01]  /*63870*/  @P2 STG.E.U16 [R8.64], R5 ;  /* 0x0000000508002986 */ /* 0x0001e2000c101506 */
[----:B------:R-:W-:-:S03]  /*63880*/  ISETP.GE.AND P0, PT, R45, c[0x0][0x17c], PT ;  /* 0x00005f002d007a0c */ /* 0x000fc60003f06270 */
[----:B------:R-:W2:Y:S01]  /*63890*/  LDL.LU R45, [R1+0x1c0] ;  /* 0x0001c000012d7983 */ /* 0x000ea20000300800 */
[----:B0-----:R-:W-:-:S04]  /*638a0*/  LEA R8, P2, R0, c[0x0][0x170], 0x1 ;  /* 0x00005c0000087a11 */ /* 0x001fc800078408ff */
[----:B------:R-:W-:-:S05]  /*638b0*/  LEA.HI.X.SX32 R9, R0, c[0x0][0x174], 0x1, P2 ;  /* 0x00005d0000097a11 */ /* 0x000fca00010f0eff */
[C---:B------:R-:W-:Y:S01]  /*638c0*/  IMAD.WIDE R52, R3.reuse, 0x2, R8 ;  /* 0x0000000203347825 */ /* 0x040fe200078e0208 */
[----:B------:R-:W-:-:S04]  /*638d0*/  IADD3 R0, R3, c[0x0][0x198], RZ ;  /* 0x0000660003007a10 */ /* 0x000fc80007ffe0ff */
[----:B------:R0:W-:Y:S01]  /*638e0*/  @P1 STG.E.U16 [R52.64], R4 ;  /* 0x0000000434001986 */ /* 0x0001e2000c101506 */
[----:B------:R-:W-:Y:S02]  /*638f0*/  ISETP.LT.AND P1, PT, R43, c[0x0][0x178], !P0 ;  /* 0x00005e002b007a0c */ /* 0x000fe40004721270 */
[----:B------:R-:W-:Y:S02]  /*63900*/  PRMT R3, R56, 0x7632, R3 ;  /* 0x0000763238037816 */ /* 0x000fe40000000003 */
[----:B------:R-:W3:Y:S01]  /*63910*/  LDL.LU R56, [R1+0x22b4] ;  /* 0x0022b40001387983 */ /* 0x000ee20000300800 */
[----:B0-----:R-:W-:-:S08]  /*63920*/  IMAD.WIDE R52, R0, 0x2, R50 ;  /* 0x0000000200347825 */ /* 0x001fd000078e0232 */
[----:B------:R0:W-:Y:S01]  /*63930*/  @P1 STG.E.U16 [R52.64], R3 ;  /* 0x0000000334001986 */ /* 0x0001e2000c101506 */
[----:B------:R-:W-:Y:S02]  /*63940*/  ISETP.LT.AND P1, PT, R6, c[0x0][0x178], !P0 ;  /* 0x00005e0006007a0c */ /* 0x000fe40004721270 */
[----:B0-----:R-:W-:Y:S01]  /*63950*/  PRMT R3, R60, 0x7632, R3 ;  /* 0x000076323c037816 */ /* 0x001fe20000000003 */
[----:B------:R-:W-:Y:S01]  /*63960*/  IMAD.WIDE R52, R0, 0x2, R48 ;  /* 0x0000000200347825 */ /* 0x000fe200078e0230 */
[----:B------:R-:W4:Y:S09]  /*63970*/  LDL.LU R60, [R1+0x22b0] ;  /* 0x0022b000013c7983 */ /* 0x000f320000300800 */
[----:B------:R0:W-:Y:S02]  /*63980*/  @P1 STG.E.U16 [R52.64], R3 ;  /* 0x0000000334001986 */ /* 0x0001e4000c101506 */
[----:B0-----:R-:W-:-:S02]  /*63990*/  PRMT R3, R5, 0x7632, R3 ;  /* 0x0000763205037816 */ /* 0x001fc40000000003 */
[----:B------:R-:W4:Y:S01]  /*639a0*/  LDL.LU R5, [R1+0x1e74] ;  /* 0x001e740001057983 */ /* 0x000f220000300800 */
[----:B------:R-:W-:Y:S02]  /*639b0*/  ISETP.LT.AND P1, PT, R27, c[0x0][0x178], !P0 ;  /* 0x00005e001b007a0c */ /* 0x000fe40004721270 */
[----:B------:R-:W-:Y:S01]  /*639c0*/  ISETP.LT.AND P0, PT, R23, c[0x0][0x178], !P0 ;  /* 0x00005e0017007a0c */ /* 0x000fe20004701270 */
[----:B------:R-:W-:Y:S01]  /*639d0*/  IMAD.WIDE R52, R0, 0x2, R10 ;  /* 0x0000000200347825 */ /* 0x000fe200078e020a */
[----:B------:R-:W-:-:S09]  /*639e0*/  PRMT R4, R4, 0x7632, R4 ;  /* 0x0000763204047816 */ /* 0x000fd20000000004 */
[----:B------:R0:W-:Y:S02]  /*639f0*/  @P1 STG.E.U16 [R52.64], R3 ;  /* 0x0000000334001986 */ /* 0x0001e4000c101506 */
[----:B0-----:R-:W-:-:S05]  /*63a00*/  IMAD.WIDE R52, R0, 0x2, R8 ;  /* 0x0000000200347825 */ /* 0x001fca00078e0208 */
[----:B------:R0:W-:Y:S01]  /*63a10*/  @P0 STG.E.U16 [R52.64], R4 ;  /* 0x0000000434000986 */ /* 0x0001e2000c101506 */
[----:B------:R-:W-:Y:S02]  /*63a20*/  ISETP.GE.AND P0, PT, R57, c[0x0][0x17c], PT ;  /* 0x00005f0039007a0c */ /* 0x000fe40003f06270 */
[----:B------:R-:W-:Y:S01]  /*63a30*/  IADD3 R0, R0, c[0x0][0x198], RZ ;  /* 0x0000660000007a10 */ /* 0x000fe20007ffe0ff */
[----:B------:R-:W4:Y:S01]  /*63a40*/  LDL.LU R57, [R1+0x220] ;  /* 0x0002200001397983 */ /* 0x000f220000300800 */
[----:B------:R-:W-:Y:S02]  /*63a50*/  ISETP.LT.AND P2, PT, R43, c[0x0][0x178], !P0 ;  /* 0x00005e002b007a0c */ /* 0x000fe40004741270 */
[----:B------:R-:W-:Y:S01]  /*63a60*/  ISETP.LT.AND P1, PT, R6, c[0x0][0x178], !P0 ;  /* 0x00005e0006007a0c */ /* 0x000fe20004721270 */
[C---:B0-----:R-:W-:Y:S01]  /*63a70*/  IMAD.WIDE R52, R0.reuse, 0x2, R50 ;  /* 0x0000000200347825 */ /* 0x041fe200078e0232 */
[----:B------:R-:W4:Y:S09]  /*63a80*/  LDL.LU R4, [R1+0x200] ;  /* 0x0002000001047983 */ /* 0x000f320000300800 */
[----:B------:R0:W-:Y:S01]  /*63a90*/  @P2 STG.E.U16 [R52.64], R47 ;  /* 0x0000002f34002986 */ /* 0x0001e2000c101506 */
[----:B------:R-:W-:Y:S01]  /*63aa0*/  ISETP.LT.AND P2, PT, R27, c[0x0][0x178], !P0 ;  /* 0x00005e001b007a0c */ /* 0x000fe20004741270 */
[----:B0-----:R-:W-:-:S05]  /*63ab0*/  IMAD.WIDE R52, R0, 0x2, R48 ;  /* 0x0000000200347825 */ /* 0x001fca00078e0230 */
[----:B------:R0:W-:Y:S01]  /*63ac0*/  @P1 STG.E.U16 [R52.64], R46 ;  /* 0x0000002e34001986 */ /* 0x0001e2000c101506 */
[----:B------:R-:W-:Y:S01]  /*63ad0*/  ISETP.LT.AND P1, PT, R23, c[0x0][0x178], !P0 ;  /* 0x00005e0017007a0c */ /* 0x000fe20004721270 */
[----:B0-----:R-:W-:Y:S01]  /*63ae0*/  IMAD.WIDE R52, R0, 0x2, R10 ;  /* 0x0000000200347825 */ /* 0x001fe200078e020a */
[----:B------:R-:W-:-:S04]  /*63af0*/  PRMT R3, R47, 0x7632, R3 ;  /* 0x000076322f037816 */ /* 0x000fc80000000003 */
[----:B--2---:R0:W-:Y:S02]  /*63b00*/  @P2 STG.E.U16 [R52.64], R45 ;  /* 0x0000002d34002986 */ /* 0x0041e4000c101506 */
[C---:B0-----:R-:W-:Y:S01]  /*63b10*/  IMAD.WIDE R52, R0.reuse, 0x2, R8 ;  /* 0x0000000200347825 */ /* 0x041fe200078e0208 */
[----:B------:R-:W-:-:S04]  /*63b20*/  IADD3 R0, R0, c[0x0][0x198], RZ ;  /* 0x0000660000007a10 */ /* 0x000fc80007ffe0ff */
[----:B---3--:R0:W-:Y:S02]  /*63b30*/  @P1 STG.E.U16 [R52.64], R56 ;  /* 0x0000003834001986 */ /* 0x0081e4000c101506 */
[----:B0-----:R-:W-:Y:S01]  /*63b40*/  IMAD.WIDE R52, R0, 0x2, R50 ;  /* 0x0000000200347825 */ /* 0x001fe200078e0232 */
[----:B----4-:R-:W-:Y:S02]  /*63b50*/  ISETP.GE.AND P0, PT, R5, c[0x0][0x17c], PT ;  /* 0x00005f0005007a0c */ /* 0x010fe40003f06270 */
[----:B------:R-:W2:Y:S02]  /*63b60*/  LDL.LU R5, [R1+0x1e78] ;  /* 0x001e780001057983 */ /* 0x000ea40000300800 */
[----:B------:R-:W-:-:S13]  /*63b70*/  ISETP.LT.AND P1, PT, R43, c[0x0][0x178], !P0 ;  /* 0x00005e002b007a0c */ /* 0x000fda0004721270 */
[----:B------:R0:W-:Y:S01]  /*63b80*/  @P1 STG.E.U16 [R52.64], R3 ;  /* 0x0000000334001986 */ /* 0x0001e2000c101506 */
[----:B------:R-:W-:Y:S02]  /*63b90*/  ISETP.LT.AND P1, PT, R6, c[0x0][0x178], !P0 ;  /* 0x00005e0006007a0c */ /* 0x000fe40004721270 */
[----:B0-----:R-:W-:Y:S01]  /*63ba0*/  PRMT R3, R46, 0x7632, R3 ;  /* 0x000076322e037816 */ /* 0x001fe20000000003 */
[----:B------:R-:W-:-:S10]  /*63bb0*/  IMAD.WIDE R52, R0, 0x2, R48 ;  /* 0x0000000200347825 */ /* 0x000fd400078e0230 */
[----:B------:R0:W-:Y:S02]  /*63bc0*/  @P1 STG.E.U16 [R52.64], R3 ;  /* 0x0000000334001986 */ /* 0x0001e4000c101506 */
[----:B0-----:R-:W-:Y:S02]  /*63bd0*/  PRMT R3, R45, 0x7632, R3 ;  /* 0x000076322d037816 */ /* 0x001fe40000000003 */
[----:B------:R-:W3:Y:S01]  /*63be0*/  LDL.LU R45, [R1+0x1e7c] ;  /* 0x001e7c00012d7983 */ /* 0x000ee20000300800 */
[----:B------:R-:W-:Y:S02]  /*63bf0*/  ISETP.LT.AND P1, PT, R27, c[0x0][0x178], !P0 ;  /* 0x00005e001b007a0c */ /* 0x000fe40004721270 */
[----:B------:R-:W-:Y:S01]  /*63c00*/  ISETP.LT.AND P0, PT, R23, c[0x0][0x178], !P0 ;  /* 0x00005e0017007a0c */ /* 0x000fe20004701270 */
[----:B------:R-:W-:Y:S01]  /*63c10*/  IMAD.WIDE R52, R0, 0x2, R10 ;  /* 0x0000000200347825 */ /* 0x000fe200078e020a */
[----:B------:R-:W-:-:S09]  /*63c20*/  PRMT R56, R56, 0x7632, R56 ;  /* 0x0000763238387816 */ /* 0x000fd20000000038 */
[----:B------:R0:W-:Y:S02]  /*63c30*/  @P1 STG.E.U16 [R52.64], R3 ;  /* 0x0000000334001986 */ /* 0x0001e4000c101506 */
[----:B0-----:R-:W-:-:S05]  /*63c40*/  IMAD.WIDE R52, R0, 0x2, R8 ;  /* 0x0000000200347825 */ /* 0x001fca00078e0208 */
[----:B------:R0:W-:Y:S01]  /*63c50*/  @P0 STG.E.U16 [R52.64], R56 ;  /* 0x0000003834000986 */ /* 0x0001e2000c101506 */
[----:B------:R-:W-:-:S05]  /*63c60*/  IADD3 R0, R0, c[0x0][0x198], RZ ;  /* 0x0000660000007a10 */ /* 0x000fca0007ffe0ff */
[----:B0-----:R-:W-:Y:S01]  /*63c70*/  IMAD.WIDE R52, R0, 0x2, R50 ;  /* 0x0000000200347825 */ /* 0x001fe200078e0232 */
[----:B------:R-:W-:Y:S02]  /*63c80*/  PRMT R3, R57, 0x7632, R3 ;  /* 0x0000763239037816 */ /* 0x000fe40000000003 */
[----:B--2---:R-:W-:Y:S02]  /*63c90*/  ISETP.GE.AND P0, PT, R5, c[0x0][0x17c], PT ;  /* 0x00005f0005007a0c */ /* 0x004fe40003f06270 */
[----:B------:R-:W2:Y:S02]  /*63ca0*/  LDL.LU R5, [R1+0x250] ;  /* 0x0002500001057983 */ /* 0x000ea40000300800 */
[----:B------:R-:W-:Y:S02]  /*63cb0*/  ISETP.LT.AND P2, PT, R43, c[0x0][0x178], !P0 ;  /* 0x00005e002b007a0c */ /* 0x000fe40004741270 */
[----:B------:R-:W-:Y:S01]  /*63cc0*/  ISETP.LT.AND P1, PT, R6, c[0x0][0x178], !P0 ;  /* 0x00005e0006007a0c */ /* 0x000fe20004721270 */
[----:B------:R-:W4:Y:S10]  /*63cd0*/  LDL.LU R47, [R1+0x240] ;  /* 0x00024000012f7983 */ /* 0x000f340000300800 */
[----:B------:R0:W-:Y:S01]  /*63ce0*/  @P2 STG.E.U16 [R52.64], R57 ;  /* 0x0000003934002986 */ /* 0x0001e2000c101506 */
[----:B------:R-:W-:Y:S01]  /*63cf0*/  ISETP.LT.AND P2, PT, R27, c[0x0][0x178], !P0 ;  /* 0x00005e001b007a0c */ /* 0x000fe20004741270 */
[----:B0-----:R-:W-:-:S05]  /*63d00*/  IMAD.WIDE R52, R0, 0x2, R48 ;  /* 0x0000000200347825 */ /* 0x001fca00078e0230 */
[----:B------:R0:W-:Y:S01]  /*63d10*/  @P1 STG.E.U16 [R52.64], R4 ;  /* 0x0000000434001986 */ /* 0x0001e2000c101506 */
[----:B------:R-:W-:Y:S02]  /*63d20*/  ISETP.LT.AND P1, PT, R23, c[0x0][0x178], !P0 ;  /* 0x00005e0017007a0c */ /* 0x000fe40004721270 */
[----:B---3--:R-:W-:Y:S02]  /*63d30*/  ISETP.GE.AND P0, PT, R45, c[0x0][0x17c], PT ;  /* 0x00005f002d007a0c */ /* 0x008fe40003f06270 */
[----:B------:R-:W3:Y:S01]  /*63d40*/  LDL.LU R45, [R1+0x1e80] ;  /* 0x001e8000012d7983 */ /* 0x000ee20000300800 */
[----:B0-----:R-:W-:-:S03]  /*63d50*/  IMAD.WIDE R52, R0, 0x2, R10 ;  /* 0x0000000200347825 */ /* 0x001fc600078e020a */
[----:B------:R-:W4:Y:S04]  /*63d60*/  LDL.LU R46, [R1+0x230] ;  /* 0x00023000012e7983 */ /* 0x000f280000300800 */
[----:B------:R0:W-:Y:S04]  /*63d70*/  @P2 STG.E.U16 [R52.64], R60 ;  /* 0x0000003c34002986 */ /* 0x0001e8000c101506 */
[----:B------:R-:W4:Y:S01]  /*63d80*/  LDL.LU R57, [R1+0x22ac] ;  /* 0x0022ac0001397983 */ /* 0x000f220000300800 */
[C---:B0-----:R-:W-:Y:S01]  /*63d90*/  IMAD.WIDE R52, R0.reuse, 0x2, R8 ;  /* 0x0000000200347825 */ /* 0x041fe200078e0208 */
[----:B------:R-:W-:-:S04]  /*63da0*/  IADD3 R0, R0, c[0x0][0x198], RZ ;  /* 0x0000660000007a10 */ /* 0x000fc80007ffe0ff */
[----:B------:R0:W-:Y:S01]  /*63db0*/  @P1 STG.E.U16 [R52.64], R59 ;  /* 0x0000003b34001986 */ /* 0x0001e2000c101506 */
[----:B------:R-:W-:Y:S01]  /*63dc0*/  ISETP.LT.AND P1, PT, R43, c[0x0][0x178], !P0 ;  /* 0x00005e002b007a0c */ /* 0x000fe20004721270 */
[----:B0-----:R-:W-:-:S12]  /*63dd0*/  IMAD.WIDE R52, R0, 0x2, R50 ;  /* 0x0000000200347825 */ /* 0x001fd800078e0232 */
[----:B------:R0:W-:Y:S02]  /*63de0*/  @P1 STG.E.U16 [R52.64], R3 ;  /* 0x0000000334001986 */ /* 0x0001e4000c101506 */
[----:B0-----:R-:W-:Y:S02]  /*63df0*/  PRMT R3, R4, 0x7632, R3 ;  /* 0x0000763204037816 */ /* 0x001fe40000000003 */
[----:B------:R-:W4:Y:S01]  /*63e00*/  LDL.LU R4, [R1+0x1e84] ;  /* 0x001e840001047983 */ /* 0x000f220000300800 */
[----:B------:R-:W-:Y:S01]  /*63e10*/  ISETP.LT.AND P1, PT, R6, c[0x0][0x178], !P0 ;  /* 0x00005e0006007a0c */ /* 0x000fe20004721270 */
[----:B------:R-:W-:-:S12]  /*63e20*/  IMAD.WIDE R52, R0, 0x2, R48 ;  /* 0x0000000200347825 */ /* 0x000fd800078e0230 */
[----:B------:R0:W-:Y:S01]  /*63e30*/  @P1 STG.E.U16 [R52.64], R3 ;  /* 0x0000000334001986 */ /* 0x0001e2000c101506 */
[----:B------:R-:W-:Y:S02]  /*63e40*/  ISETP.LT.AND P1, PT, R27, c[0x0][0x178], !P0 ;  /* 0x00005e001b007a0c */ /* 0x000fe40004721270 */
[----:B------:R-:W-:Y:S02]  /*63e50*/  ISETP.LT.AND P0, PT, R23, c[0x0][0x178], !P0 ;  /* 0x00005e0017007a0c */ /* 0x000fe40004701270 */
[----:B0-----:R-:W-:Y:S01]  /*63e60*/  PRMT R3, R60, 0x7632, R3 ;  /* 0x000076323c037816 */ /* 0x001fe20000000003 */
[C---:B------:R-:W-:Y:S01]  /*63e70*/  IMAD.WIDE R52, R0.reuse, 0x2, R10 ;  /* 0x0000000200347825 */ /* 0x040fe200078e020a */
[----:B------:R-:W4:Y:S07]  /*63e80*/  LDL.LU R60, [R1+0x1b4] ;  /* 0x0001b400013c7983 */ /* 0x000f2e0000300800 */
[----:B------:R0:W-:Y:S02]  /*63e90*/  @P1 STG.E.U16 [R52.64], R3 ;  /* 0x0000000334001986 */ /* 0x0001e4000c101506 */
[----:B0-----:R-:W-:Y:S01]  /*63ea0*/  PRMT R3, R59, 0x7632, R3 ;  /* 0x000076323b037816 */ /* 0x001fe20000000003 */
[----:B------:R-:W-:-:S05]  /*63eb0*/  IMAD.WIDE R52, R0, 0x2, R8 ;  /* 0x0000000200347825 */ /* 0x000fca00078e0208 */
[----:B------:R0:W-:Y:S01]  /*63ec0*/  @P0 STG.E.U16 [R52.64], R3 ;  /* 0x0000000334000986 */ /* 0x0001e2000c101506 */
[----:B------:R-:W-:-:S05]  /*63ed0*/  IADD3 R0, R0, c[0x0][0x198], RZ ;  /* 0x0000660000007a10 */ /* 0x000fca0007ffe0ff */
[----:B0-----:R-:W-:Y:S01]  /*63ee0*/  IMAD.WIDE R52, R0, 0x2, R50 ;  /* 0x0000000200347825 */ /* 0x001fe200078e0232 */
[----:B--2---:R-:W-:Y:S02]  /*63ef0*/  PRMT R3, R5, 0x7632, R3 ;  /* 0x0000763205037816 */ /* 0x004fe40000000003 */
[----:B---3--:R-:W-:Y:S02]  /*63f00*/  ISETP.GE.AND P0, PT, R45, c[0x0][0x17c], PT ;  /* 0x00005f002d007a0c */ /* 0x008fe40003f06270 */
[----:B------:R-:W2:Y:S02]  /*63f10*/  LDL.LU R45, [R1+0x1e88] ;  /* 0x001e8800012d7983 */ /* 0x000ea40000300800 */
[----:B------:R-:W-:Y:S02]  /*63f20*/  ISETP.LT.AND P2, PT, R43, c[0x0][0x178], !P0 ;  /* 0x00005e002b007a0c */ /* 0x000fe40004741270 */
[----:B------:R-:W-:-:S11]  /*63f30*/  ISETP.LT.AND P1, PT, R6, c[0x0][0x178], !P0 ;  /* 0x00005e0006007a0c */ /* 0x000fd60004721270 */
[----:B------:R0:W-:Y:S01]  /*63f40*/  @P2 STG.E.U16 [R52.64], R5 ;  /* 0x0000000534002986 */ /* 0x0001e2000c101506 */
[----:B------:R-:W-:Y:S01]  /*63f50*/  ISETP.LT.AND P2, PT, R27, c[0x0][0x178], !P0 ;  /* 0x00005e001b007a0c */ /* 0x000fe20004741270 */
[----:B0-----:R-:W-:-:S05]  /*63f60*/  IMAD.WIDE R52, R0, 0x2, R48 ;  /* 0x0000000200347825 */ /* 0x001fca00078e0230 */
[----:B----4-:R0:W-:Y:S01]  /*63f70*/  @P1 STG.E.U16 [R52.64], R47 ;  /* 0x0000002f34001986 */ /* 0x0101e2000c101506 */
[----:B------:R-:W-:Y:S01]  /*63f80*/  ISETP.LT.AND P1, PT, R23, c[0x0][0x178], !P0 ;  /* 0x00005e0017007a0c */ /* 0x000fe20004721270 */
[----:B0-----:R-:W-:-:S05]  /*63f90*/  IMAD.WIDE R52, R0, 0x2, R10 ;  /* 0x0000000200347825 */ /* 0x001fca00078e020a */
[----:B------:R0:W-:Y:S01]  /*63fa0*/  @P2 STG.E.U16 [R52.64], R46 ;  /* 0x0000002e34002986 */ /* 0x0001e2000c101506 */
[----:B------:R-:W-:-:S03]  /*63fb0*/  ISETP.GE.AND P0, PT, R4, c[0x0][0x17c], PT ;  /* 0x00005f0004007a0c */ /* 0x000fc60003f06270 */
[----:B------:R-:W3:Y:S04]  /*63fc0*/  LDL.LU R4, [R1+0x1a4] ;  /* 0x0001a40001047983 */ /* 0x000ee80000300800 */
[----:B------:R-:W4:Y:S01]  /*63fd0*/  LDL.LU R59, [R1+0x194] ;  /* 0x00019400013b7983 */ /* 0x000f220000300800 */
[C---:B0-----:R-:W-:Y:S01]  /*63fe0*/  IMAD.WIDE R52, R0.reuse, 0x2, R8 ;  /* 0x0000000200347825 */ /* 0x041fe200078e0208 */
[----:B------:R-:W-:Y:S02]  /*63ff0*/  IADD3 R0, R0, c[0x0][0x198], RZ ;  /* 0x0000660000007a10 */ /* 0x000fe40007ffe0ff */
[----:B------:R-:W4:Y:S04]  /*64000*/  LDL.LU R5, [R1+0x22a8] ;  /* 0x0022a80001057983 */ /* 0x000f280000300800 */
[----:B------:R0:W-:Y:S01]  /*64010*/  @P1 STG.E.U16 [R52.64], R61 ;  /* 0x0000003d34001986 */ /* 0x0001e2000c101506 */
[----:B------:R-:W-:Y:S01]  /*64020*/  ISETP.LT.AND P1, PT, R43, c[0x0][0x178], !P0 ;  /* 0x00005e002b007a0c */ /* 0x000fe20004721270 */
[----:B0-----:R-:W-:-:S12]  /*64030*/  IMAD.WIDE R52, R0, 0x2, R50 ;  /* 0x0000000200347825 */ /* 0x001fd800078e0232 */
[----:B------:R0:W-:Y:S01]  /*64040*/  @P1 STG.E.U16 [R52.64], R3 ;  /* 0x0000000334001986 */ /* 0x0001e2000c101506 */
[----:B------:R-:W-:Y:S02]  /*64050*/  ISETP.LT.AND P1, PT, R6, c[0x0][0x178], !P0 ;  /* 0x00005e0006007a0c */ /* 0x000fe40004721270 */
[----:B0-----:R-:W-:Y:S01]  /*64060*/  PRMT R3, R47, 0x7632, R3 ;  /* 0x000076322f037816 */ /* 0x001fe20000000003 */
[----:B------:R-:W-:-:S10]  /*64070*/  IMAD.WIDE R52, R0, 0x2, R48 ;  /* 0x0000000200347825 */ /* 0x000fd400078e0230 */
[----:B------:R0:W-:Y:S01]  /*64080*/  @P1 STG.E.U16 [R52.64], R3 ;  /* 0x0000000334001986 */ /* 0x0001e2000c101506 */
[----:B------:R-:W-:Y:S02]  /*64090*/  ISETP.LT.AND P1, PT, R27, c[0x0][0x178], !P0 ;  /* 0x00005e001b007a0c */ /* 0x000fe40004721270 */
[----:B0-----:R-:W-:Y:S01]  /*640a0*/  PRMT R3, R46, 0x7632, R3 ;  /* 0x000076322e037816 */ /* 0x001fe20000000003 */
[----:B------:R-:W-:-:S10]  /*640b0*/  IMAD.WIDE R52, R0, 0x2, R10 ;  /* 0x0000000200347825 */ /* 0x000fd400078e020a */
[----:B------:R0:W-:Y:S02]  /*640c0*/  @P1 STG.E.U16 [R52.64], R3 ;  /* 0x0000000334001986 */ /* 0x0001e4000c101506 */
[----:B0-----:R-:W-:Y:S02]  /*640d0*/  PRMT R3, R61, 0x7632, R3 ;  /* 0x000076323d037816 */ /* 0x001fe40000000003 */
[----:B------:R-:W4:Y:S04]  /*640e0*/  LDL.LU R61, [R1+0x22a4] ;  /* 0x0022a400013d7983 */ /* 0x000f280000300800 */
[----:B------:R-:W4:Y:S01]  /*640f0*/  LDL.LU R47, [R1+0x1e8c] ;  /* 0x001e8c00012f7983 */ /* 0x000f220000300800 */
[----:B------:R-:W-:Y:S01]  /*64100*/  ISETP.LT.AND P0, PT, R23, c[0x0][0x178], !P0 ;  /* 0x00005e0017007a0c */ /* 0x000fe20004701270 */
[C---:B------:R-:W-:Y:S01]  /*64110*/  IMAD.WIDE R52, R0.reuse, 0x2, R8 ;  /* 0x0000000200347825 */ /* 0x040fe200078e0208 */
[----:B------:R-:W-:Y:S01]  /*64120*/  IADD3 R0, R0, c[0x0][0x198], RZ ;  /* 0x0000660000007a10 */ /* 0x000fe20007ffe0ff */
[----:B------:R-:W4:Y:S10]  /*64130*/  LDL.LU R46, [R1+0x1e4] ;  /* 0x0001e400012e7983 */ /* 0x000f340000300800 */
[----:B------:R0:W-:Y:S02]  /*64140*/  @P0 STG.E.U16 [R52.64], R3 ;  /* 0x0000000334000986 */ /* 0x0001e4000c101506 */
[----:B0-----:R-:W-:Y:S01]  /*64150*/  IMAD.WIDE R52, R0, 0x2, R50 ;  /* 0x0000000200347825 */ /* 0x001fe200078e0232 */
[----:B------:R-:W-:-:S02]  /*64160*/  PRMT R3, R60, 0x7632, R3 ;  /* 0x000076323c037816 */ /* 0x000fc40000000003 */
[----:B--2---:R-:W-:Y:S02]  /*64170*/  ISETP.GE.AND P0, PT, R45, c[0x0][0x17c], PT ;  /* 0x00005f002d007a0c */ /* 0x004fe40003f06270 */
[----:B------:R-:W2:Y:S02]  /*64180*/  LDL.LU R45, [R1+0x1d4] ;  /* 0x0001d400012d7983 */ /* 0x000ea40000300800 */
[----:B------:R-:W-:Y:S02]  /*64190*/  ISETP.LT.AND P2, PT, R43, c[0x0][0x178], !P0 ;  /* 0x00005e002b007a0c */ /* 0x000fe40004741270 */
[----:B------:R-:W-:-:S11]  /*641a0*/  ISETP.LT.AND P1, PT, R6, c[0x0][0x178], !P0 ;  /* 0x00005e0006007a0c */ /* 0x000fd60004721270 */
[----:B------:R0:W-:Y:S01]  /*641b0*/  @P2 STG.E.U16 [R52.64], R60 ;  /* 0x0000003c34002986 */ /* 0x0001e2000c101506 */
[----:B------:R-:W-:Y:S01]  /*641c0*/  ISETP.LT.AND P2, PT, R27, c[0x0][0x178], !P0 ;  /* 0x00005e001b007a0c */ /* 0x000fe20004741270 */
[----:B0-----:R-:W-:-:S05]  /*641d0*/  IMAD.WIDE R52, R0, 0x2, R48 ;  /* 0x0000000200347825 */ /* 0x001fca00078e0230 */
[----:B---3--:R0:W-:Y:S01]  /*641e0*/  @P1 STG.E.U16 [R52.64], R4 ;  /* 0x0000000434001986 */ /* 0x0081e2000c101506 */
[----:B------:R-:W-:Y:S01]  /*641f0*/  ISETP.LT.AND P1, PT, R23, c[0x0][0x178], !P0 ;  /* 0x00005e0017007a0c */ /* 0x000fe20004721270 */
[----:B0-----:R-:W-:-:S05]  /*64200*/  IMAD.WIDE R52, R0, 0x2, R10 ;  /* 0x0000000200347825 */ /* 0x001fca00078e020a */
[----:B----4-:R0:W-:Y:S02]  /*64210*/  @P2 STG.E.U16 [R52.64], R59 ;  /* 0x0000003b34002986 */ /* 0x0101e4000c101506 */
[C---:B0-----:R-:W-:Y:S01]  /*64220*/  IMAD.WIDE R52, R0.reuse, 0x2, R8 ;  /* 0x0000000200347825 */ /* 0x041fe200078e0208 */
[----:B------:R-:W-:-:S04]  /*64230*/  IADD3 R0, R0, c[0x0][0x198], RZ ;  /* 0x0000660000007a10 */ /* 0x000fc80007ffe0ff */
[----:B------:R0:W-:Y:S02]  /*64240*/  @P1 STG.E.U16 [R52.64], R5 ;  /* 0x0000000534001986 */ /* 0x0001e4000c101506 */
[----:B0-----:R-:W-:Y:S01]  /*64250*/  IMAD.WIDE R52, R0, 0x2, R50 ;  /* 0x0000000200347825 */ /* 0x001fe200078e0232 */
[----:B------:R-:W-:Y:S02]  /*64260*/  ISETP.GE.AND P0, PT, R47, c[0x0][0x17c], PT ;  /* 0x00005f002f007a0c */ /* 0x000fe40003f06270 */
[----:B------:R-:W3:Y:S02]  /*64270*/  LDL.LU R47, [R1+0x1e90] ;  /* 0x001e9000012f7983 */ /* 0x000ee40000300800 */
[----:B------:R-:W-:Y:S02]  /*64280*/  ISETP.LT.AND P1, PT, R43, c[0x0][0x178], !P0 ;  /* 0x00005e002b007a0c */ /* 0x000fe40004721270 */
[----:B------:R-:W4:Y:S11]  /*64290*/  LDL.LU R60, [R1+0x22a0] ;  /* 0x0022a000013c7983 */ /* 0x000f360000300800 */
[----:B------:R0:W-:Y:S01]  /*642a0*/  @P1 STG.E.U16 [R52.64], R3 ;  /* 0x0000000334001986 */ /* 0x0001e2000c101506 */
[----:B------:R-:W-:-:S02]  /*642b0*/  ISETP.LT.AND P1, PT, R6, c[0x0][0x178], !P0 ;  /* 0x00005e0006007a0c */ /* 0x000fc40004721270 */
[----:B0-----:R-:W-:Y:S01]  /*642c0*/  PRMT R3, R4, 0x7632, R3 ;  /* 0x0000763204037816 */ /* 0x001fe20000000003 */
[----:B------:R-:W-:-:S10]  /*642d0*/  IMAD.WIDE R52, R0, 0x2, R48 ;  /* 0x0000000200347825 */ /* 0x000fd400078e0230 */
[----:B------:R0:W-:Y:S01]  /*642e0*/  @P1 STG.E.U16 [R52.64], R3 ;  /* 0x0000000334001986 */ /* 0x0001e2000c101506 */
[----:B------:R-:W-:Y:S02]  /*642f0*/  ISETP.LT.AND P1, PT, R27, c[0x0][0x178], !P0 ;  /* 0x00005e001b007a0c */ /* 0x000fe40004721270 */
[----:B0-----:R-:W-:Y:S01]  /*64300*/  PRMT R3, R59, 0x7632, R3 ;  /* 0x000076323b037816 */ /* 0x001fe20000000003 */
[----:B------:R-:W-:-:S10]  /*64310*/  IMAD.WIDE R52, R0, 0x2, R10 ;  /* 0x0000000200347825 */ /* 0x000fd400078e020a */
[----:B------:R0:W-:Y:S04]  /*64320*/  @P1 STG.E.U16 [R52.64], R3 ;  /* 0x0000000334001986 */ /* 0x0001e8000c101506 */
[----:B0-----:R-:W4:Y:S01]  /*64330*/  LDL.LU R53, [R1+0x1e94] ;  /* 0x001e940001357983 */ /* 0x001f220000300800 */
[----:B------:R-:W-:Y:S02]  /*64340*/  ISETP.LT.AND P0, PT, R23, c[0x0][0x178], !P0 ;  /* 0x00005e0017007a0c */ /* 0x000fe40004701270 */
[----:B------:R-:W-:Y:S01]  /*64350*/  PRMT R3, R5, 0x7632, R3 ;  /* 0x0000763205037816 */ /* 0x000fe20000000003 */
[----:B------:R-:W-:-:S10]  /*64360*/  IMAD.WIDE R4, R0, 0x2, R8 ;  /* 0x0000000200047825 */ /* 0x000fd400078e0208 */
[----:B------:R0:W-:Y:S01]  /*64370*/  @P0 STG.E.U16 [R4.64], R3 ;  /* 0x0000000304000986 */ /* 0x0001e2000c101506 */
[----:B------:R-:W-:-:S05]  /*64380*/  IADD3 R0, R0, c[0x0][0x198], RZ ;  /* 0x0000660000007a10 */ /* 0x000fca0007ffe0ff */
[----:B0-----:R-:W-:Y:S01]  /*64390*/  IMAD.WIDE R4, R0, 0x2, R50 ;  /* 0x0000000200047825 */ /* 0x001fe200078e0232 */
[----:B------:R-:W-:Y:S02]  /*643a0*/  PRMT R3, R46, 0x7632, R3 ;  /* 0x000076322e037816 */ /* 0x000fe40000000003 */
[----:B---3--:R-:W-:Y:S02]  /*643b0*/  ISETP.GE.AND P0, PT, R47, c[0x0][0x17c], PT ;  /* 0x00005f002f007a0c */ /* 0x008fe40003f06270 */
[----:B------:R-:W3:Y:S04]  /*643c0*/  LDL.LU R47, [R1+0x224] ;  /* 0x00022400012f7983 */ /* 0x000ee80000300800 */
[----:B------:R-:W3:Y:S01]  /*643d0*/  LDL.LU R59, [R1+0x204] ;  /* 0x00020400013b7983 */ /* 0x000ee20000300800 */
[----:B------:R-:W-:-:S03]  /*643e0*/  ISETP.LT.AND P2, PT, R43, c[0x0][0x178], !P0 ;  /* 0x00005e002b007a0c */ /* 0x000fc60004741270 */
[----:B------:R-:W3:Y:S01]  /*643f0*/  LDL.LU R52, [R1+0x1e98] ;  /* 0x001e980001347983 */ /* 0x000ee20000300800 */
[----:B------:R-:W-:-:S09]  /*64400*/  ISETP.LT.AND P1, PT, R6, c[0x0][0x178], !P0 ;  /* 0x00005e0006007a0c */ /* 0x000fd20004721270 */
[----:B------:R0:W-:Y:S01]  /*64410*/  @P2 STG.E.U16 [R4.64], R46 ;  /* 0x0000002e04002986 */ /* 0x0001e2000c101506 */
[----:B------:R-:W-:Y:S01]  /*64420*/  ISETP.LT.AND P2, PT, R27, c[0x0][0x178], !P0 ;  /* 0x00005e001b007a0c */ /* 0x000fe20004741270 */
[C---:B0-----:R-:W-:Y:S02]  /*64430*/  IMAD.WIDE R4, R0.reuse, 0x2, R48 ;  /* 0x0000000200047825 */ /* 0x041fe400078e0230 */
[----:B------:R-:W3:Y:S04]  /*64440*/  LDL.LU R46, [R1+0x1e9c] ;  /* 0x001e9c00012e7983 */ /* 0x000ee80000300800 */
[----:B--2---:R0:W-:Y:S01]  /*64450*/  @P1 STG.E.U16 [R4.64], R45 ;  /* 0x0000002d04001986 */ /* 0x0041e2000c101506 */
[----:B------:R-:W-:Y:S01]  /*64460*/  ISETP.LT.AND P1, PT, R23, c[0x0][0x178], !P0 ;  /* 0x00005e0017007a0c */ /* 0x000fe20004721270 */
[----:B0-----:R-:W-:-:S05]  /*64470*/  IMAD.WIDE R4, R0, 0x2, R10 ;  /* 0x0000000200047825 */ /* 0x001fca00078e020a */
[----:B----4-:R0:W-:Y:S01]  /*64480*/  @P2 STG.E.U16 [R4.64], R60 ;  /* 0x0000003c04002986 */ /* 0x0101e2000c101506 */
[----:B------:R-:W-:Y:S01]  /*64490*/  ISETP.GE.AND P0, PT, R53, c[0x0][0x17c], PT ;  /* 0x00005f0035007a0c */ /* 0x000fe20003f06270 */
[C---:B0-----:R-:W-:Y:S01]  /*644a0*/  IMAD.WIDE R4, R0.reuse, 0x2, R8 ;  /* 0x0000000200047825 */ /* 0x041fe200078e0208 */
[----:B------:R-:W-:-:S04]  /*644b0*/  IADD3 R0, R0, c[0x0][0x198], RZ ;  /* 0x0000660000007a10 */ /* 0x000fc80007ffe0ff */
[----:B------:R0:W-:Y:S01]  /*644c0*/  @P1 STG.E.U16 [R4.64], R57 ;  /* 0x0000003904001986 */ /* 0x0001e2000c101506 */
[----:B------:R-:W-:Y:S01]  /*644d0*/  ISETP.LT.AND P1, PT, R43, c[0x0][0x178], !P0 ;  /* 0x00005e002b007a0c */ /* 0x000fe20004721270 */
[----:B0-----:R-:W-:-:S12]  /*644e0*/  IMAD.WIDE R4, R0, 0x2, R50 ;  /* 0x0000000200047825 */ /* 0x001fd800078e0232 */
[----:B------:R0:W-:Y:S01]  /*644f0*/  @P1 STG.E.U16 [R4.64], R3 ;  /* 0x0000000304001986 */ /* 0x0001e2000c101506 */
[----:B------:R-:W-:Y:S02]  /*64500*/  ISETP.LT.AND P1, PT, R6, c[0x0][0x178], !P0 ;  /* 0x00005e0006007a0c */ /* 0x000fe40004721270 */
[----:B0-----:R-:W-:Y:S01]  /*64510*/  PRMT R3, R45, 0x7632, R3 ;  /* 0x000076322d037816 */ /* 0x001fe20000000003 */
[----:B------:R-:W-:-:S10]  /*64520*/  IMAD.WIDE R4, R0, 0x2, R48 ;  /* 0x0000000200047825 */ /* 0x000fd400078e0230 */
[----:B------:R0:W-:Y:S02]  /*64530*/  @P1 STG.E.U16 [R4.64], R3 ;  /* 0x0000000304001986 */ /* 0x0001e4000c101506 */
[----:B0-----:R-:W-:Y:S02]  /*64540*/  PRMT R3, R60, 0x7632, R3 ;  /* 0x000076323c037816 */ /* 0x001fe40000000003 */
[----:B------:R-:W2:Y:S04]  /*64550*/  LDL.LU R60, [R1+0x229c] ;  /* 0x00229c00013c7983 */ /* 0x000ea80000300800 */
        /* <DEDUP_REMOVED lines=10> */
[----:B---3--:R-:W-:-:S04]  /*64600*/  ISETP.GE.AND P0, PT, R52, c[0x0][0x17c], PT ;  /* 0x00005f0034007a0c */ /* 0x008fc80003f06270 */
[----:B------:R-:W-:Y:S02]  /*64610*/  ISETP.LT.AND P2, PT, R43, c[0x0][0x178], !P0 ;  /* 0x00005e002b007a0c */ /* 0x000fe40004741270 */
[----:B------:R-:W-:-:S11]  /*64620*/  ISETP.LT.AND P1, PT, R6, c[0x0][0x178], !P0 ;  /* 0x00005e0006007a0c */ /* 0x000fd60004721270 */
[----:B------:R0:W-:Y:S01]  /*64630*/  @P2 STG.E.U16 [R4.64], R47 ;  /* 0x0000002f04002986 */ /* 0x0001e2000c101506 */
[----:B------:R-:W-:Y:S01]  /*64640*/  ISETP.LT.AND P2, PT, R27, c[0x0][0x178], !P0 ;  /* 0x00005e001b007a0c */ /* 0x000fe20004741270 */
[----:B0-----:R-:W-:-:S05]  /*64650*/  IMAD.WIDE R4, R0, 0x2, R48 ;  /* 0x0000000200047825 */ /* 0x001fca00078e0230 */
[----:B------:R0:W-:Y:S01]  /*64660*/  @P1 STG.E.U16 [R4.64], R59 ;  /* 0x0000003b04001986 */ /* 0x0001e2000c101506 */
[----:B------:R-:W-:Y:S02]  /*64670*/  ISETP.LT.AND P1, PT, R23, c[0x0][0x178], !P0 ;  /* 0x00005e0017007a0c */ /* 0x000fe40004721270 */
[----:B------:R-:W-:Y:S02]  /*64680*/  ISETP.GE.AND P0, PT, R46, c[0x0][0x17c], PT ;  /* 0x00005f002e007a0c */ /* 0x000fe40003f06270 */
[----:B------:R-:W-:Y:S01]  /*64690*/  PRMT R3, R47, 0x7632, R3 ;  /* 0x000076322f037816 */ /* 0x000fe20000000003 */
[----:B------:R-:W3:Y:S04]  /*646a0*/  LDL.LU R46, [R1+0x1ea4] ;  /* 0x001ea400012e7983 */ /* 0x000ee80000300800 */
[----:B------:R-:W2:Y:S01]  /*646b0*/  LDL.LU R57, [R1+0x234] ;  /* 0x0002340001397983 */ /* 0x000ea20000300800 */
[----:B0-----:R-:W-:-:S05]  /*646c0*/  IMAD.WIDE R4, R0, 0x2, R10 ;  /* 0x0000000200047825 */ /* 0x001fca00078e020a */
[----:B------:R0:W-:Y:S02]  /*646d0*/  @P2 STG.E.U16 [R4.64], R61 ;  /* 0x0000003d04002986 */ /* 0x0001e4000c101506 */
        /* <DEDUP_REMOVED lines=10> */
[----:B----4-:R-:W-:Y:S02]  /*64780*/  ISETP.GE.AND P3, PT, R45, c[0x0][0x17c], PT ;  /* 0x00005f002d007a0c */ /* 0x010fe40003f66270 */
[----:B0-----:R-:W-:Y:S02]  /*64790*/  PRMT R3, R61, 0x7632, R3 ;  /* 0x000076323d037816 */ /* 0x001fe40000000003 */
[----:B------:R-:W4:Y:S04]  /*647a0*/  LDL.LU R61, [R1+0x2298] ;  /* 0x00229800013d7983 */ /* 0x000f280000300800 */
[----:B------:R-:W2:Y:S04]  /*647b0*/  LDL.LU R45, [R1+0x1ea8] ;  /* 0x001ea800012d7983 */ /* 0x000ea80000300800 */
[----:B------:R-:W2:Y:S01]  /*647c0*/  LDL.LU R47, [R1+0x1eac] ;  /* 0x001eac00012f7983 */ /* 0x000ea20000300800 */
[----:B------:R-:W-:Y:S01]  /*647d0*/  ISETP.LT.AND P1, PT, R27, c[0x0][0x178], !P0 ;  /* 0x00005e001b007a0c */ /* 0x000fe20004721270 */
[----:B------:R-:W-:Y:S01]  /*647e0*/  IMAD.WIDE R4, R0, 0x2, R10 ;  /* 0x0000000200047825 */ /* 0x000fe200078e020a */
[----:B------:R-:W-:Y:S01]  /*647f0*/  ISETP.LT.AND P0, PT, R23, c[0x0][0x178], !P0 ;  /* 0x00005e0017007a0c */ /* 0x000fe20004701270 */
[----:B------:R-:W2:Y:S01]  /*64800*/  LDL.LU R59, [R1+0x1b8] ;  /* 0x0001b800013b7983 */ /* 0x000ea20000300800 */
[----:B------:R-:W-:-:S02]  /*64810*/  ISETP.LT.AND P4, PT, R43, c[0x0][0x178], !P3 ;  /* 0x00005e002b007a0c */ /* 0x000fc40005f81270 */
[----:B------:R-:W-:-:S07]  /*64820*/  ISETP.LT.AND P5, PT, R27, c[0x0][0x178], !P3 ;  /* 0x00005e001b007a0c */ /* 0x000fce0005fa1270 */
[----:B------:R0:W-:Y:S01]  /*64830*/  @P1 STG.E.U16 [R4.64], R3 ;  /* 0x0000000304001986 */ /* 0x0001e2000c101506 */
[----:B------:R-:W-:Y:S02]  /*64840*/  ISETP.LT.AND P1, PT, R6, c[0x0][0x178], !P3 ;  /* 0x00005e0006007a0c */ /* 0x000fe40005f21270 */
[----:B------:R-:W-:Y:S02]  /*64850*/  ISETP.LT.AND P3, PT, R23, c[0x0][0x178], !P3 ;  /* 0x00005e0017007a0c */ /* 0x000fe40005f61270 */
[----:B0-----:R-:W-:Y:S01]  /*64860*/  PRMT R3, R55, 0x7632, R3 ;  /* 0x0000763237037816 */ /* 0x001fe20000000003 */
[C---:B------:R-:W-:Y:S01]  /*64870*/  IMAD.WIDE R4, R0.reuse, 0x2, R8 ;  /* 0x0000000200047825 */ /* 0x040fe200078e0208 */
[----:B------:R-:W-:-:S04]  /*64880*/  IADD3 R0, R0, c[0x0][0x198], RZ ;  /* 0x0000660000007a10 */ /* 0x000fc80007ffe0ff */
[----:B------:R0:W-:Y:S01]  /*64890*/  @P0 STG.E.U16 [R4.64], R3 ;  /* 0x0000000304000986 */ /* 0x0001e2000c101506 */
[----:B------:R-:W-:-:S04]  /*648a0*/  IMAD.WIDE R52, R0, 0x2, R48 ;  /* 0x0000000200347825 */ /* 0x000fc800078e0230 */
[C---:B0-----:R-:W-:Y:S01]  /*648b0*/  IMAD.WIDE R4, R0.reuse, 0x2, R50 ;  /* 0x0000000200047825 */ /* 0x041fe200078e0232 */
[----:B------:R-:W-:Y:S02]  /*648c0*/  IADD3 R3, R0, c[0x0][0x198], RZ ;  /* 0x0000660000037a10 */ /* 0x000fe40007ffe0ff */
[----:B---3--:R-:W-:-:S04]  /*648d0*/  ISETP.GE.AND P2, PT, R46, c[0x0][0x17c], PT ;  /* 0x00005f002e007a0c */ /* 0x008fc80003f46270 */
[----:B------:R-:W-:Y:S01]  /*648e0*/  ISETP.LT.AND P6, PT, R43, c[0x0][0x178], !P2 ;  /* 0x00005e002b007a0c */ /* 0x000fe200057c1270 */
[----:B------:R-:W-:Y:S02]  /*648f0*/  IMAD.MOV.U32 R46, RZ, RZ, R54 ;  /* 0x000000ffff2e7224 */ /* 0x000fe400078e0036 */
[C---:B------:R-:W-:Y:S01]  /*64900*/  IMAD.WIDE R54, R0.reuse, 0x2, R10 ;  /* 0x0000000200367825 */ /* 0x040fe200078e020a */
[----:B----4-:R0:W-:Y:S01]  /*64910*/  @P4 STG.E.U16 [R4.64], R61 ;  /* 0x0000003d04004986 */ /* 0x0101e2000c101506 */
[----:B------:R-:W-:Y:S02]  /*64920*/  PRMT R56, R61, 0x7632, R56 ;  /* 0x000076323d387816 */ /* 0x000fe40000000038 */
[----:B--2---:R-:W-:Y:S01]  /*64930*/  ISETP.GE.AND P0, PT, R45, c[0x0][0x17c], PT ;  /* 0x00005f002d007a0c */ /* 0x004fe20003f06270 */
[----:B------:R1:W-:Y:S04]  /*64940*/  @P1 STG.E.U16 [R52.64], R60 ;  /* 0x0000003c34001986 */ /* 0x0003e8000c101506 */
[----:B------:R-:W2:Y:S01]  /*64950*/  LDL.LU R45, [R1+0x1a8] ;  /* 0x0001a800012d7983 */ /* 0x000ea20000300800 */
[----:B0-----:R-:W-:-:S03]  /*64960*/  IMAD.WIDE R4, R0, 0x2, R8 ;  /* 0x0000000200047825 */ /* 0x001fc600078e0208 */
[----:B------:R-:W3:Y:S01]  /*64970*/  LDL.LU R61, [R1+0x2294] ;  /* 0x00229400013d7983 */ /* 0x000ee20000300800 */
[----:B------:R-:W-:Y:S01]  /*64980*/  PRMT R0, R60, 0x7632, R0 ;  /* 0x000076323c007816 */ /* 0x000fe20000000000 */
[----:B-1----:R-:W-:Y:S02]  /*64990*/  IMAD.WIDE R52, R3, 0x2, R50 ;  /* 0x0000000203347825 */ /* 0x002fe400078e0232 */
[----:B------:R-:W4:Y:S01]  /*649a0*/  LDL.LU R60, [R1+0x2290] ;  /* 0x00229000013c7983 */ /* 0x000f220000300800 */
[----:B------:R-:W-:-:S03]  /*649b0*/  ISETP.GE.AND P1, PT, R47, c[0x0][0x17c], PT ;  /* 0x00005f002f007a0c */ /* 0x000fc60003f26270 */
[----:B------:R-:W-:Y:S04]  /*649c0*/  @P5 STG.E.U16 [R54.64], R57 ;  /* 0x0000003936005986 */ /* 0x000fe8000c101506 */
[----:B------:R-:W-:Y:S04]  /*649d0*/  @P3 STG.E.U16 [R4.64], R58 ;  /* 0x0000003a04003986 */ /* 0x000fe8000c101506 */
[----:B------:R-:W2:Y:S04]  /*649e0*/  LDL.LU R47, [R1+0x198] ;  /* 0x00019800012f7983 */ /* 0x000ea80000300800 */
[----:B------:R0:W-:Y:S04]  /*649f0*/  @P6 STG.E.U16 [R52.64], R56 ;  /* 0x0000003834006986 */ /* 0x0001e8000c101506 */
[----:B0-----:R-:W2:Y:S01]  /*64a00*/  LDL.LU R53, [R1+0x1eb0] ;  /* 0x001eb00001357983 */ /* 0x001ea20000300800 */
[----:B------:R-:W-:Y:S01]  /*64a10*/  ISETP.LT.AND P4, PT, R6, c[0x0][0x178], !P2 ;  /* 0x00005e0006007a0c */ /* 0x000fe20005781270 */
[----:B------:R-:W-:Y:S01]  /*64a20*/  IMAD.WIDE R4, R3, 0x2, R48 ;  /* 0x0000000203047825 */ /* 0x000fe200078e0230 */
[----:B------:R-:W-:-:S02]  /*64a30*/  ISETP.LT.AND P3, PT, R27, c[0x0][0x178], !P2 ;  /* 0x00005e001b007a0c */ /* 0x000fc40005761270 */
[----:B------:R-:W-:Y:S02]  /*64a40*/  ISETP.LT.AND P2, PT, R23, c[0x0][0x178], !P2 ;  /* 0x00005e0017007a0c */ /* 0x000fe40005741270 */
[----:B------:R-:W-:Y:S01]  /*64a50*/  ISETP.LT.AND P5, PT, R43, c[0x0][0x178], !P1 ;  /* 0x00005e002b007a0c */ /* 0x000fe20004fa1270 */
[----:B------:R-:W-:-:S06]  /*64a60*/  IMAD.WIDE R54, R3, 0x2, R8 ;  /* 0x0000000203367825 */ /* 0x000fcc00078e0208 */
[----:B------:R0:W-:Y:S01]  /*64a70*/  @P4 STG.E.U16 [R4.64], R0 ;  /* 0x0000000004004986 */ /* 0x0001e2000c101506 */
[----:B------:R-:W-:Y:S02]  /*64a80*/  ISETP.LT.AND P4, PT, R6, c[0x0][0x178], !P1 ;  /* 0x00005e0006007a0c */ /* 0x000fe40004f81270 */
[----:B0-----:R-:W-:-:S05]  /*64a90*/  IADD3 R0, R3, c[0x0][0x198], RZ ;  /* 0x0000660003007a10 */ /* 0x001fca0007ffe0ff */
[----:B------:R-:W-:Y:S01]  /*64aa0*/  IMAD.WIDE R4, R0, 0x2, R50 ;  /* 0x0000000200047825 */ /* 0x000fe200078e0232 */
[----:B---3--:R-:W-:-:S03]  /*64ab0*/  PRMT R61, R57, 0x7632, R61 ;  /* 0x00007632393d7816 */ /* 0x008fc6000000003d */
[----:B------:R-:W-:Y:S01]  /*64ac0*/  IMAD.WIDE R56, R3, 0x2, R10 ;  /* 0x0000000203387825 */ /* 0x000fe200078e020a */
[----:B----4-:R-:W-:Y:S02]  /*64ad0*/  PRMT R60, R58, 0x7632, R60 ;  /* 0x000076323a3c7816 */ /* 0x010fe4000000003c */
[----:B------:R-:W3:Y:S04]  /*64ae0*/  LDL.LU R58, [R1+0x228c] ;  /* 0x00228c00013a7983 */ /* 0x000ee80000300800 */
[----:B------:R-:W4:Y:S04]  /*64af0*/  LDL.LU R3, [R1+0x1eb4] ;  /* 0x001eb40001037983 */ /* 0x000f280000300800 */
[----:B------:R0:W-:Y:S04]  /*64b00*/  @P3 STG.E.U16 [R56.64], R61 ;  /* 0x0000003d38003986 */ /* 0x0001e8000c101506 */
[----:B------:R1:W-:Y:S04]  /*64b10*/  @P2 STG.E.U16 [R54.64], R60 ;  /* 0x0000003c36002986 */ /* 0x0003e8000c101506 */
[----:B------:R0:W-:Y:S01]  /*64b20*/  @P5 STG.E.U16 [R4.64], R59 ;  /* 0x0000003b04005986 */ /* 0x0001e2000c101506 */
[----:B--2---:R-:W-:Y:S01]  /*64b30*/  ISETP.GE.AND P6, PT, R53, c[0x0][0x17c], PT ;  /* 0x00005f0035007a0c */ /* 0x004fe20003fc6270 */
[----:B------:R-:W-:Y:S01]  /*64b40*/  IMAD.WIDE R52, R0, 0x2, R48 ;  /* 0x0000000200347825 */ /* 0x000fe200078e0230 */
[----:B0-----:R-:W-:-:S04]  /*64b50*/  PRMT R61, R59, 0x7632, R61 ;  /* 0x000076323b3d7816 */ /* 0x001fc8000000003d */
[----:B------:R0:W-:Y:S01]  /*64b60*/  @P4 STG.E.U16 [R52.64], R45 ;  /* 0x0000002d34004986 */ /* 0x0001e2000c101506 */
[----:B------:R-:W-:-:S03]  /*64b70*/  ISETP.LT.AND P4, PT, R6, c[0x0][0x178], !P6 ;  /* 0x00005e0006007a0c */ /* 0x000fc60007781270 */
[----:B------:R-:W2:Y:S01]  /*64b80*/  LDL.LU R6, [R1+0x2288] ;  /* 0x0022880001067983 */ /* 0x000ea20000300800 */
[----:B-1----:R-:W-:-:S03]  /*64b90*/  PRMT R60, R45, 0x7632, R60 ;  /* 0x000076322d3c7816 */ /* 0x002fc6000000003c */
[----:B------:R-:W3:Y:S04]  /*64ba0*/  LDL.LU R59, [R1+0x1e8] ;  /* 0x0001e800013b7983 */ /* 0x000ee80000300800 */
[----:B0-----:R-:W3:Y:S01]  /*64bb0*/  LDL.LU R45, [R1+0x1eb8] ;  /* 0x001eb800012d7983 */ /* 0x001ee20000300800 */
[----:B------:R-:W-:Y:S02]  /*64bc0*/  ISETP.LT.AND P5, PT, R27, c[0x0][0x178], !P1 ;  /* 0x00005e001b007a0c */ /* 0x000fe40004fa1270 */
[----:B------:R-:W-:Y:S02]  /*64bd0*/  ISETP.LT.AND P1, PT, R23, c[0x0][0x178], !P1 ;  /* 0x00005e0017007a0c */ /* 0x000fe40004f21270 */
[----:B------:R-:W-:Y:S01]  /*64be0*/  ISETP.LT.AND P2, PT, R43, c[0x0][0x178], !P6 ;  /* 0x00005e002b007a0c */ /* 0x000fe20007741270 */
[----:B------:R-:W-:-:S04]  /*64bf0*/  IMAD.WIDE R56, R0, 0x2, R10 ;  /* 0x0000000200387825 */ /* 0x000fc800078e020a */
[----:B------:R-:W-:-:S04]  /*64c00*/  IMAD.WIDE R54, R0, 0x2, R8 ;  /* 0x0000000200367825 */ /* 0x000fc800078e0208 */
[----:B------:R0:W-:Y:S04]  /*64c10*/  @P5 STG.E.U16 [R56.64], R47 ;  /* 0x0000002f38005986 */ /* 0x0001e8000c101506 */
[----:B0-----:R-:W3:Y:S01]  /*64c20*/  LDL.LU R57, [R1+0x1d8] ;  /* 0x0001d80001397983 */ /* 0x001ee20000300800 */
[----:B----4-:R-:W-:Y:S02]  /*64c30*/  ISETP.GE.AND P3, PT, R3, c[0x0][0x17c], PT ;  /* 0x00005f0003007a0c */ /* 0x010fe40003f66270 */
[----:B------:R-:W-:-:S05]  /*64c40*/  IADD3 R3, R0, c[0x0][0x198], RZ ;  /* 0x0000660000037a10 */ /* 0x000fca0007ffe0ff */
[----:B------:R-:W-:-:S04]  /*64c50*/  IMAD.WIDE R4, R3, 0x2, R50 ;  /* 0x0000000203047825 */ /* 0x000fc800078e0232 */
[----:B------:R-:W-:Y:S01]  /*64c60*/  IMAD.WIDE R52, R3, 0x2, R48 ;  /* 0x0000000203347825 */ /* 0x000fe200078e0230 */
[----:B--2---:R-:W-:Y:S04]  /*64c70*/  @P1 STG.E.U16 [R54.64], R6 ;  /* 0x0000000636001986 */ /* 0x004fe8000c101506 */
[----:B------:R0:W-:Y:S04]  /*64c80*/  @P2 STG.E.U16 [R4.64], R61 ;  /* 0x0000003d04002986 */ /* 0x0001e8000c101506 */
[----:B------:R1:W-:Y:S01]  /*64c90*/  @P4 STG.E.U16 [R52.64], R60 ;  /* 0x0000003c34004986 */ /* 0x0003e2000c101506 */
[----:B---3--:R-:W-:-:S03]  /*64ca0*/  ISETP.GE.AND P1, PT, R45, c[0x0][0x17c], PT ;  /* 0x00005f002d007a0c */ /* 0x008fc60003f26270 */
[----:B0-----:R-:W2:Y:S04]  /*64cb0*/  LDL.LU R61, [R1+0x1c8] ;  /* 0x0001c800013d7983 */ /* 0x001ea80000300800 */
[----:B-1----:R-:W3:Y:S04]  /*64cc0*/  LDL.LU R60, [R1+0x1144] ;  /* 0x00114400013c7983 */ /* 0x002ee80000300800 */
[----:B------:R-:W4:Y:S01]  /*64cd0*/  LDL.LU R45, [R1+0x1ebc] ;  /* 0x001ebc00012d7983 */ /* 0x000f220000300800 */
[----:B------:R-:W-:Y:S02]  /*64ce0*/  ISETP.LT.AND P5, PT, R27, c[0x0][0x178], !P6 ;  /* 0x00005e001b007a0c */ /* 0x000fe400077a1270 */
[----:B------:R-:W-:-:S02]  /*64cf0*/  ISETP.LT.AND P6, PT, R23, c[0x0][0x178], !P6 ;  /* 0x00005e0017007a0c */ /* 0x000fc400077c1270 */
[----:B------:R-:W-:Y:S01]  /*64d00*/  ISETP.LT.AND P4, PT, R43, c[0x0][0x178], !P3 ;  /* 0x00005e002b007a0c */ /* 0x000fe20005f81270 */
[----:B------:R-:W-:Y:S01]  /*64d10*/  IMAD.WIDE R4, R3, 0x2, R10 ;  /* 0x0000000203047825 */ /* 0x000fe200078e020a */
[----:B------:R-:W-:Y:S02]  /*64d20*/  PRMT R6, R47, 0x7632, R6 ;  /* 0x000076322f067816 */ /* 0x000fe40000000006 */
[C---:B------:R-:W-:Y:S01]  /*64d30*/  IADD3 R0, R3.reuse, c[0x0][0x198], RZ ;  /* 0x0000660003007a10 */ /* 0x040fe20007ffe0ff */
[----:B------:R-:W-:Y:S01]  /*64d40*/  IMAD.WIDE R54, R3, 0x2, R8 ;  /* 0x0000000203367825 */ /* 0x000fe200078e0208 */
[----:B------:R-:W-:Y:S01]  /*64d50*/  PRMT R56, R6, 0x7632, R56 ;  /* 0x0000763206387816 */ /* 0x000fe20000000038 */
[----:B------:R-:W2:Y:S04]  /*64d60*/  LDL.LU R47, [R1+0x228] ;  /* 0x00022800012f7983 */ /* 0x000ea80000300800 */
[----:B------:R0:W-:Y:S04]  /*64d70*/  @P5 STG.E.U16 [R4.64], R6 ;  /* 0x0000000604005986 */ /* 0x0001e8000c101506 */
[----:B------:R-:W-:Y:S01]  /*64d80*/  @P6 STG.E.U16 [R54.64], R56 ;  /* 0x0000003836006986 */ /* 0x000fe2000c101506 */
[----:B0-----:R-:W-:Y:S01]  /*64d90*/  IMAD.WIDE R4, R0, 0x2, R50 ;  /* 0x0000000200047825 */ /* 0x001fe200078e0232 */
[----:B------:R-:W-:-:S04]  /*64da0*/  PRMT R6, R59, 0x7632, R6 ;  /* 0x000076323b067816 */ /* 0x000fc80000000006 */
[----:B------:R0:W-:Y:S04]  /*64db0*/  @P4 STG.E.U16 [R4.64], R59 ;  /* 0x0000003b04004986 */ /* 0x0001e8000c101506 */
[----:B0-----:R-:W2:Y:S01]  /*64dc0*/  LDL.LU R59, [R1+0x208] ;  /* 0x00020800013b7983 */ /* 0x001ea20000300800 */
[----:B----4-:R-:W-:-:S03]  /*64dd0*/  ISETP.GE.AND P4, PT, R45, c[0x0][0x17c], PT ;  /* 0x00005f002d007a0c */ /* 0x010fc60003f86270 */
[----:B------:R-:W4:Y:S01]  /*64de0*/  LDL.LU R45, [R1+0x1ec0] ;  /* 0x001ec000012d7983 */ /* 0x000f220000300800 */
[----:B---3--:R-:W-:Y:S02]  /*64df0*/  ISETP.LT.AND P2, PT, R60, c[0x0][0x178], !P3 ;  /* 0x00005e003c007a0c */ /* 0x008fe40005f41270 */
[----:B------:R-:W-:Y:S01]  /*64e00*/  ISETP.LT.AND P5, PT, R27, c[0x0][0x178], !P3 ;  /* 0x00005e001b007a0c */ /* 0x000fe20005fa1270 */
[C---:B------:R-:W-:Y:S01]  /*64e10*/  IMAD.WIDE R52, R0.reuse, 0x2, R48 ;  /* 0x0000000200347825 */ /* 0x040fe200078e0230 */
[----:B------:R-:W-:Y:S01]  /*64e20*/  ISETP.LT.AND P3, PT, R23, c[0x0][0x178], !P3 ;  /* 0x00005e0017007a0c */ /* 0x000fe20005f61270 */
[----:B------:R-:W3:Y:S01]  /*64e30*/  LDL.LU R56, [R1+0x1f8] ;  /* 0x0001f80001387983 */ /* 0x000ee20000300800 */
[----:B------:R-:W-:Y:S02]  /*64e40*/  ISETP.LT.AND P6, PT, R43, c[0x0][0x178], !P1 ;  /* 0x00005e002b007a0c */ /* 0x000fe40004fc1270 */
[C---:B------:R-:W-:Y:S01]  /*64e50*/  IADD3 R3, R0.reuse, c[0x0][0x198], RZ ;  /* 0x0000660000037a10 */ /* 0x040fe20007ffe0ff */
[----:B------:R-:W-:-:S04]  /*64e60*/  IMAD.WIDE R54, R0, 0x2, R10 ;  /* 0x0000000200367825 */ /* 0x000fc800078e020a */
[----:B------:R0:W-:Y:S01]  /*64e70*/  @P2 STG.E.U16 [R52.64], R57 ;  /* 0x0000003934002986 */ /* 0x0001e2000c101506 */
[----:B------:R-:W-:Y:S01]  /*64e80*/  ISETP.LT.AND P2, PT, R60, c[0x0][0x178], !P1 ;  /* 0x00005e003c007a0c */ /* 0x000fe20004f41270 */
[----:B------:R-:W-:Y:S02]  /*64e90*/  IMAD.WIDE R4, R0, 0x2, R8 ;  /* 0x0000000200047825 */ /* 0x000fe400078e0208 */
[----:B--2---:R1:W-:Y:S01]  /*64ea0*/  @P5 STG.E.U16 [R54.64], R61 ;  /* 0x0000003d36005986 */ /* 0x0043e2000c101506 */
[----:B------:R-:W-:-:S03]  /*64eb0*/  ISETP.LT.AND P5, PT, R27, c[0x0][0x178], !P1 ;  /* 0x00005e001b007a0c */ /* 0x000fc60004fa1270 */
[----:B------:R2:W-:Y:S01]  /*64ec0*/  @P3 STG.E.U16 [R4.64], R58 ;  /* 0x0000003a04003986 */ /* 0x0005e2000c101506 */
[----:B0-----:R-:W-:Y:S01]  /*64ed0*/  IMAD.WIDE R52, R3, 0x2, R50 ;  /* 0x0000000203347825 */ /* 0x001fe200078e0232 */
[----:B------:R-:W-:Y:S02]  /*64ee0*/  PRMT R0, R57, 0x7632, R0 ;  /* 0x0000763239007816 */ /* 0x000fe40000000000 */
[----:B------:R-:W-:Y:S01]  /*64ef0*/  ISETP.LT.AND P1, PT, R23, c[0x0][0x178], !P1 ;  /* 0x00005e0017007a0c */ /* 0x000fe20004f21270 */
[----:B-1----:R-:W-:Y:S01]  /*64f00*/  IMAD.WIDE R54, R3, 0x2, R8 ;  /* 0x0000000203367825 */ /* 0x002fe200078e0208 */
[----:B------:R0:W-:Y:S01]  /*64f10*/  @P6 STG.E.U16 [R52.64], R6 ;  /* 0x0000000634006986 */ /* 0x0001e2000c101506 */
[----:B------:R-:W-:Y:S02]  /*64f20*/  ISETP.LT.AND P6, PT, R43, c[0x0][0x178], !P4 ;  /* 0x00005e002b007a0c */ /* 0x000fe400067c1270 */
[----:B------:R-:W-:Y:S01]  /*64f30*/  ISETP.LT.AND P3, PT, R60, c[0x0][0x178], !P4 ;  /* 0x00005e003c007a0c */ /* 0x000fe20006761270 */
[C---:B--2---:R-:W-:Y:S01]  /*64f40*/  IMAD.WIDE R4, R3.reuse, 0x2, R10 ;  /* 0x0000000203047825 */ /* 0x044fe200078e020a */
[----:B------:R-:W-:Y:S01]  /*64f50*/  PRMT R58, R58, 0x7632, R58 ;  /* 0x000076323a3a7816 */ /* 0x000fe2000000003a */
[----:B------:R-:W2:Y:S02]  /*64f60*/  LDL.LU R57, [R1+0x8] ;  /* 0x0000080001397983 */ /* 0x000ea40000300800 */
[----:B0-----:R-:W-:Y:S01]  /*64f70*/  IMAD.WIDE R52, R3, 0x2, R48 ;  /* 0x0000000203347825 */ /* 0x001fe200078e0230 */
[----:B------:R-:W-:-:S04]  /*64f80*/  PRMT R6, R61, 0x7632, R6 ;  /* 0x000076323d067816 */ /* 0x000fc80000000006 */
[----:B------:R0:W-:Y:S04]  /*64f90*/  @P2 STG.E.U16 [R52.64], R0 ;  /* 0x0000000034002986 */ /* 0x0001e8000c101506 */
[----:B------:R1:W-:Y:S01]  /*64fa0*/  @P5 STG.E.U16 [R4.64], R6 ;  /* 0x0000000604005986 */ /* 0x0003e2000c101506 */
[----:B0-----:R-:W-:-:S03]  /*64fb0*/  IADD3 R0, R3, c[0x0][0x198], RZ ;  /* 0x0000660003007a10 */ /* 0x001fc60007ffe0ff */
[----:B------:R-:W-:Y:S02]  /*64fc0*/  @P1 STG.E.U16 [R54.64], R58 ;  /* 0x0000003a36001986 */ /* 0x000fe4000c101506 */
[----:B-1----:R-:W-:-:S04]  /*64fd0*/  IMAD.WIDE R4, R0, 0x2, R50 ;  /* 0x0000000200047825 */ /* 0x002fc800078e0232 */
[----:B------:R-:W-:Y:S01]  /*64fe0*/  IMAD.WIDE R52, R0, 0x2, R48 ;  /* 0x0000000200347825 */ /* 0x000fe200078e0230 */
[----:B------:R-:W-:Y:S04]  /*64ff0*/  @P6 STG.E.U16 [R4.64], R47 ;  /* 0x0000002f04006986 */ /* 0x000fe8000c101506 */
[----:B------:R0:W-:Y:S01]  /*65000*/  @P3 STG.E.U16 [R52.64], R59 ;  /* 0x0000003b34003986 */ /* 0x0001e2000c101506 */
[----:B----4-:R-:W-:-:S03]  /*65010*/  ISETP.GE.AND P2, PT, R45, c[0x0][0x17c], PT ;  /* 0x00005f002d007a0c */ /* 0x010fc60003f46270 */
[----:B------:R-:W4:Y:S04]  /*65020*/  LDL.LU R45, [R1+0x258] ;  /* 0x00025800012d7983 */ /* 0x000f280000300800 */
[----:B------:R-:W4:Y:S04]  /*65030*/  LDL.LU R61, [R1+0x248] ;  /* 0x00024800013d7983 */ /* 0x000f280000300800 */
[----:B0-----:R-:W4:Y:S01]  /*65040*/  LDL.LU R53, [R1+0x1ec4] ;  /* 0x001ec40001357983 */ /* 0x001f220000300800 */
[----:B------:R-:W-:Y:S02]  /*65050*/  ISETP.LT.AND P5, PT, R27, c[0x0][0x178], !P4 ;  /* 0x00005e001b007a0c */ /* 0x000fe400067a1270 */
[----:B------:R-:W-:-:S02]  /*65060*/  ISETP.LT.AND P4, PT, R23, c[0x0][0x178], !P4 ;  /* 0x00005e0017007a0c */ /* 0x000fc40006781270 */
[----:B------:R-:W-:Y:S02]  /*65070*/  ISETP.LT.AND P6, PT, R43, c[0x0][0x178], !P2 ;  /* 0x00005e002b007a0c */ /* 0x000fe400057c1270 */
[C---:B------:R-:W-:Y:S01]  /*65080*/  IADD3 R6, R0.reuse, c[0x0][0x198], RZ ;  /* 0x0000660000067a10 */ /* 0x040fe20007ffe0ff */
[C---:B------:R-:W-:Y:S01]  /*65090*/  IMAD.WIDE R54, R0.reuse, 0x2, R10 ;  /* 0x0000000200367825 */ /* 0x040fe200078e020a */
[----:B------:R-:W-:Y:S02]  /*650a0*/  PRMT R3, R47, 0x7632, R3 ;  /* 0x000076322f037816 */ /* 0x000fe40000000003 */
[----:B------:R-:W4:Y:S01]  /*650b0*/  LDL.LU R47, [R1+0x1ecc] ;  /* 0x001ecc00012f7983 */ /* 0x000f220000300800 */
[----:B------:R-:W-:Y:S01]  /*650c0*/  IMAD.WIDE R4, R0, 0x2, R8 ;  /* 0x0000000200047825 */ /* 0x000fe200078e0208 */
[----:B------:R-:W-:Y:S02]  /*650d0*/  PRMT R0, R59, 0x7632, R0 ;  /* 0x000076323b007816 */ /* 0x000fe40000000000 */
[----:B---3--:R-:W-:Y:S04]  /*650e0*/  @P5 STG.E.U16 [R54.64], R56 ;  /* 0x0000003836005986 */ /* 0x008fe8000c101506 */
[----:B------:R-:W3:Y:S04]  /*650f0*/  LDL.LU R59, [R1+0x238] ;  /* 0x00023800013b7983 */ /* 0x000ee80000300800 */
[----:B--2---:R-:W-:Y:S01]  /*65100*/  @P4 STG.E.U16 [R4.64], R57 ;  /* 0x0000003904004986 */ /* 0x004fe2000c101506 */
[----:B----4-:R-:W-:Y:S01]  /*65110*/  ISETP.GE.AND P3, PT, R53, c[0x0][0x17c], PT ;  /* 0x00005f0035007a0c */ /* 0x010fe20003f66270 */
[----:B------:R-:W-:-:S05]  /*65120*/  IMAD.WIDE R52, R6, 0x2, R50 ;  /* 0x0000000206347825 */ /* 0x000fca00078e0232 */
[----:B------:R0:W-:Y:S04]  /*65130*/  @P6 STG.E.U16 [R52.64], R3 ;  /* 0x0000000334006986 */ /* 0x0001e8000c101506 */
[----:B0-----:R-:W2:Y:S01]  /*65140*/  LDL.LU R53, [R1+0x1ec8] ;  /* 0x001ec80001357983 */ /* 0x001ea20000300800 */
[----:B------:R-:W-:Y:S01]  /*65150*/  ISETP.LT.AND P1, PT, R60, c[0x0][0x178], !P2 ;  /* 0x00005e003c007a0c */ /* 0x000fe20005721270 */
[----:B------:R-:W-:Y:S01]  /*65160*/  IMAD.WIDE R4, R6, 0x2, R48 ;  /* 0x0000000206047825 */ /* 0x000fe200078e0230 */
[----:B------:R-:W-:Y:S02]  /*65170*/  ISETP.LT.AND P4, PT, R27, c[0x0][0x178], !P2 ;  /* 0x00005e001b007a0c */ /* 0x000fe40005781270 */
[----:B------:R-:W-:Y:S02]  /*65180*/  ISETP.LT.AND P2, PT, R23, c[0x0][0x178], !P2 ;  /* 0x00005e0017007a0c */ /* 0x000fe40005741270 */
[----:B------:R-:W-:-:S02]  /*65190*/  ISETP.LT.AND P6, PT, R43, c[0x0][0x178], !P3 ;  /* 0x00005e002b007a0c */ /* 0x000fc40005fc1270 */
[----:B------:R-:W-:Y:S02]  /*651a0*/  ISETP.LT.AND P5, PT, R60, c[0x0][0x178], !P3 ;  /* 0x00005e003c007a0c */ /* 0x000fe40005fa1270 */
[----:B------:R-:W-:Y:S02]  /*651b0*/  IADD3 R3, R6, c[0x0][0x198], RZ ;  /* 0x0000660006037a10 */ /* 0x000fe40007ffe0ff */
[----:B------:R-:W-:Y:S01]  /*651c0*/  PRMT R58, R56, 0x7632, R58 ;  /* 0x00007632383a7816 */ /* 0x000fe2000000003a */
[----:B------:R0:W-:Y:S01]  /*651d0*/  @P1 STG.E.U16 [R4.64], R0 ;  /* 0x0000000004001986 */ /* 0x0001e2000c101506 */
[----:B------:R-:W-:Y:S01]  /*651e0*/  IMAD.WIDE R54, R6, 0x2, R8 ;  /* 0x0000000206367825 */ /* 0x000fe200078e0208 */
[----:B0-----:R-:W-:-:S03]  /*651f0*/  PRMT R0, R57, 0x7632, R0 ;  /* 0x0000763239007816 */ /* 0x001fc60000000000 */
[----:B------:R-:W-:-:S04]  /*65200*/  IMAD.WIDE R56, R6, 0x2, R10 ;  /* 0x0000000206387825 */ /* 0x000fc800078e020a */
[----:B------:R-:W-:Y:S01]  /*65210*/  IMAD.WIDE R4, R3, 0x2, R50 ;  /* 0x0000000203047825 */ /* 0x000fe200078e0232 */
[----:B------:R0:W-:Y:S01]  /*65220*/  @P4 STG.E.U16 [R56.64], R58 ;  /* 0x0000003a38004986 */ /* 0x0001e2000c101506 */
[----:B------:R-:W-:-:S03]  /*65230*/  PRMT R6, R61, 0x7632, R6 ;  /* 0x000076323d067816 */ /* 0x000fc60000000006 */
[----:B------:R1:W-:Y:S01]  /*65240*/  @P2 STG.E.U16 [R54.64], R0 ;  /* 0x0000000036002986 */ /* 0x0003e2000c101506 */
[----:B------:R-:W-:-:S03]  /*65250*/  ISETP.GE.AND P2, PT, R47, c[0x0][0x17c], PT ;  /* 0x00005f002f007a0c */ /* 0x000fc60003f46270 */
[----:B------:R4:W-:Y:S04]  /*65260*/  @P6 STG.E.U16 [R4.64], R45 ;  /* 0x0000002d04006986 */ /* 0x0009e8000c101506 */
[----:B------:R-:W3:Y:S01]  /*65270*/  LDL.LU R47, [R1+0x1bc] ;  /* 0x0001bc00012f7983 */ /* 0x000ee20000300800 */
[----:B0-----:R-:W-:Y:S01]  /*65280*/  PRMT R58, R45, 0x7632, R58 ;  /* 0x000076322d3a7816 */ /* 0x001fe2000000003a */
[C---:B------:R-:W-:Y:S01]  /*65290*/  IMAD.WIDE R56, R3.reuse, 0x2, R10 ;  /* 0x0000000203387825 */ /* 0x040fe200078e020a */
[----:B-1----:R-:W-:-:S03]  /*652a0*/  IADD3 R0, R3, c[0x0][0x198], RZ ;  /* 0x0000660003007a10 */ /* 0x002fc60007ffe0ff */
[----:B------:R-:W-:Y:S01]  /*652b0*/  IMAD.WIDE R54, R3, 0x2, R8 ;  /* 0x0000000203367825 */ /* 0x000fe200078e0208 */
[----:B----4-:R-:W4:Y:S01]  /*652c0*/  LDL.LU R45, [R1+0x1ac] ;  /* 0x0001ac00012d7983 */ /* 0x010f220000300800 */
[----:B------:R-:W-:Y:S02]  /*652d0*/  ISETP.LT.AND P6, PT, R27, c[0x0][0x178], !P3 ;  /* 0x00005e001b007a0c */ /* 0x000fe40005fc1270 */
[----:B------:R-:W-:Y:S01]  /*652e0*/  ISETP.LT.AND P3, PT, R23, c[0x0][0x178], !P3 ;  /* 0x00005e0017007a0c */ /* 0x000fe20005f61270 */
[----:B------:R-:W-:Y:S01]  /*652f0*/  IMAD.WIDE R4, R0, 0x2, R50 ;  /* 0x0000000200047825 */ /* 0x000fe200078e0232 */
[----:B--2---:R-:W-:-:S03]  /*65300*/  ISETP.GE.AND P1, PT, R53, c[0x0][0x17c], PT ;  /* 0x00005f0035007a0c */ /* 0x004fc60003f26270 */
[----:B------:R-:W-:-:S05]  /*65310*/  IMAD.WIDE R52, R3, 0x2, R48 ;  /* 0x0000000203347825 */ /* 0x000fca00078e0230 */
[----:B------:R0:W-:Y:S01]  /*65320*/  @P5 STG.E.U16 [R52.64], R61 ;  /* 0x0000003d34005986 */ /* 0x0001e2000c101506 */
[----:B------:R-:W-:-:S03]  /*65330*/  ISETP.LT.AND P4, PT, R43, c[0x0][0x178], !P1 ;  /* 0x00005e002b007a0c */ /* 0x000fc60004f81270 */
[----:B0-----:R-:W2:Y:S04]  /*65340*/  LDL.LU R61, [R1+0x1ed4] ;  /* 0x001ed400013d7983 */ /* 0x001ea80000300800 */
[----:B------:R-:W2:Y:S01]  /*65350*/  LDL.LU R3, [R1+0x1ed0] ;  /* 0x001ed00001037983 */ /* 0x000ea20000300800 */
[----:B------:R-:W-:-:S03]  /*65360*/  ISETP.LT.AND P5, PT, R60, c[0x0][0x178], !P1 ;  /* 0x00005e003c007a0c */ /* 0x000fc60004fa1270 */
[----:B---3--:R-:W-:Y:S04]  /*65370*/  @P6 STG.E.U16 [R56.64], R59 ;  /* 0x0000003b38006986 */ /* 0x008fe8000c101506 */
[----:B------:R-:W-:Y:S01]  /*65380*/  @P3 STG.E.U16 [R54.64], R7 ;  /* 0x0000000736003986 */ /* 0x000fe2000c101506 */
[----:B------:R-:W-:-:S03]  /*65390*/  IMAD.WIDE R52, R0, 0x2, R48 ;  /* 0x0000000200347825 */ /* 0x000fc600078e0230 */
[----:B------:R0:W-:Y:S04]  /*653a0*/  @P4 STG.E.U16 [R4.64], R58 ;  /* 0x0000003a04004986 */ /* 0x0001e8000c101506 */
[----:B------:R1:W-:Y:S04]  /*653b0*/  @P5 STG.E.U16 [R52.64], R6 ;  /* 0x0000000634005986 */ /* 0x0003e8000c101506 */
[----:B0-----:R-:W3:Y:S01]  /*653c0*/  LDL.LU R58, [R1+0x19c] ;  /* 0x00019c00013a7983 */ /* 0x001ee20000300800 */
[----:B------:R-:W-:Y:S02]  /*653d0*/  PRMT R56, R7, 0x7632, R56 ;  /* 0x0000763207387816 */ /* 0x000fe40000000038 */
[----:B-1----:R-:W-:-:S02]  /*653e0*/  PRMT R6, R59, 0x7632, R6 ;  /* 0x000076323b067816 */ /* 0x002fc40000000006 */
[----:B------:R-:W3:Y:S04]  /*653f0*/  LDL.LU R59, [R1+0x2284] ;  /* 0x00228400013b7983 */ /* 0x000ee80000300800 */
[----:B------:R-:W3:Y:S01]  /*65400*/  LDL.LU R7, [R1+0x2280] ;  /* 0x0022800001077983 */ /* 0x000ee20000300800 */
[----:B------:R-:W-:Y:S01]  /*65410*/  ISETP.LT.AND P6, PT, R27, c[0x0][0x178], !P1 ;  /* 0x00005e001b007a0c */ /* 0x000fe20004fc1270 */
[----:B------:R-:W-:Y:S01]  /*65420*/  IMAD.WIDE R4, R0, 0x2, R10 ;  /* 0x0000000200047825 */ /* 0x000fe200078e020a */
[----:B------:R-:W-:Y:S02]  /*65430*/  ISETP.LT.AND P1, PT, R23, c[0x0][0x178], !P1 ;  /* 0x00005e0017007a0c */ /* 0x000fe40004f21270 */
[----:B------:R-:W-:Y:S02]  /*65440*/  ISETP.LT.AND P5, PT, R43, c[0x0][0x178], !P2 ;  /* 0x00005e002b007a0c */ /* 0x000fe400057a1270 */
[----:B------:R-:W-:Y:S01]  /*65450*/  ISETP.LT.AND P4, PT, R60, c[0x0][0x178], !P2 ;  /* 0x00005e003c007a0c */ /* 0x000fe20005781270 */
[----:B------:R-:W-:-:S06]  /*65460*/  IMAD.WIDE R54, R0, 0x2, R8 ;  /* 0x0000000200367825 */ /* 0x000fcc00078e0208 */
[----:B------:R4:W-:Y:S01]  /*65470*/  @P6 STG.E.U16 [R4.64], R6 ;  /* 0x0000000604006986 */ /* 0x0009e2000c101506 */
[----:B------:R-:W-:-:S03]  /*65480*/  ISETP.LT.AND P6, PT, R27, c[0x0][0x178], !P2 ;  /* 0x00005e001b007a0c */ /* 0x000fc600057c1270 */
[----:B------:R-:W-:Y:S01]  /*65490*/  @P1 STG.E.U16 [R54.64], R56 ;  /* 0x0000003836001986 */ /* 0x000fe2000c101506 */
[----:B------:R-:W-:Y:S02]  /*654a0*/  PRMT R57, R47, 0x7632, R57 ;  /* 0x000076322f397816 */ /* 0x000fe40000000039 */
[----:B------:R-:W-:Y:S02]  /*654b0*/  ISETP.LT.AND P2, PT, R23, c[0x0][0x178], !P2 ;  /* 0x00005e0017007a0c */ /* 0x000fe40005741270 */
[----:B----4-:R-:W-:Y:S02]  /*654c0*/  PRMT R6, R45, 0x7632, R6 ;  /* 0x000076322d067816 */ /* 0x010fe40000000006 */
[----:B--2---:R-:W-:Y:S02]  /*654d0*/  ISETP.GE.AND P3, PT, R3, c[0x0][0x17c], PT ;  /* 0x00005f0003007a0c */ /* 0x004fe40003f66270 */
[----:B------:R-:W-:-:S05]  /*654e0*/  IADD3 R3, R0, c[0x0][0x198], RZ ;  /* 0x0000660000037a10 */ /* 0x000fca0007ffe0ff */
[----:B------:R-:W-:Y:S01]  /*654f0*/  IMAD.WIDE R4, R3, 0x2, R50 ;  /* 0x0000000203047825 */ /* 0x000fe200078e0232 */
[----:B------:R-:W-:Y:S02]  /*65500*/  ISETP.GE.AND P1, PT, R61, c[0x0][0x17c], PT ;  /* 0x00005f003d007a0c */ /* 0x000fe40003f26270 */
[----:B------:R-:W2:Y:S01]  /*65510*/  LDL.LU R61, [R1+0x1ec] ;  /* 0x0001ec00013d7983 */ /* 0x000ea20000300800 */
[----:B------:R-:W-:-:S03]  /*65520*/  IMAD.WIDE R52, R3, 0x2, R48 ;  /* 0x0000000203347825 */ /* 0x000fc600078e0230 */
[----:B------:R0:W-:Y:S01]  /*65530*/  @P5 STG.E.U16 [R4.64], R47 ;  /* 0x0000002f04005986 */ /* 0x0001e2000c101506 */
[----:B------:R-:W-:-:S03]  /*65540*/  ISETP.LT.AND P5, PT, R60, c[0x0][0x178], !P1 ;  /* 0x00005e003c007a0c */ /* 0x000fc60004fa1270 */
[----:B------:R1:W-:Y:S01]  /*65550*/  @P4 STG.E.U16 [R52.64], R45 ;  /* 0x0000002d34004986 */ /* 0x0003e2000c101506 */
[----:B------:R-:W-:Y:S01]  /*65560*/  ISETP.LT.AND P4, PT, R43, c[0x0][0x178], !P1 ;  /* 0x00005e002b007a0c */ /* 0x000fe20004f81270 */
[----:B0-----:R-:W-:Y:S01]  /*65570*/  IMAD.WIDE R4, R3, 0x2, R10 ;  /* 0x0000000203047825 */ /* 0x001fe200078e020a */
[----:B---3--:R-:W-:-:S03]  /*65580*/  PRMT R56, R58, 0x7632, R56 ;  /* 0x000076323a387816 */ /* 0x008fc60000000038 */
[----:B------:R-:W-:Y:S01]  /*65590*/  IMAD.MOV.U32 R47, RZ, RZ, R46 ;  /* 0x000000ffff2f7224 */ /* 0x000fe200078e002e */
[----:B------:R0:W-:Y:S01]  /*655a0*/  @P6 STG.E.U16 [R4.64], R58 ;  /* 0x0000003a04006986 */ /* 0x0001e2000c101506 */
[----:B------:R-:W-:-:S03]  /*655b0*/  IADD3 R0, R3, c[0x0][0x198], RZ ;  /* 0x0000660003007a10 */ /* 0x000fc60007ffe0ff */
[----:B------:R-:W3:Y:S04]  /*655c0*/  LDL.LU R46, [R1+0x1dc] ;  /* 0x0001dc00012e7983 */ /* 0x000ee80000300800 */
[----:B-1----:R-:W4:Y:S04]  /*655d0*/  LDL.LU R45, [R1+0x1cc] ;  /* 0x0001cc00012d7983 */ /* 0x002f280000300800 */
[----:B0-----:R-:W4:Y:S01]  /*655e0*/  LDL.LU R58, [R1+0x1edc] ;  /* 0x001edc00013a7983 */ /* 0x001f220000300800 */
[----:B------:R-:W-:-:S04]  /*655f0*/  IMAD.WIDE R54, R3, 0x2, R8 ;  /* 0x0000000203367825 */ /* 0x000fc800078e0208 */
[C---:B------:R-:W-:Y:S01]  /*65600*/  IMAD.WIDE R4, R0.reuse, 0x2, R50 ;  /* 0x0000000200047825 */ /* 0x040fe200078e0232 */
[----:B------:R-:W-:Y:S03]  /*65610*/  @P2 STG.E.U16 [R54.64], R7 ;  /* 0x0000000736002986 */ /* 0x000fe6000c101506 */
[----:B------:R-:W-:Y:S01]  /*65620*/  IMAD.WIDE R52, R0, 0x2, R48 ;  /* 0x0000000200347825 */ /* 0x000fe200078e0230 */
[----:B------:R-:W-:Y:S04]  /*65630*/  @P4 STG.E.U16 [R4.64], R57 ;  /* 0x0000003904004986 */ /* 0x000fe8000c101506 */
[----:B------:R0:W-:Y:S04]  /*65640*/  @P5 STG.E.U16 [R52.64], R6 ;  /* 0x0000000634005986 */ /* 0x0001e8000c101506 */
[----:B0-----:R-:W4:Y:S01]  /*65650*/  LDL.LU R53, [R1+0x1ed8] ;  /* 0x001ed80001357983 */ /* 0x001f220000300800 */
[----:B------:R-:W-:-:S02]  /*65660*/  ISETP.LT.AND P6, PT, R23, c[0x0][0x178], !P1 ;  /* 0x00005e0017007a0c */ /* 0x000fc40004fc1270 */
[----:B------:R-:W-:Y:S02]  /*65670*/  ISETP.LT.AND P1, PT, R27, c[0x0][0x178], !P1 ;  /* 0x00005e001b007a0c */ /* 0x000fe40004f21270 */
[----:B------:R-:W-:Y:S01]  /*65680*/  PRMT R3, R7, 0x7632, R3 ;  /* 0x0000763207037816 */ /* 0x000fe20000000003 */
[----:B------:R-:W-:Y:S01]  /*65690*/  IMAD.WIDE R6, R0, 0x2, R10 ;  /* 0x0000000200067825 */ /* 0x000fe200078e020a */
[----:B------:R-:W-:-:S03]  /*656a0*/  ISETP.LT.AND P4, PT, R43, c[0x0][0x178], !P3 ;  /* 0x00005e002b007a0c */ /* 0x000fc60005f81270 */
[C---:B------:R-:W-:Y:S01]  /*656b0*/  IMAD.WIDE R4, R0.reuse, 0x2, R8 ;  /* 0x0000000200047825 */ /* 0x040fe200078e0208 */
[----:B------:R-:W-:Y:S02]  /*656c0*/  IADD3 R0, R0, c[0x0][0x198], RZ ;  /* 0x0000660000007a10 */ /* 0x000fe40007ffe0ff */
[----:B------:R-:W-:-:S03]  /*656d0*/  ISETP.LT.AND P5, PT, R60, c[0x0][0x178], !P3 ;  /* 0x00005e003c007a0c */ /* 0x000fc60005fa1270 */
[----:B------:R-:W-:Y:S04]  /*656e0*/  @P1 STG.E.U16 [R6.64], R56 ;  /* 0x0000003806001986 */ /* 0x000fe8000c101506 */
[----:B------:R0:W-:Y:S01]  /*656f0*/  @P6 STG.E.U16 [R4.64], R3 ;  /* 0x0000000304006986 */ /* 0x0001e2000c101506 */
[----:B------:R-:W-:Y:S02]  /*65700*/  ISETP.LT.AND P6, PT, R23, c[0x0][0x178], !P3 ;  /* 0x00005e0017007a0c */ /* 0x000fe40005fc1270 */
[----:B------:R-:W-:Y:S01]  /*65710*/  ISETP.LT.AND P3, PT, R27, c[0x0][0x178], !P3 ;  /* 0x00005e001b007a0c */ /* 0x000fe20005f61270 */
[----:B0-----:R-:W-:-:S04]  /*65720*/  IMAD.WIDE R4, R0, 0x2, R50 ;  /* 0x0000000200047825 */ /* 0x001fc800078e0232 */
[C---:B------:R-:W-:Y:S01]  /*65730*/  IMAD.WIDE R6, R0.reuse, 0x2, R48 ;  /* 0x0000000200067825 */ /* 0x040fe200078e0230 */
[----:B--2---:R0:W-:Y:S01]  /*65740*/  @P4 STG.E.U16 [R4.64], R61 ;  /* 0x0000003d04004986 */ /* 0x0041e2000c101506 */
[----:B------:R-:W-:Y:S02]  /*65750*/  PRMT R3, R61, 0x7632, R3 ;  /* 0x000076323d037816 */ /* 0x000fe40000000003 */
[----:B0-----:R-:W-:-:S04]  /*65760*/  IMAD.WIDE R4, R0, 0x2, R10 ;  /* 0x0000000200047825 */ /* 0x001fc800078e020a */
[----:B------:R-:W-:Y:S02]  /*65770*/  IMAD.MOV.U32 R61, RZ, RZ, R47 ;  /* 0x000000ffff3d7224 */ /* 0x000fe400078e002f */
[----:B------:R-:W2:Y:S01]  /*65780*/  LDL.LU R47, [R1+0x22c] ;  /* 0x00022c00012f7983 */ /* 0x000ea20000300800 */
[----:B---3--:R-:W-:-:S03]  /*65790*/  PRMT R52, R46, 0x7632, R52 ;  /* 0x000076322e347816 */ /* 0x008fc60000000034 */
[----:B------:R0:W-:Y:S01]  /*657a0*/  @P5 STG.E.U16 [R6.64], R46 ;  /* 0x0000002e06005986 */ /* 0x0001e2000c101506 */
[----:B----4-:R-:W-:-:S03]  /*657b0*/  PRMT R54, R45, 0x7632, R54 ;  /* 0x000076322d367816 */ /* 0x010fc60000000036 */
[----:B------:R1:W-:Y:S01]  /*657c0*/  @P3 STG.E.U16 [R4.64], R45 ;  /* 0x0000002d04003986 */ /* 0x0003e2000c101506 */
[----:B------:R-:W-:-:S03]  /*657d0*/  ISETP.GE.AND P1, PT, R58, c[0x0][0x17c], PT ;  /* 0x00005f003a007a0c */ /* 0x000fc60003f26270 */
[----:B------:R-:W3:Y:S04]  /*657e0*/  LDL.LU R58, [R1+0x1ee0] ;  /* 0x001ee000013a7983 */ /* 0x000ee80000300800 */
[----:B0-----:R-:W4:Y:S04]  /*657f0*/  LDL.LU R46, [R1+0x20c] ;  /* 0x00020c00012e7983 */ /* 0x001f280000300800 */
[----:B-1----:R-:W4:Y:S01]  /*65800*/  LDL.LU R45, [R1+0x1fc] ;  /* 0x0001fc00012d7983 */ /* 0x002f220000300800 */
[----:B------:R-:W-:Y:S02]  /*65810*/  ISETP.LT.AND P4, PT, R43, c[0x0][0x178], !P1 ;  /* 0x00005e002b007a0c */ /* 0x000fe40004f81270 */
[----:B------:R-:W-:-:S04]  /*65820*/  ISETP.GE.AND P2, PT, R53, c[0x0][0x17c], PT ;  /* 0x00005f0035007a0c */ /* 0x000fc80003f46270 */
[----:B------:R-:W-:Y:S02]  /*65830*/  ISETP.LT.AND P3, PT, R43, c[0x0][0x178], !P2 ;  /* 0x00005e002b007a0c */ /* 0x000fe40005761270 */
[----:B------:R-:W4:Y:S01]  /*65840*/  LDL.LU R43, [R1+0x1ee4] ;  /* 0x001ee400012b7983 */ /* 0x000f220000300800 */
[----:B------:R-:W-:Y:S01]  /*65850*/  IMAD.WIDE R6, R0, 0x2, R8 ;  /* 0x0000000200067825 */ /* 0x000fe200078e0208 */
[----:B------:R-:W-:Y:S02]  /*65860*/  ISETP.LT.AND P5, PT, R60, c[0x0][0x178], !P1 ;  /* 0x00005e003c007a0c */ /* 0x000fe40004fa1270 */
[----:B------:R-:W-:Y:S02]  /*65870*/  IADD3 R0, R0, c[0x0][0x198], RZ ;  /* 0x0000660000007a10 */ /* 0x000fe40007ffe0ff */
[----:B------:R0:W-:Y:S01]  /*65880*/  @P6 STG.E.U16 [R6.64], R59 ;  /* 0x0000003b06006986 */ /* 0x0001e2000c101506 */
[----:B------:R-:W-:Y:S02]  /*65890*/  ISETP.LT.AND P6, PT, R27, c[0x0][0x178], !P1 ;  /* 0x00005e001b007a0c */ /* 0x000fe40004fc1270 */
[----:B------:R-:W-:Y:S01]  /*658a0*/  ISETP.LT.AND P1, PT, R23, c[0x0][0x178], !P1 ;  /* 0x00005e0017007a0c */ /* 0x000fe20004f21270 */
[----:B------:R-:W-:-:S04]  /*658b0*/  IMAD.WIDE R4, R0, 0x2, R50 ;  /* 0x0000000200047825 */ /* 0x000fc800078e0232 */
[----:B0-----:R-:W-:Y:S01]  /*658c0*/  IMAD.WIDE R6, R0, 0x2, R48 ;  /* 0x0000000200067825 */ /* 0x001fe200078e0230 */
[----:B------:R0:W-:Y:S01]  /*658d0*/  @P4 STG.E.U16 [R4.64], R3 ;  /* 0x0000000304004986 */ /* 0x0001e2000c101506 */
[----:B------:R-:W-:Y:S02]  /*658e0*/  PRMT R59, R59, 0x7632, R59 ;  /* 0x000076323b3b7816 */ /* 0x000fe4000000003b */
[----:B------:R-:W-:Y:S01]  /*658f0*/  ISETP.LT.AND P4, PT, R60, c[0x0][0x178], !P2 ;  /* 0x00005e003c007a0c */ /* 0x000fe20005781270 */
[----:B------:R1:W-:Y:S01]  /*65900*/  @P5 STG.E.U16 [R6.64], R52 ;  /* 0x0000003406005986 */ /* 0x0003e2000c101506 */
[----:B------:R-:W-:Y:S01]  /*65910*/  ISETP.LT.AND P5, PT, R27, c[0x0][0x178], !P2 ;  /* 0x00005e001b007a0c */ /* 0x000fe200057a1270 */
[C---:B0-----:R-:W-:Y:S01]  /*65920*/  IMAD.WIDE R4, R0.reuse, 0x2, R10 ;  /* 0x0000000200047825 */ /* 0x041fe200078e020a */
[----:B------:R-:W-:-:S03]  /*65930*/  IADD3 R3, R0, c[0x0][0x198], RZ ;  /* 0x0000660000037a10 */ /* 0x000fc60007ffe0ff */
[----:B-1----:R-:W-:Y:S01]  /*65940*/  IMAD.WIDE R6, R0, 0x2, R8 ;  /* 0x0000000200067825 */ /* 0x002fe200078e0208 */
[----:B------:R0:W-:Y:S04]  /*65950*/  @P6 STG.E.U16 [R4.64], R54 ;  /* 0x0000003604006986 */ /* 0x0001e8000c101506 */
[----:B------:R1:W-:Y:S01]  /*65960*/  @P1 STG.E.U16 [R6.64], R59 ;  /* 0x0000003b06001986 */ /* 0x0003e2000c101506 */
[C---:B------:R-:W-:Y:S01]  /*65970*/  IMAD.WIDE R52, R3.reuse, 0x2, R50 ;  /* 0x0000000203347825 */ /* 0x040fe200078e0232 */
[----:B------:R-:W-:-:S03]  /*65980*/  IADD3 R0, R3, c[0x0][0x198], RZ ;  /* 0x0000660003007a10 */ /* 0x000fc60007ffe0ff */
[C---:B0-----:R-:W-:Y:S01]  /*65990*/  IMAD.WIDE R4, R3.reuse, 0x2, R10 ;  /* 0x0000000203047825 */ /* 0x041fe200078e020a */
[----:B-1----:R-:W4:Y:S03]  /*659a0*/  LDL.LU R59, [R1+0x1140] ;  /* 0x00114000013b7983 */ /* 0x002f260000300800 */
[----:B------:R-:W-:Y:S01]  /*659b0*/  IMAD.WIDE R6, R3, 0x2, R48 ;  /* 0x0000000203067825 */ /* 0x000fe200078e0230 */
[----:B--2---:R-:W-:Y:S01]  /*659c0*/  @P3 STG.E.U16 [R52.64], R47 ;  /* 0x0000002f34003986 */ /* 0x004fe2000c101506 */
[----:B---3--:R-:W-:-:S03]  /*659d0*/  ISETP.GE.AND P6, PT, R58, c[0x0][0x17c], PT ;  /* 0x00005f003a007a0c */ /* 0x008fc60003fc6270 */
[----:B------:R-:W2:Y:S04]  /*659e0*/  LDL.LU R58, [R1+0x25c] ;  /* 0x00025c00013a7983 */ /* 0x000ea80000300800 */
[----:B----4-:R-:W-:Y:S04]  /*659f0*/  @P4 STG.E.U16 [R6.64], R46 ;  /* 0x0000002e06004986 */ /* 0x010fe8000c101506 */
[----:B------:R0:W-:Y:S02]  /*65a00*/  @P5 STG.E.U16 [R4.64], R45 ;  /* 0x0000002d04005986 */ /* 0x0001e4000c101506 */
[----:B0-----:R-:W-:-:S02]  /*65a10*/  IMAD.WIDE R4, R3, 0x2, R8 ;  /* 0x0000000203047825 */ /* 0x001fc400078e0208 */
[----:B------:R-:W3:Y:S01]  /*65a20*/  LDL.LU R3, [R1+0xc] ;  /* 0x00000c0001037983 */ /* 0x000ee20000300800 */
[----:B------:R-:W-:-:S03]  /*65a30*/  PRMT R53, R46, 0x7632, R53 ;  /* 0x000076322e357816 */ /* 0x000fc60000000035 */
[----:B------:R-:W4:Y:S01]  /*65a40*/  LDL.LU R46, [R1+0x1ee8] ;  /* 0x001ee800012e7983 */ /* 0x000f220000300800 */
[----:B------:R-:W-:-:S03]  /*65a50*/  ISETP.GE.AND P1, PT, R43, c[0x0][0x17c], PT ;  /* 0x00005f002b007a0c */ /* 0x000fc60003f26270 */
[----:B------:R-:W2:Y:S01]  /*65a60*/  LDL.LU R43, [R1+0x1eec] ;  /* 0x001eec00012b7983 */ /* 0x000ea20000300800 */
[----:B------:R-:W-:Y:S02]  /*65a70*/  ISETP.LT.AND P2, PT, R23, c[0x0][0x178], !P2 ;  /* 0x00005e0017007a0c */ /* 0x000fe40005741270 */
[----:B------:R-:W-:Y:S02]  /*65a80*/  ISETP.LT.AND P4, PT, R60, c[0x0][0x178], !P6 ;  /* 0x00005e003c007a0c */ /* 0x000fe40007781270 */
[----:B------:R-:W-:Y:S01]  /*65a90*/  ISETP.LT.AND P5, PT, R27, c[0x0][0x178], !P6 ;  /* 0x00005e001b007a0c */ /* 0x000fe200077a1270 */
[----:B------:R-:W-:Y:S01]  /*65aa0*/  IMAD.WIDE R6, R0, 0x2, R50 ;  /* 0x0000000200067825 */ /* 0x000fe200078e0232 */
[----:B------:R-:W-:Y:S02]  /*65ab0*/  PRMT R54, R47, 0x7632, R54 ;  /* 0x000076322f367816 */ /* 0x000fe40000000036 */
[----:B------:R-:W-:Y:S01]  /*65ac0*/  PRMT R52, R45, 0x7632, R52 ;  /* 0x000076322d347816 */ /* 0x000fe20000000034 */
[----:B------:R-:W2:Y:S04]  /*65ad0*/  LDL.LU R47, [R1+0x23c] ;  /* 0x00023c00012f7983 */ /* 0x000ea80000300800 */
[----:B------:R-:W2:Y:S01]  /*65ae0*/  LDL.LU R45, [R1+0x1c] ;  /* 0x00001c00012d7983 */ /* 0x000ea20000300800 */
[----:B------:R-:W-:-:S02]  /*65af0*/  ISETP.LT.AND P3, PT, R59, c[0x0][0x178], !P6 ;  /* 0x00005e003b007a0c */ /* 0x000fc40007761270 */
[----:B------:R-:W-:Y:S01]  /*65b00*/  ISETP.LT.AND P6, PT, R23, c[0x0][0x178], !P6 ;  /* 0x00005e0017007a0c */ /* 0x000fe200077c1270 */
[----:B---3--:R0:W-:Y:S01]  /*65b10*/  @P2 STG.E.U16 [R4.64], R3 ;  /* 0x0000000304002986 */ /* 0x0081e2000c101506 */
[----:B------:R-:W-:-:S09]  /*65b20*/  ISETP.LT.AND P2, PT, R59, c[0x0][0x178], !P1 ;  /* 0x00005e003b007a0c */ /* 0x000fd20004f41270 */
[----:B------:R1:W-:Y:S01]  /*65b30*/  @P3 STG.E.U16 [R6.64], R54 ;  /* 0x0000003606003986 */ /* 0x0003e2000c101506 */
[----:B0-----:R-:W-:-:S04]  /*65b40*/  IMAD.WIDE R4, R0, 0x2, R48 ;  /* 0x0000000200047825 */ /* 0x001fc800078e0230 */
[C---:B-1----:R-:W-:Y:S01]  /*65b50*/  IMAD.WIDE R6, R0.reuse, 0x2, R10 ;  /* 0x0000000200067825 */ /* 0x042fe200078e020a */
[----:B------:R-:W-:Y:S01]  /*65b60*/  PRMT R54, R3, 0x7632, R54 ;  /* 0x0000763203367816 */ /* 0x000fe20000000036 */
[----:B------:R0:W-:Y:S01]  /*65b70*/  @P4 STG.E.U16 [R4.64], R53 ;  /* 0x0000003504004986 */ /* 0x0001e2000c101506 */
[----:B------:R-:W-:-:S03]  /*65b80*/  IADD3 R3, R0, c[0x0][0x198], RZ ;  /* 0x0000660000037a10 */ /* 0x000fc60007ffe0ff */
[----:B------:R1:W-:Y:S01]  /*65b90*/  @P5 STG.E.U16 [R6.64], R52 ;  /* 0x0000003406005986 */ /* 0x0003e2000c101506 */
[----:B----4-:R-:W-:Y:S01]  /*65ba0*/  ISETP.GE.AND P4, PT, R46, c[0x0][0x17c], PT ;  /* 0x00005f002e007a0c */ /* 0x010fe20003f86270 */
[----:B0-----:R-:W-:-:S04]  /*65bb0*/  IMAD.WIDE R4, R0, 0x2, R8 ;  /* 0x0000000200047825 */ /* 0x001fc800078e0208 */
[----:B-1----:R-:W-:Y:S01]  /*65bc0*/  IMAD.WIDE R6, R3, 0x2, R50 ;  /* 0x0000000203067825 */ /* 0x002fe200078e0232 */
[----:B------:R-:W-:Y:S01]  /*65bd0*/  @P6 STG.E.U16 [R4.64], R54 ;  /* 0x0000003604006986 */ /* 0x000fe2000c101506 */
[----:B--2---:R-:W-:-:S03]  /*65be0*/  ISETP.GE.AND P6, PT, R43, c[0x0][0x17c], PT ;  /* 0x00005f002b007a0c */ /* 0x004fc60003fc6270 */
[----:B------:R-:W2:Y:S04]  /*65bf0*/  LDL.LU R43, [R1+0x260] ;  /* 0x00026000012b7983 */ /* 0x000ea80000300800 */
[----:B------:R-:W3:Y:S04]  /*65c00*/  LDL.LU R46, [R1+0x30] ;  /* 0x00003000012e7983 */ /* 0x000ee80000300800 */
[----:B------:R0:W-:Y:S04]  /*65c10*/  @P2 STG.E.U16 [R6.64], R58 ;  /* 0x0000003a06002986 */ /* 0x0001e8000c101506 */
[----:B0-----:R-:W4:Y:S01]  /*65c20*/  LDL.LU R7, [R1+0x24c] ;  /* 0x00024c0001077983 */ /* 0x001f220000300800 */
[----:B------:R-:W-:-:S03]  /*65c30*/  PRMT R55, R58, 0x7632, R55 ;  /* 0x000076323a377816 */ /* 0x000fc60000000037 */
[----:B------:R-:W2:Y:S01]  /*65c40*/  LDL.LU R58, [R1+0x1ef0] ;  /* 0x001ef000013a7983 */ /* 0x000ea20000300800 */
[C---:B------:R-:W-:Y:S01]  /*65c50*/  ISETP.LT.AND P3, PT, R60.reuse, c[0x0][0x178], !P1 ;  /* 0x00005e003c007a0c */ /* 0x040fe20004f61270 */
[----:B------:R-:W-:Y:S01]  /*65c60*/  IMAD.WIDE R52, R3, 0x2, R48 ;  /* 0x0000000203347825 */ /* 0x000fe200078e0230 */
[----:B------:R-:W-:Y:S02]  /*65c70*/  ISETP.LT.AND P5, PT, R27, c[0x0][0x178], !P1 ;  /* 0x00005e001b007a0c */ /* 0x000fe40004fa1270 */
[----:B------:R-:W-:Y:S01]  /*65c80*/  ISETP.LT.AND P1, PT, R23, c[0x0][0x178], !P1 ;  /* 0x00005e0017007a0c */ /* 0x000fe20004f21270 */
[C---:B------:R-:W-:Y:S01]  /*65c90*/  IMAD.WIDE R4, R3.reuse, 0x2, R10 ;  /* 0x0000000203047825 */ /* 0x040fe200078e020a */
[----:B------:R-:W-:Y:S02]  /*65ca0*/  ISETP.LT.AND P2, PT, R60, c[0x0][0x178], !P6 ;  /* 0x00005e003c007a0c */ /* 0x000fe40007741270 */
[----:B------:R-:W-:Y:S02]  /*65cb0*/  IADD3 R0, R3, c[0x0][0x198], RZ ;  /* 0x0000660003007a10 */ /* 0x000fe40007ffe0ff */
[----:B------:R-:W-:-:S03]  /*65cc0*/  PRMT R56, R47, 0x7632, R56 ;  /* 0x000076322f387816 */ /* 0x000fc60000000038 */
[----:B----4-:R0:W-:Y:S01]  /*65cd0*/  @P3 STG.E.U16 [R52.64], R7 ;  /* 0x0000000734003986 */ /* 0x0101e2000c101506 */
[----:B------:R-:W-:Y:S02]  /*65ce0*/  ISETP.LT.AND P3, PT, R59, c[0x0][0x178], !P6 ;  /* 0x00005e003b007a0c */ /* 0x000fe40007761270 */
[----:B------:R-:W-:Y:S01]  /*65cf0*/  PRMT R54, R7, 0x7632, R54 ;  /* 0x0000763207367816 */ /* 0x000fe20000000036 */
[----:B------:R1:W-:Y:S01]  /*65d00*/  @P5 STG.E.U16 [R4.64], R47 ;  /* 0x0000002f04005986 */ /* 0x0003e2000c101506 */
[----:B------:R-:W-:Y:S01]  /*65d10*/  ISETP.LT.AND P5, PT, R27, c[0x0][0x178], !P6 ;  /* 0x00005e001b007a0c */ /* 0x000fe200077a1270 */
[----:B0-----:R-:W-:-:S04]  /*65d20*/  IMAD.WIDE R6, R0, 0x2, R50 ;  /* 0x0000000200067825 */ /* 0x001fc800078e0232 */
[----:B-1----:R-:W-:Y:S01]  /*65d30*/  IMAD.WIDE R4, R3, 0x2, R8 ;  /* 0x0000000203047825 */ /* 0x002fe200078e0208 */
[----:B------:R-:W4:Y:S03]  /*65d40*/  LDL.LU R47, [R1+0x20] ;  /* 0x00002000012f7983 */ /* 0x000f260000300800 */
[----:B------:R-:W-:Y:S01]  /*65d50*/  IMAD.WIDE R52, R0, 0x2, R48 ;  /* 0x0000000200347825 */ /* 0x000fe200078e0230 */
[----:B------:R0:W-:Y:S04]  /*65d60*/  @P1 STG.E.U16 [R4.64], R45 ;  /* 0x0000002d04001986 */ /* 0x0001e8000c101506 */
[----:B------:R-:W-:Y:S01]  /*65d70*/  @P3 STG.E.U16 [R6.64], R55 ;  /* 0x0000003706003986 */ /* 0x000fe2000c101506 */
[----:B------:R-:W-:-:S03]  /*65d80*/  ISETP.LT.AND P6, PT, R23, c[0x0][0x178], !P6 ;  /* 0x00005e0017007a0c */ /* 0x000fc600077c1270 */
[----:B------:R1:W-:Y:S01]  /*65d90*/  @P2 STG.E.U16 [R52.64], R54 ;  /* 0x0000003634002986 */ /* 0x0003e2000c101506 */
[----:B------:R-:W-:Y:S02]  /*65da0*/  ISETP.LT.AND P3, PT, R59, c[0x0][0x178], !P4 ;  /* 0x00005e003b007a0c */ /* 0x000fe40006761270 */
[C---:B------:R-:W-:Y:S01]  /*65db0*/  IADD3 R3, R0.reuse, c[0x0][0x198], RZ ;  /* 0x0000660000037a10 */ /* 0x040fe20007ffe0ff */
[C---:B0-----:R-:W-:Y:S01]  /*65dc0*/  IMAD.WIDE R4, R0.reuse, 0x2, R10 ;  /* 0x0000000200047825 */ /* 0x041fe200078e020a */
[----:B-1----:R-:W-:Y:S02]  /*65dd0*/  PRMT R54, R45, 0x7632, R54 ;  /* 0x000076322d367816 */ /* 0x002fe40000000036 */
[----:B------:R-:W4:Y:S01]  /*65de0*/  LDL.LU R45, [R1+0x1ef4] ;  /* 0x001ef400012d7983 */ /* 0x000f220000300800 */
[----:B------:R-:W-:-:S03]  /*65df0*/  IMAD.WIDE R6, R0, 0x2, R8 ;  /* 0x0000000200067825 */ /* 0x000fc600078e0208 */
[----:B------:R0:W-:Y:S01]  /*65e00*/  @P5 STG.E.U16 [R4.64], R56 ;  /* 0x0000003804005986 */ /* 0x0001e2000c101506 */
[----:B--2---:R-:W-:Y:S01]  /*65e10*/  PRMT R0, R43, 0x7632, R0 ;  /* 0x000076322b007816 */ /* 0x004fe20000000000 */
[----:B------:R-:W-:Y:S02]  /*65e20*/  IMAD.MOV.U32 R55, RZ, RZ, R61 ;  /* 0x000000ffff377224 */ /* 0x000fe400078e003d */
[----:B------:R-:W-:Y:S01]  /*65e30*/  @P6 STG.E.U16 [R6.64], R54 ;  /* 0x0000003606006986 */ /* 0x000fe2000c101506 */
[----:B------:R-:W-:Y:S01]  /*65e40*/  ISETP.GE.AND P1, PT, R58, c[0x0][0x17c], PT ;  /* 0x00005f003a007a0c */ /* 0x000fe20003f26270 */
[----:B0-----:R-:W-:-:S05]  /*65e50*/  IMAD.WIDE R4, R3, 0x2, R50 ;  /* 0x0000000203047825 */ /* 0x001fca00078e0232 */
[----:B------:R0:W-:Y:S04]  /*65e60*/  @P3 STG.E.U16 [R4.64], R43 ;  /* 0x0000002b04003986 */ /* 0x0001e8000c101506 */
[----:B0-----:R-:W2:Y:S04]  /*65e70*/  LDL.LU R43, [R1+0x1ef8] ;  /* 0x001ef800012b7983 */ /* 0x001ea80000300800 */
[----:B------:R-:W2:Y:S04]  /*65e80*/  LDL.LU R61, [R1+0x270] ;  /* 0x00027000013d7983 */ /* 0x000ea80000300800 */
[----:B------:R-:W2:Y:S01]  /*65e90*/  LDL.LU R58, [R1+0x70] ;  /* 0x00007000013a7983 */ /* 0x000ea20000300800 */
[----:B------:R-:W-:-:S02]  /*65ea0*/  ISETP.LT.AND P2, PT, R60, c[0x0][0x178], !P4 ;  /* 0x00005e003c007a0c */ /* 0x000fc40006741270 */
[----:B------:R-:W-:Y:S01]  /*65eb0*/  ISETP.LT.AND P5, PT, R27, c[0x0][0x178], !P4 ;  /* 0x00005e001b007a0c */ /* 0x000fe200067a1270 */
[----:B------:R-:W-:Y:S01]  /*65ec0*/  IMAD.WIDE R52, R3, 0x2, R48 ;  /* 0x0000000203347825 */ /* 0x000fe200078e0230 */
[----:B------:R-:W-:Y:S02]  /*65ed0*/  ISETP.LT.AND P4, PT, R23, c[0x0][0x178], !P4 ;  /* 0x00005e0017007a0c */ /* 0x000fe40006781270 */
[----:B------:R-:W-:Y:S01]  /*65ee0*/  ISETP.LT.AND P6, PT, R59, c[0x0][0x178], !P1 ;  /* 0x00005e003b007a0c */ /* 0x000fe20004fc1270 */
[C---:B------:R-:W-:Y:S01]  /*65ef0*/  IMAD.WIDE R4, R3.reuse, 0x2, R10 ;  /* 0x0000000203047825 */ /* 0x040fe200078e020a */
[----:B------:R-:W-:-:S03]  /*65f00*/  IADD3 R54, R3, c[0x0][0x198], RZ ;  /* 0x0000660003367a10 */ /* 0x000fc60007ffe0ff */
[----:B------:R-:W-:Y:S02]  /*65f10*/  IMAD.WIDE R6, R3, 0x2, R8 ;  /* 0x0000000203067825 */ /* 0x000fe400078e0208 */
[----:B---3--:R0:W-:Y:S01]  /*65f20*/  @P2 STG.E.U16 [R52.64], R46 ;  /* 0x0000002e34002986 */ /* 0x0081e2000c101506 */
[----:B------:R-:W-:-:S03]  /*65f30*/  ISETP.LT.AND P2, PT, R60, c[0x0][0x178], !P1 ;  /* 0x00005e003c007a0c */ /* 0x000fc60004f41270 */
[----:B------:R1:W-:Y:S01]  /*65f40*/  @P5 STG.E.U16 [R4.64], R55 ;  /* 0x0000003704005986 */ /* 0x0003e2000c101506 */
[----:B------:R-:W-:Y:S01]  /*65f50*/  ISETP.LT.AND P5, PT, R27, c[0x0][0x178], !P1 ;  /* 0x00005e001b007a0c */ /* 0x000fe20004fa1270 */
[----:B0-----:R-:W-:-:S04]  /*65f60*/  IMAD.WIDE R52, R54, 0x2, R50 ;  /* 0x0000000236347825 */ /* 0x001fc800078e0232 */
[----:B-1----:R-:W-:Y:S01]  /*65f70*/  IMAD.MOV.U32 R5, RZ, RZ, R55 ;  /* 0x000000ffff057224 */ /* 0x002fe200078e0037 */
[----:B------:R-:W-:-:S04]  /*65f80*/  ISETP.LT.AND P1, PT, R23, c[0x0][0x178], !P1 ;  /* 0x00005e0017007a0c */ /* 0x000fc80004f21270 */
[----:B------:R-:W-:Y:S01]  /*65f90*/  PRMT R3, R5, 0x7632, R3 ;  /* 0x0000763205037816 */ /* 0x000fe20000000003 */
[C---:B------:R-:W-:Y:S01]  /*65fa0*/  IMAD.WIDE R4, R54.reuse, 0x2, R10 ;  /* 0x0000000236047825 */ /* 0x040fe200078e020a */
[----:B----4-:R0:W-:Y:S04]  /*65fb0*/  @P4 STG.E.U16 [R6.64], R47 ;  /* 0x0000002f06004986 */ /* 0x0101e8000c101506 */
[----:B------:R1:W-:Y:S01]  /*65fc0*/  @P6 STG.E.U16 [R52.64], R0 ;  /* 0x0000000034006986 */ /* 0x0003e2000c101506 */
[----:B0-----:R-:W-:Y:S01]  /*65fd0*/  IMAD.WIDE R6, R54, 0x2, R48 ;  /* 0x0000000236067825 */ /* 0x001fe200078e0230 */
[----:B-1----:R-:W-:Y:S02]  /*65fe0*/  PRMT R0, R46, 0x7632, R0 ;  /* 0x000076322e007816 */ /* 0x002fe40000000000 */
[----:B------:R-:W-:-:S03]  /*65ff0*/  ISETP.GE.AND P3, PT, R45, c[0x0][0x17c], PT ;  /* 0x00005f002d007a0c */ /* 0x000fc60003f66270 */
[----:B------:R0:W-:Y:S01]  /*66000*/  @P2 STG.E.U16 [R6.64], R0 ;  /* 0x0000000006002986 */ /* 0x0001e2000c101506 */
[----:B------:R-:W-:-:S03]  /*66010*/  ISETP.LT.AND P6, PT, R59, c[0x0][0x178], !P3 ;  /* 0x00005e003b007a0c */ /* 0x000fc60005fc1270 */
[----:B------:R-:W3:Y:S01]  /*66020*/  LDL.LU R45, [R1+0x227c] ;  /* 0x00227c00012d7983 */ /* 0x000ee20000300800 */
[----:B------:R-:W-:-:S03]  /*66030*/  ISETP.LT.AND P4, PT, R60, c[0x0][0x178], !P3 ;  /* 0x00005e003c007a0c */ /* 0x000fc60005f81270 */
[----:B------:R1:W-:Y:S01]  /*66040*/  @P5 STG.E.U16 [R4.64], R3 ;  /* 0x0000000304005986 */ /* 0x0003e2000c101506 */
[----:B0-----:R-:W-:-:S03]  /*66050*/  IADD3 R0, R54, c[0x0][0x198], RZ ;  /* 0x0000660036007a10 */ /* 0x001fc60007ffe0ff */
[----:B------:R-:W4:Y:S02]  /*66060*/  LDL.LU R46, [R1+0x60] ;  /* 0x00006000012e7983 */ /* 0x000f240000300800 */
[----:B------:R-:W-:Y:S02]  /*66070*/  IMAD.WIDE R6, R0, 0x2, R50 ;  /* 0x0000000200067825 */ /* 0x000fe400078e0232 */
[----:B------:R-:W3:Y:S01]  /*66080*/  LDL.LU R55, [R1+0x40] ;  /* 0x0000400001377983 */ /* 0x000ee20000300800 */
[----:B-1----:R-:W-:Y:S01]  /*66090*/  PRMT R3, R47, 0x7632, R3 ;  /* 0x000076322f037816 */ /* 0x002fe20000000003 */
[----:B------:R-:W-:Y:S02]  /*660a0*/  IMAD.WIDE R4, R54, 0x2, R8 ;  /* 0x0000000236047825 */ /* 0x000fe400078e0208 */
[----:B------:R-:W3:Y:S02]  /*660b0*/  LDL.LU R47, [R1+0x280] ;  /* 0x00028000012f7983 */ /* 0x000ee40000300800 */
[----:B------:R-:W-:-:S02]  /*660c0*/  IMAD.WIDE R52, R0, 0x2, R48 ;  /* 0x0000000200347825 */ /* 0x000fc400078e0230 */
[----:B------:R-:W-:Y:S01]  /*660d0*/  @P1 STG.E.U16 [R4.64], R3 ;  /* 0x0000000304001986 */ /* 0x000fe2000c101506 */
[----:B--2---:R-:W-:-:S03]  /*660e0*/  ISETP.GE.AND P2, PT, R43, c[0x0][0x17c], PT ;  /* 0x00005f002b007a0c */ /* 0x004fc60003f46270 */
[----:B------:R-:W2:Y:S04]  /*660f0*/  LDL.LU R43, [R1+0x90] ;  /* 0x00009000012b7983 */ /* 0x000ea80000300800 */
[----:B------:R-:W-:Y:S04]  /*66100*/  @P6 STG.E.U16 [R6.64], R61 ;  /* 0x0000003d06006986 */ /* 0x000fe8000c101506 */
[----:B------:R0:W-:Y:S04]  /*66110*/  @P4 STG.E.U16 [R52.64], R58 ;  /* 0x0000003a34004986 */ /* 0x0001e8000c101506 */
[----:B0-----:R-:W2:Y:S01]  /*66120*/  LDL.LU R53, [R1+0x1efc] ;  /* 0x001efc0001357983 */ /* 0x001ea20000300800 */
[C---:B------:R-:W-:Y:S01]  /*66130*/  IADD3 R3, R0.reuse, c[0x0][0x198], RZ ;  /* 0x0000660000037a10 */ /* 0x040fe20007ffe0ff */
[----:B------:R-:W-:Y:S01]  /*66140*/  IMAD.WIDE R4, R0, 0x2, R10 ;  /* 0x0000000200047825 */ /* 0x000fe200078e020a */
[----:B------:R-:W-:-:S02]  /*66150*/  PRMT R54, R61, 0x7632, R54 ;  /* 0x000076323d367816 */ /* 0x000fc40000000036 */
[----:B------:R-:W2:Y:S01]  /*66160*/  LDL.LU R61, [R1+0x1f00] ;  /* 0x001f0000013d7983 */ /* 0x000ea20000300800 */
[----:B------:R-:W-:Y:S01]  /*66170*/  IMAD.WIDE R6, R0, 0x2, R8 ;  /* 0x0000000200067825 */ /* 0x000fe200078e0208 */
[----:B------:R-:W-:Y:S02]  /*66180*/  PRMT R0, R58, 0x7632, R0 ;  /* 0x000076323a007816 */ /* 0x000fe40000000000 */
[----:B------:R-:W2:Y:S01]  /*66190*/  LDL.LU R58, [R1+0x1f04] ;  /* 0x001f0400013a7983 */ /* 0x000ea20000300800 */
[----:B------:R-:W-:Y:S02]  /*661a0*/  ISETP.LT.AND P5, PT, R27, c[0x0][0x178], !P3 ;  /* 0x00005e001b007a0c */ /* 0x000fe40005fa1270 */
[----:B------:R-:W-:Y:S02]  /*661b0*/  ISETP.LT.AND P3, PT, R23, c[0x0][0x178], !P3 ;  /* 0x00005e0017007a0c */ /* 0x000fe40005f61270 */
[----:B------:R-:W-:Y:S02]  /*661c0*/  ISETP.LT.AND P6, PT, R59, c[0x0][0x178], !P2 ;  /* 0x00005e003b007a0c */ /* 0x000fe400057c1270 */
[----:B------:R-:W-:-:S07]  /*661d0*/  ISETP.LT.AND P4, PT, R60, c[0x0][0x178], !P2 ;  /* 0x00005e003c007a0c */ /* 0x000fce0005781270 */
[----:B----4-:R0:W-:Y:S04]  /*661e0*/  @P5 STG.E.U16 [R4.64], R46 ;  /* 0x0000002e04005986 */ /* 0x0101e8000c101506 */
[----:B---3--:R-:W-:Y:S01]  /*661f0*/  @P3 STG.E.U16 [R6.64], R55 ;  /* 0x0000003706003986 */ /* 0x008fe2000c101506 */
[----:B------:R-:W-:Y:S02]  /*66200*/  ISETP.LT.AND P3, PT, R27, c[0x0][0x178], !P2 ;  /* 0x00005e001b007a0c */ /* 0x000fe40005761270 */
[----:B------:R-:W-:Y:S01]  /*66210*/  ISETP.LT.AND P2, PT, R23, c[0x0][0x178], !P2 ;  /* 0x00005e0017007a0c */ /* 0x000fe20005741270 */
[----:B0-----:R-:W-:Y:S01]  /*66220*/  IMAD.WIDE R4, R3, 0x2, R48 ;  /* 0x0000000203047825 */ /* 0x001fe200078e0230 */
[----:B------:R-:W-:Y:S02]  /*66230*/  PRMT R56, R55, 0x7632, R56 ;  /* 0x0000763237387816 */ /* 0x000fe40000000038 */
[----:B------:R-:W-:-:S02]  /*66240*/  PRMT R57, R46, 0x7632, R57 ;  /* 0x000076322e397816 */ /* 0x000fc40000000039 */
[----:B------:R-:W3:Y:S01]  /*66250*/  LDL.LU R46, [R1+0x2278] ;  /* 0x00227800012e7983 */ /* 0x000ee20000300800 */
[----:B--2---:R-:W-:Y:S01]  /*66260*/  ISETP.GE.AND P1, PT, R53, c[0x0][0x17c], PT ;  /* 0x00005f0035007a0c */ /* 0x004fe20003f26270 */
[----:B------:R-:W-:-:S03]  /*66270*/  IMAD.WIDE R52, R3, 0x2, R50 ;  /* 0x0000000203347825 */ /* 0x000fc600078e0232 */
[----:B------:R-:W-:Y:S02]  /*66280*/  ISETP.LT.AND P5, PT, R59, c[0x0][0x178], !P1 ;  /* 0x00005e003b007a0c */ /* 0x000fe40004fa1270 */
[----:B------:R0:W-:Y:S04]  /*66290*/  @P6 STG.E.U16 [R52.64], R54 ;  /* 0x0000003634006986 */ /* 0x0001e8000c101506 */
[----:B------:R1:W-:Y:S01]  /*662a0*/  @P4 STG.E.U16 [R4.64], R0 ;  /* 0x0000000004004986 */ /* 0x0003e2000c101506 */
[----:B------:R-:W-:Y:S01]  /*662b0*/  ISETP.LT.AND P4, PT, R60, c[0x0][0x178], !P1 ;  /* 0x00005e003c007a0c */ /* 0x000fe20004f81270 */
[C---:B0-----:R-:W-:Y:S01]  /*662c0*/  IMAD.WIDE R54, R3.reuse, 0x2, R10 ;  /* 0x0000000203367825 */ /* 0x041fe200078e020a */
[----:B-1----:R-:W-:-:S03]  /*662d0*/  IADD3 R0, R3, c[0x0][0x198], RZ ;  /* 0x0000660003007a10 */ /* 0x002fc60007ffe0ff */
[----:B------:R-:W-:Y:S01]  /*662e0*/  IMAD.WIDE R4, R3, 0x2, R8 ;  /* 0x0000000203047825 */ /* 0x000fe200078e0208 */
[----:B------:R0:W-:Y:S03]  /*662f0*/  @P3 STG.E.U16 [R54.64], R57 ;  /* 0x0000003936003986 */ /* 0x0001e6000c101506 */
[C---:B------:R-:W-:Y:S01]  /*66300*/  IMAD.WIDE R6, R0.reuse, 0x2, R50 ;  /* 0x0000000200067825 */ /* 0x040fe200078e0232 */
[----:B------:R1:W-:Y:S03]  /*66310*/  @P2 STG.E.U16 [R4.64], R56 ;  /* 0x0000003804002986 */ /* 0x0003e6000c101506 */
[----:B------:R-:W-:Y:S01]  /*66320*/  IMAD.WIDE R52, R0, 0x2, R48 ;  /* 0x0000000200347825 */ /* 0x000fe200078e0230 */
[----:B------:R2:W-:Y:S01]  /*66330*/  @P5 STG.E.U16 [R6.64], R47 ;  /* 0x0000002f06005986 */ /* 0x0005e2000c101506 */
[----:B------:R-:W-:-:S02]  /*66340*/  ISETP.GE.AND P6, PT, R61, c[0x0][0x17c], PT ;  /* 0x00005f003d007a0c */ /* 0x000fc40003fc6270 */
[----:B0-----:R-:W-:Y:S01]  /*66350*/  PRMT R57, R47, 0x7632, R57 ;  /* 0x000076322f397816 */ /* 0x001fe20000000039 */
[----:B------:R0:W-:Y:S01]  /*66360*/  @P4 STG.E.U16 [R52.64], R43 ;  /* 0x0000002b34004986 */ /* 0x0001e2000c101506 */
[----:B------:R-:W-:Y:S02]  /*66370*/  ISETP.GE.AND P4, PT, R58, c[0x0][0x17c], PT ;  /* 0x00005f003a007a0c */ /* 0x000fe40003f86270 */
[----:B-1----:R-:W-:Y:S01]  /*66380*/  PRMT R56, R43, 0x7632, R56 ;  /* 0x000076322b387816 */ /* 0x002fe20000000038 */
[C---:B------:R-:W-:Y:S01]  /*66390*/  IMAD.WIDE R54, R0.reuse, 0x2, R10 ;  /* 0x0000000200367825 */ /* 0x040fe200078e020a */
[----:B--2---:R-:W2:Y:S01]  /*663a0*/  LDL.LU R47, [R1+0x2b0] ;  /* 0x0002b000012f7983 */ /* 0x004ea20000300800 */
[C---:B------:R-:W-:Y:S02]  /*663b0*/  IADD3 R3, R0.reuse, c[0x0][0x198], RZ ;  /* 0x0000660000037a10 */ /* 0x040fe40007ffe0ff */
[----:B------:R-:W-:Y:S01]  /*663c0*/  IMAD.WIDE R4, R0, 0x2, R8 ;  /* 0x0000000200047825 */ /* 0x000fe200078e0208 */
[----:B0-----:R-:W4:Y:S04]  /*663d0*/  LDL.LU R43, [R1+0x1f08] ;  /* 0x001f0800012b7983 */ /* 0x001f280000300800 */
[----:B------:R-:W2:Y:S04]  /*663e0*/  LDL.LU R61, [R1+0xc0] ;  /* 0x0000c000013d7983 */ /* 0x000ea80000300800 */
[----:B------:R-:W2:Y:S04]  /*663f0*/  LDL.LU R58, [R1+0xb0] ;  /* 0x0000b000013a7983 */ /* 0x000ea80000300800 */
[----:B------:R-:W2:Y:S01]  /*66400*/  LDL.LU R0, [R1+0x80] ;  /* 0x0000800001007983 */ /* 0x000ea20000300800 */
[----:B------:R-:W-:-:S02]  /*66410*/  ISETP.LT.AND P5, PT, R27, c[0x0][0x178], !P1 ;  /* 0x00005e001b007a0c */ /* 0x000fc40004fa1270 */
[----:B------:R-:W-:Y:S02]  /*66420*/  ISETP.LT.AND P1, PT, R23, c[0x0][0x178], !P1 ;  /* 0x00005e0017007a0c */ /* 0x000fe40004f21270 */
[----:B------:R-:W-:Y:S02]  /*66430*/  ISETP.LT.AND P2, PT, R59, c[0x0][0x178], !P6 ;  /* 0x00005e003b007a0c */ /* 0x000fe40007741270 */
[----:B------:R-:W-:Y:S01]  /*66440*/  ISETP.LT.AND P3, PT, R60, c[0x0][0x178], !P6 ;  /* 0x00005e003c007a0c */ /* 0x000fe20007761270 */
[----:B------:R-:W-:-:S04]  /*66450*/  IMAD.WIDE R6, R3, 0x2, R50 ;  /* 0x0000000203067825 */ /* 0x000fc800078e0232 */
[----:B------:R-:W-:Y:S02]  /*66460*/  IMAD.WIDE R52, R3, 0x2, R48 ;  /* 0x0000000203347825 */ /* 0x000fe400078e0230 */
[----:B--2---:R0:W-:Y:S01]  /*66470*/  @P5 STG.E.U16 [R54.64], R0 ;  /* 0x0000000036005986 */ /* 0x0041e2000c101506 */
[----:B------:R-:W-:Y:S02]  /*66480*/  ISETP.LT.AND P5, PT, R27, c[0x0][0x178], !P6 ;  /* 0x00005e001b007a0c */ /* 0x000fe400077a1270 */
[----:B------:R-:W-:Y:S01]  /*66490*/  ISETP.LT.AND P6, PT, R23, c[0x0][0x178], !P6 ;  /* 0x00005e0017007a0c */ /* 0x000fe200077c1270 */
[----:B------:R1:W-:Y:S04]  /*664a0*/  @P1 STG.E.U16 [R4.64], R44 ;  /* 0x0000002c04001986 */ /* 0x0003e8000c101506 */
[----:B------:R2:W-:Y:S04]  /*664b0*/  @P2 STG.E.U16 [R6.64], R57 ;  /* 0x0000003906002986 */ /* 0x0005e8000c101506 */
[----:B0-----:R-:W3:Y:S01]  /*664c0*/  LDL.LU R55, [R1+0x2a0] ;  /* 0x0002a00001377983 */ /* 0x001ee20000300800 */
[----:B-1----:R-:W-:Y:S01]  /*664d0*/  PRMT R44, R0, 0x7632, R44 ;  /* 0x00007632002c7816 */ /* 0x002fe2000000002c */
[----:B------:R-:W-:-:S03]  /*664e0*/  IMAD.WIDE R4, R3, 0x2, R10 ;  /* 0x0000000203047825 */ /* 0x000fc600078e020a */
[----:B------:R-:W-:Y:S01]  /*664f0*/  PRMT R54, R44, 0x7632, R54 ;  /* 0x000076322c367816 */ /* 0x000fe20000000036 */
[----:B--2---:R-:W-:Y:S01]  /*66500*/  IMAD.WIDE R6, R3, 0x2, R8 ;  /* 0x0000000203067825 */ /* 0x004fe200078e0208 */
[----:B------:R-:W-:Y:S04]  /*66510*/  @P3 STG.E.U16 [R52.64], R56 ;  /* 0x0000003834003986 */ /* 0x000fe8000c101506 */
[----:B------:R-:W-:Y:S04]  /*66520*/  @P5 STG.E.U16 [R4.64], R44 ;  /* 0x0000002c04005986 */ /* 0x000fe8000c101506 */
[----:B------:R0:W-:Y:S04]  /*66530*/  @P6 STG.E.U16 [R6.64], R54 ;  /* 0x0000003606006986 */ /* 0x0001e8000c101506 */
[----:B0-----:R-:W2:Y:S01]  /*66540*/  LDL.LU R54, [R1+0x1f0c] ;  /* 0x001f0c0001367983 */ /* 0x001ea20000300800 */
[----:B------:R-:W-:-:S02]  /*66550*/  ISETP.LT.AND P3, PT, R59, c[0x0][0x178], !P4 ;  /* 0x00005e003b007a0c */ /* 0x000fc40006761270 */
[----:B------:R-:W-:Y:S01]  /*66560*/  ISETP.LT.AND P2, PT, R60, c[0x0][0x178], !P4 ;  /* 0x00005e003c007a0c */ /* 0x000fe20006741270 */
[----:B------:R-:W2:Y:S01]  /*66570*/  LDL.LU R57, [R1+0x1f10] ;  /* 0x001f100001397983 */ /* 0x000ea20000300800 */
[----:B------:R-:W-:Y:S02]  /*66580*/  IADD3 R0, R3, c[0x0][0x198], RZ ;  /* 0x0000660003007a10 */ /* 0x000fe40007ffe0ff */
[----:B----4-:R-:W-:Y:S02]  /*66590*/  ISETP.GE.AND P1, PT, R43, c[0x0][0x17c], PT ;  /* 0x00005f002b007a0c */ /* 0x010fe40003f26270 */
[----:B------:R-:W-:Y:S01]  /*665a0*/  ISETP.LT.AND P5, PT, R27, c[0x0][0x178], !P4 ;  /* 0x00005e001b007a0c */ /* 0x000fe200067a1270 */
[C---:B------:R-:W-:Y:S01]  /*665b0*/  IMAD.WIDE R4, R0.reuse, 0x2, R50 ;  /* 0x0000000200047825 */ /* 0x040fe200078e0232 */
[----:B------:R-:W-:Y:S01]  /*665c0*/  ISETP.LT.AND P4, PT, R23, c[0x0][0x178], !P4 ;  /* 0x00005e0017007a0c */ /* 0x000fe20006781270 */
[----:B------:R-:W4:Y:S01]  /*665d0*/  LDL.LU R43, [R1+0x264] ;  /* 0x00026400012b7983 */ /* 0x000f220000300800 */
[----:B------:R-:W-:Y:S01]  /*665e0*/  ISETP.LT.AND P6, PT, R59, c[0x0][0x178], !P1 ;  /* 0x00005e003b007a0c */ /* 0x000fe20004fc1270 */
[C---:B------:R-:W-:Y:S01]  /*665f0*/  IMAD.WIDE R52, R0.reuse, 0x2, R48 ;  /* 0x0000000200347825 */ /* 0x040fe200078e0230 */
[C---:B------:R-:W-:Y:S01]  /*66600*/  IADD3 R3, R0.reuse, c[0x0][0x198], RZ ;  /* 0x0000660000037a10 */ /* 0x040fe20007ffe0ff */
[----:B------:R0:W-:Y:S01]  /*66610*/  @P3 STG.E.U16 [R4.64], R47 ;  /* 0x0000002f04003986 */ /* 0x0001e2000c101506 */
[----:B------:R-:W-:Y:S01]  /*66620*/  PRMT R44, R47, 0x7632, R44 ;  /* 0x000076322f2c7816 */ /* 0x000fe2000000002c */
[----:B------:R-:W-:-:S04]  /*66630*/  IMAD.WIDE R6, R0, 0x2, R8 ;  /* 0x0000000200067825 */ /* 0x000fc800078e0208 */
[----:B0-----:R-:W-:Y:S01]  /*66640*/  IMAD.WIDE R4, R0, 0x2, R10 ;  /* 0x0000000200047825 */ /* 0x001fe200078e020a */
[----:B------:R-:W4:Y:S04]  /*66650*/  LDL.LU R47, [R1+0x34] ;  /* 0x00003400012f7983 */ /* 0x000f280000300800 */
[----:B---3--:R0:W-:Y:S01]  /*66660*/  @P2 STG.E.U16 [R52.64], R55 ;  /* 0x0000003734002986 */ /* 0x0081e2000c101506 */
[----:B------:R-:W-:-:S03]  /*66670*/  PRMT R0, R55, 0x7632, R0 ;  /* 0x0000763237007816 */ /* 0x000fc60000000000 */
[----:B------:R-:W-:Y:S04]  /*66680*/  @P5 STG.E.U16 [R4.64], R61 ;  /* 0x0000003d04005986 */ /* 0x000fe8000c101506 */
[----:B------:R-:W-:Y:S01]  /*66690*/  @P4 STG.E.U16 [R6.64], R58 ;  /* 0x0000003a06004986 */ /* 0x000fe2000c101506 */
[----:B0-----:R-:W-:-:S05]  /*666a0*/  IMAD.WIDE R52, R3, 0x2, R50 ;  /* 0x0000000203347825 */ /* 0x001fca00078e0232 */
[----:B------:R0:W-:Y:S01]  /*666b0*/  @P6 STG.E.U16 [R52.64], R44 ;  /* 0x0000002c34006986 */ /* 0x0001e2000c101506 */
[----:B--2---:R-:W-:-:S03]  /*666c0*/  ISETP.GE.AND P3, PT, R54, c[0x0][0x17c], PT ;  /* 0x00005f0036007a0c */ /* 0x004fc60003f66270 */
[----:B------:R-:W2:Y:S01]  /*666d0*/  LDL.LU R54, [R1+0x54] ;  /* 0x0000540001367983 */ /* 0x000ea20000300800 */
[----:B0-----:R-:W-:-:S03]  /*666e0*/  PRMT R44, R61, 0x7632, R44 ;  /* 0x000076323d2c7816 */ /* 0x001fc6000000002c */
[----:B------:R-:W3:Y:S04]  /*666f0*/  LDL.LU R55, [R1+0x24] ;  /* 0x0000240001377983 */ /* 0x000ee80000300800 */
[----:B------:R-:W2:Y:S01]  /*66700*/  LDL.LU R61, [R1+0x1f14] ;  /* 0x001f1400013d7983 */ /* 0x000ea20000300800 */
[C---:B------:R-:W-:Y:S02]  /*66710*/  ISETP.LT.AND P2, PT, R60.reuse, c[0x0][0x178], !P1 ;  /* 0x00005e003c007a0c */ /* 0x040fe40004f41270 */
[----:B------:R-:W-:Y:S01]  /*66720*/  ISETP.LT.AND P5, PT, R27, c[0x0][0x178], !P1 ;  /* 0x00005e001b007a0c */ /* 0x000fe20004fa1270 */
[----:B------:R-:W-:Y:S01]  /*66730*/  IMAD.WIDE R6, R3, 0x2, R48 ;  /* 0x0000000203067825 */ /* 0x000fe200078e0230 */
[----:B------:R-:W-:Y:S02]  /*66740*/  ISETP.LT.AND P1, PT, R23, c[0x0][0x178], !P1 ;  /* 0x00005e0017007a0c */ /* 0x000fe40004f21270 */
[----:B------:R-:W-:Y:S01]  /*66750*/  ISETP.LT.AND P6, PT, R59, c[0x0][0x178], !P3 ;  /* 0x00005e003b007a0c */ /* 0x000fe20005fc1270 */
[----:B------:R-:W-:Y:S01]  /*66760*/  IMAD.WIDE R4, R3, 0x2, R10 ;  /* 0x0000000203047825 */ /* 0x000fe200078e020a */
[----:B------:R-:W-:-:S05]  /*66770*/  ISETP.LT.AND P4, PT, R60, c[0x0][0x178], !P3 ;  /* 0x00005e003c007a0c */ /* 0x000fca0005f81270 */
[----:B------:R0:W-:Y:S04]  /*66780*/  @P2 STG.E.U16 [R6.64], R0 ;  /* 0x0000000006002986 */ /* 0x0001e8000c101506 */
[----:B------:R1:W-:Y:S01]  /*66790*/  @P5 STG.E.U16 [R4.64], R44 ;  /* 0x0000002c04005986 */ /* 0x0003e2000c101506 */
[C---:B0-----:R-:W-:Y:S02]  /*667a0*/  IADD3 R0, R3.reuse, c[0x0][0x198], RZ ;  /* 0x0000660003007a10 */ /* 0x041fe40007ffe0ff */
[----:B-1----:R-:W-:Y:S01]  /*667b0*/  PRMT R44, R58, 0x7632, R44 ;  /* 0x000076323a2c7816 */ /* 0x002fe2000000002c */
[----:B------:R-:W-:-:S04]  /*667c0*/  IMAD.WIDE R4, R3, 0x2, R8 ;  /* 0x0000000203047825 */ /* 0x000fc800078e0208 */
[C---:B------:R-:W-:Y:S01]  /*667d0*/  IMAD.WIDE R6, R0.reuse, 0x2, R50 ;  /* 0x0000000200067825 */ /* 0x040fe200078e0232 */
[----:B------:R-:W-:Y:S01]  /*667e0*/  ISETP.GE.AND P2, PT, R57, c[0x0][0x17c], PT ;  /* 0x00005f0039007a0c */ /* 0x000fe20003f46270 */
[----:B------:R0:W-:Y:S02]  /*667f0*/  @P1 STG.E.U16 [R4.64], R44 ;  /* 0x0000002c04001986 */ /* 0x0001e4000c101506 */
[C---:B------:R-:W-:Y:S01]  /*66800*/  IMAD.WIDE R52, R0.reuse, 0x2, R48 ;  /* 0x0000000200347825 */ /* 0x040fe200078e0230 */
[C---:B------:R-:W-:Y:S01]  /*66810*/  IADD3 R3, R0.reuse, c[0x0][0x198], RZ ;  /* 0x0000660000037a10 */ /* 0x040fe20007ffe0ff */
[----:B------:R-:W3:Y:S04]  /*66820*/  LDL.LU R57, [R1+0x274] ;  /* 0x0002740001397983 */ /* 0x000ee80000300800 */
[----:B----4-:R1:W-:Y:S04]  /*66830*/  @P6 STG.E.U16 [R6.64], R43 ;  /* 0x0000002b06006986 */ /* 0x0103e8000c101506 */
[----:B------:R-:W4:Y:S01]  /*66840*/  LDL.LU R58, [R1+0x74] ;  /* 0x00007400013a7983 */ /* 0x000f220000300800 */
[----:B0-----:R-:W-:-:S03]  /*66850*/  IMAD.WIDE R4, R0, 0x2, R10 ;  /* 0x0000000200047825 */ /* 0x001fc600078e020a */
[----:B------:R0:W-:Y:S01]  /*66860*/  @P4 STG.E.U16 [R52.64], R47 ;  /* 0x0000002f34004986 */ /* 0x0001e2000c101506 */
[----:B-1----:R-:W-:Y:S01]  /*66870*/  IMAD.WIDE R6, R0, 0x2, R8 ;  /* 0x0000000200067825 */ /* 0x002fe200078e0208 */
[----:B------:R-:W-:Y:S02]  /*66880*/  PRMT R0, R47, 0x7632, R0 ;  /* 0x000076322f007816 */ /* 0x000fe40000000000 */
[----:B--2---:R-:W-:Y:S02]  /*66890*/  ISETP.GE.AND P1, PT, R61, c[0x0][0x17c], PT ;  /* 0x00005f003d007a0c */ /* 0x004fe40003f26270 */
[----:B------:R-:W2:Y:S04]  /*668a0*/  LDL.LU R61, [R1+0x1f18] ;  /* 0x001f1800013d7983 */ /* 0x000ea80000300800 */
[----:B0-----:R-:W2:Y:S01]  /*668b0*/  LDL.LU R47, [R1+0x1f1c] ;  /* 0x001f1c00012f7983 */ /* 0x001ea20000300800 */
[----:B------:R-:W-:-:S02]  /*668c0*/  ISETP.LT.AND P5, PT, R27, c[0x0][0x178], !P3 ;  /* 0x00005e001b007a0c */ /* 0x000fc40005fa1270 */
[----:B------:R-:W-:Y:S02]  /*668d0*/  ISETP.LT.AND P3, PT, R23, c[0x0][0x178], !P3 ;  /* 0x00005e0017007a0c */ /* 0x000fe40005f61270 */
[----:B------:R-:W-:Y:S02]  /*668e0*/  ISETP.LT.AND P6, PT, R59, c[0x0][0x178], !P2 ;  /* 0x00005e003b007a0c */ /* 0x000fe400057c1270 */
[----:B------:R-:W-:Y:S01]  /*668f0*/  ISETP.LT.AND P4, PT, R60, c[0x0][0x178], !P2 ;  /* 0x00005e003c007a0c */ /* 0x000fe20005781270 */
[----:B------:R-:W-:Y:S01]  /*66900*/  IMAD.WIDE R52, R3, 0x2, R50 ;  /* 0x0000000203347825 */ /* 0x000fe200078e0232 */
[----:B------:R-:W-:Y:S02]  /*66910*/  PRMT R44, R43, 0x7632, R44 ;  /* 0x000076322b2c7816 */ /* 0x000fe4000000002c */
[----:B------:R-:W-:Y:S01]  /*66920*/  PRMT R56, R54, 0x7632, R56 ;  /* 0x0000763236387816 */ /* 0x000fe20000000038 */
[----:B------:R-:W2:Y:S04]  /*66930*/  LDL.LU R43, [R1+0x44] ;  /* 0x00004400012b7983 */ /* 0x000ea80000300800 */
[----:B------:R0:W-:Y:S01]  /*66940*/  @P5 STG.E.U16 [R4.64], R54 ;  /* 0x0000003604005986 */ /* 0x0001e2000c101506 */
[----:B------:R-:W-:-:S03]  /*66950*/  ISETP.LT.AND P5, PT, R59, c[0x0][0x178], !P1 ;  /* 0x00005e003b007a0c */ /* 0x000fc60004fa1270 */
[----:B---3--:R-:W-:Y:S01]  /*66960*/  @P3 STG.E.U16 [R6.64], R55 ;  /* 0x0000003706003986 */ /* 0x008fe2000c101506 */
[----:B------:R-:W-:Y:S02]  /*66970*/  ISETP.LT.AND P3, PT, R27, c[0x0][0x178], !P2 ;  /* 0x00005e001b007a0c */ /* 0x000fe40005761270 */
[----:B------:R-:W-:Y:S01]  /*66980*/  ISETP.LT.AND P2, PT, R23, c[0x0][0x178], !P2 ;  /* 0x00005e0017007a0c */ /* 0x000fe20005741270 */
[----:B------:R1:W-:Y:S01]  /*66990*/  @P6 STG.E.U16 [R52.64], R44 ;  /* 0x0000002c34006986 */ /* 0x0003e2000c101506 */
[----:B0-----:R-:W-:-:S05]  /*669a0*/  IMAD.WIDE R4, R3, 0x2, R48 ;  /* 0x0000000203047825 */ /* 0x001fca00078e0230 */
[----:B------:R0:W-:Y:S01]  /*669b0*/  @P4 STG.E.U16 [R4.64], R0 ;  /* 0x0000000004004986 */ /* 0x0001e2000c101506 */
[----:B------:R-:W-:Y:S02]  /*669c0*/  ISETP.LT.AND P4, PT, R60, c[0x0][0x178], !P1 ;  /* 0x00005e003c007a0c */ /* 0x000fe40004f81270 */
[----:B-1----:R-:W-:Y:S01]  /*669d0*/  PRMT R44, R55, 0x7632, R44 ;  /* 0x00007632372c7816 */ /* 0x002fe2000000002c */
[C---:B------:R-:W-:Y:S01]  /*669e0*/  IMAD.WIDE R54, R3.reuse, 0x2, R10 ;  /* 0x0000000203367825 */ /* 0x040fe200078e020a */
[----:B0-----:R-:W-:-:S03]  /*669f0*/  IADD3 R0, R3, c[0x0][0x198], RZ ;  /* 0x0000660003007a10 */ /* 0x001fc60007ffe0ff */
[----:B------:R-:W-:Y:S01]  /*66a00*/  IMAD.WIDE R4, R3, 0x2, R8 ;  /* 0x0000000203047825 */ /* 0x000fe200078e0208 */
[----:B------:R0:W-:Y:S03]  /*66a10*/  @P3 STG.E.U16 [R54.64], R56 ;  /* 0x0000003836003986 */ /* 0x0001e6000c101506 */
[C---:B------:R-:W-:Y:S01]  /*66a20*/  IMAD.WIDE R6, R0.reuse, 0x2, R50 ;  /* 0x0000000200067825 */ /* 0x040fe200078e0232 */
[----:B------:R1:W-:Y:S03]  /*66a30*/  @P2 STG.E.U16 [R4.64], R44 ;  /* 0x0000002c04002986 */ /* 0x0003e6000c101506 */
[C---:B------:R-:W-:Y:S01]  /*66a40*/  IMAD.WIDE R52, R0.reuse, 0x2, R48 ;  /* 0x0000000200347825 */ /* 0x040fe200078e0230 */
[----:B------:R3:W-:Y:S04]  /*66a50*/  @P5 STG.E.U16 [R6.64], R57 ;  /* 0x0000003906005986 */ /* 0x0007e8000c101506 */
[----:B----4-:R4:W-:Y:S01]  /*66a60*/  @P4 STG.E.U16 [R52.64], R58 ;  /* 0x0000003a34004986 */ /* 0x0109e2000c101506 */
[----:B0-----:R-:W-:Y:S01]  /*66a70*/  PRMT R56, R57, 0x7632, R56 ;  /* 0x0000763239387816 */ /* 0x001fe20000000038 */
[C---:B------:R-:W-:Y:S01]  /*66a80*/  IMAD.WIDE R54, R0.reuse, 0x2, R10 ;  /* 0x0000000200367825 */ /* 0x040fe200078e020a */
[----:B------:R-:W-:-:S02]  /*66a90*/  IADD3 R3, R0, c[0x0][0x198], RZ ;  /* 0x0000660000037a10 */ /* 0x000fc40007ffe0ff */
[----:B-1----:R-:W-:Y:S01]  /*66aa0*/  PRMT R44, R58, 0x7632, R44 ;  /* 0x000076323a2c7816 */ /* 0x002fe2000000002c */
[----:B------:R-:W-:Y:S01]  /*66ab0*/  IMAD.WIDE R4, R0, 0x2, R8 ;  /* 0x0000000200047825 */ /* 0x000fe200078e0208 */
[----:B--2---:R-:W-:Y:S02]  /*66ac0*/  ISETP.GE.AND P6, PT, R61, c[0x0][0x17c], PT ;  /* 0x00005f003d007a0c */ /* 0x004fe40003fc6270 */
[----:B------:R-:W-:Y:S02]  /*66ad0*/  ISETP.GE.AND P4, PT, R47, c[0x0][0x17c], PT ;  /* 0x00005f002f007a0c */ /* 0x000fe40003f86270 */
[----:B------:R-:W2:Y:S04]  /*66ae0*/  LDL.LU R47, [R1+0x284] ;  /* 0x00028400012f7983 */ /* 0x000ea80000300800 */
[----:B------:R-:W2:Y:S04]  /*66af0*/  LDL.LU R61, [R1+0x94] ;  /* 0x00009400013d7983 */ /* 0x000ea80000300800 */
[----:B---3--:R-:W3:Y:S04]  /*66b00*/  LDL.LU R57, [R1+0x1f20] ;  /* 0x001f200001397983 */ /* 0x008ee80000300800 */
[----:B----4-:R-:W4:Y:S04]  /*66b10*/  LDL.LU R58, [R1+0x84] ;  /* 0x00008400013a7983 */ /* 0x010f280000300800 */
[----:B------:R-:W2:Y:S01]  /*66b20*/  LDL.LU R0, [R1+0x64] ;  /* 0x0000640001007983 */ /* 0x000ea20000300800 */
[----:B------:R-:W-:-:S02]  /*66b30*/  ISETP.LT.AND P5, PT, R27, c[0x0][0x178], !P1 ;  /* 0x00005e001b007a0c */ /* 0x000fc40004fa1270 */
[----:B------:R-:W-:Y:S02]  /*66b40*/  ISETP.LT.AND P1, PT, R23, c[0x0][0x178], !P1 ;  /* 0x00005e0017007a0c */ /* 0x000fe40004f21270 */
[----:B------:R-:W-:Y:S01]  /*66b50*/  ISETP.LT.AND P2, PT, R59, c[0x0][0x178], !P6 ;  /* 0x00005e003b007a0c */ /* 0x000fe20007741270 */
[----:B------:R-:W-:Y:S01]  /*66b60*/  IMAD.WIDE R6, R3, 0x2, R50 ;  /* 0x0000000203067825 */ /* 0x000fe200078e0232 */
[----:B------:R-:W-:-:S03]  /*66b70*/  ISETP.LT.AND P3, PT, R60, c[0x0][0x178], !P6 ;  /* 0x00005e003c007a0c */ /* 0x000fc60007761270 */
[----:B------:R-:W-:-:S04]  /*66b80*/  IMAD.WIDE R52, R3, 0x2, R48 ;  /* 0x0000000203347825 */ /* 0x000fc800078e0230 */
[----:B--2---:R0:W-:Y:S04]  /*66b90*/  @P5 STG.E.U16 [R54.64], R0 ;  /* 0x0000000036005986 */ /* 0x0041e8000c101506 */
[----:B------:R-:W-:Y:S01]  /*66ba0*/  @P1 STG.E.U16 [R4.64], R43 ;  /* 0x0000002b04001986 */ /* 0x000fe2000c101506 */
[----:B---3--:R-:W-:-:S03]  /*66bb0*/  ISETP.GE.AND P1, PT, R57, c[0x0][0x17c], PT ;  /* 0x00005f0039007a0c */ /* 0x008fc60003f26270 */
[----:B------:R-:W2:Y:S04]  /*66bc0*/  LDL.LU R57, [R1+0x1f24] ;  /* 0x001f240001397983 */ /* 0x000ea80000300800 */
[----:B------:R1:W-:Y:S01]  /*66bd0*/  @P2 STG.E.U16 [R6.64], R56 ;  /* 0x0000003806002986 */ /* 0x0003e2000c101506 */
[----:B0-----:R-:W-:-:S03]  /*66be0*/  PRMT R54, R43, 0x7632, R54 ;  /* 0x000076322b367816 */ /* 0x001fc60000000036 */
[----:B-1----:R-:W3:Y:S04]  /*66bf0*/  LDL.LU R56, [R1+0x1f28] ;  /* 0x001f280001387983 */ /* 0x002ee80000300800 */
[----:B------:R-:W3:Y:S01]  /*66c00*/  LDL.LU R43, [R1+0x2b4] ;  /* 0x0002b400012b7983 */ /* 0x000ee20000300800 */
[----:B------:R-:W-:Y:S02]  /*66c10*/  ISETP.LT.AND P5, PT, R27, c[0x0][0x178], !P6 ;  /* 0x00005e001b007a0c */ /* 0x000fe400077a1270 */
[----:B------:R-:W-:Y:S01]  /*66c20*/  ISETP.LT.AND P6, PT, R23, c[0x0][0x178], !P6 ;  /* 0x00005e0017007a0c */ /* 0x000fe200077c1270 */
[----:B------:R0:W-:Y:S01]  /*66c30*/  @P3 STG.E.U16 [R52.64], R44 ;  /* 0x0000002c34003986 */ /* 0x0001e2000c101506 */
[----:B------:R-:W-:Y:S01]  /*66c40*/  ISETP.LT.AND P3, PT, R59, c[0x0][0x178], !P4 ;  /* 0x00005e003b007a0c */ /* 0x000fe20006761270 */
[----:B------:R-:W-:Y:S01]  /*66c50*/  IMAD.WIDE R4, R3, 0x2, R10 ;  /* 0x0000000203047825 */ /* 0x000fe200078e020a */
[----:B------:R-:W-:-:S03]  /*66c60*/  ISETP.LT.AND P2, PT, R60, c[0x0][0x178], !P4 ;  /* 0x00005e003c007a0c */ /* 0x000fc60006741270 */
[C---:B------:R-:W-:Y:S01]  /*66c70*/  IMAD.WIDE R6, R3.reuse, 0x2, R8 ;  /* 0x0000000203067825 */ /* 0x040fe200078e0208 */
[----:B0-----:R-:W-:Y:S02]  /*66c80*/  PRMT R44, R0, 0x7632, R44 ;  /* 0x00007632002c7816 */ /* 0x001fe4000000002c */
[----:B------:R-:W-:-:S03]  /*66c90*/  IADD3 R0, R3, c[0x0][0x198], RZ ;  /* 0x0000660003007a10 */ /* 0x000fc60007ffe0ff */
[----:B------:R0:W-:Y:S01]  /*66ca0*/  @P5 STG.E.U16 [R4.64], R44 ;  /* 0x0000002c04005986 */ /* 0x0001e2000c101506 */
[----:B------:R-:W-:Y:S01]  /*66cb0*/  ISETP.LT.AND P5, PT, R27, c[0x0][0x178], !P4 ;  /* 0x00005e001b007a0c */ /* 0x000fe200067a1270 */
[C---:B------:R-:W-:Y:S01]  /*66cc0*/  IMAD.WIDE R52, R0.reuse, 0x2, R48 ;  /* 0x0000000200347825 */ /* 0x040fe200078e0230 */
[----:B------:R-:W-:Y:S01]  /*66cd0*/  ISETP.LT.AND P4, PT, R23, c[0x0][0x178], !P4 ;  /* 0x00005e0017007a0c */ /* 0x000fe20006781270 */
[----:B------:R1:W-:Y:S01]  /*66ce0*/  @P6 STG.E.U16 [R6.64], R54 ;  /* 0x0000003606006986 */ /* 0x0003e2000c101506 */
[----:B------:R-:W-:Y:S02]  /*66cf0*/  ISETP.LT.AND P6, PT, R59, c[0x0][0x178], !P1 ;  /* 0x00005e003b007a0c */ /* 0x000fe40004fc1270 */
[C---:B------:R-:W-:Y:S01]  /*66d00*/  IADD3 R3, R0.reuse, c[0x0][0x198], RZ ;  /* 0x0000660000037a10 */ /* 0x040fe20007ffe0ff */
[----:B0-----:R-:W-:Y:S01]  /*66d10*/  IMAD.WIDE R4, R0, 0x2, R50 ;  /* 0x0000000200047825 */ /* 0x001fe200078e0232 */
[----:B------:R-:W-:-:S04]  /*66d20*/  PRMT R44, R47, 0x7632, R44 ;  /* 0x000076322f2c7816 */ /* 0x000fc8000000002c */
[----:B------:R0:W-:Y:S01]  /*66d30*/  @P3 STG.E.U16 [R4.64], R47 ;  /* 0x0000002f04003986 */ /* 0x0001e2000c101506 */
[----:B-1----:R-:W-:-:S03]  /*66d40*/  IMAD.WIDE R6, R0, 0x2, R8 ;  /* 0x0000000200067825 */ /* 0x002fc600078e0208 */
[----:B------:R1:W-:Y:S01]  /*66d50*/  @P2 STG.E.U16 [R52.64], R61 ;  /* 0x0000003d34002986 */ /* 0x0003e2000c101506 */
[----:B------:R-:W-:Y:S01]  /*66d60*/  ISETP.LT.AND P2, PT, R60, c[0x0][0x178], !P1 ;  /* 0x00005e003c007a0c */ /* 0x000fe20004f41270 */
[----:B0-----:R-:W-:Y:S02]  /*66d70*/  IMAD.WIDE R4, R0, 0x2, R10 ;  /* 0x0000000200047825 */ /* 0x001fe400078e020a */
[----:B------:R-:W3:Y:S02]  /*66d80*/  LDL.LU R47, [R1+0x2a4] ;  /* 0x0002a400012f7983 */ /* 0x000ee40000300800 */
[----:B-1----:R-:W-:Y:S02]  /*66d90*/  IMAD.WIDE R52, R3, 0x2, R50 ;  /* 0x0000000203347825 */ /* 0x002fe400078e0232 */
[----:B----4-:R0:W-:Y:S01]  /*66da0*/  @P5 STG.E.U16 [R4.64], R58 ;  /* 0x0000003a04005986 */ /* 0x0101e2000c101506 */
[----:B------:R-:W-:Y:S02]  /*66db0*/  ISETP.LT.AND P5, PT, R27, c[0x0][0x178], !P1 ;  /* 0x00005e001b007a0c */ /* 0x000fe40004fa1270 */
[----:B------:R-:W-:Y:S01]  /*66dc0*/  PRMT R0, R61, 0x7632, R0 ;  /* 0x000076323d007816 */ /* 0x000fe20000000000 */
[----:B------:R1:W-:Y:S01]  /*66dd0*/  @P4 STG.E.U16 [R6.64], R45 ;  /* 0x0000002d06004986 */ /* 0x0003e2000c101506 */
[----:B------:R-:W-:-:S03]  /*66de0*/  ISETP.LT.AND P1, PT, R23, c[0x0][0x178], !P1 ;  /* 0x00005e0017007a0c */ /* 0x000fc60004f21270 */
[----:B------:R4:W-:Y:S01]  /*66df0*/  @P6 STG.E.U16 [R52.64], R44 ;  /* 0x0000002c34006986 */ /* 0x0009e2000c101506 */
[----:B0-----:R-:W-:-:S04]  /*66e00*/  IMAD.WIDE R4, R3, 0x2, R48 ;  /* 0x0000000203047825 */ /* 0x001fc800078e0230 */
[----:B-1----:R-:W-:Y:S01]  /*66e10*/  IMAD.WIDE R6, R3, 0x2, R10 ;  /* 0x0000000203067825 */ /* 0x002fe200078e020a */
[----:B----4-:R-:W4:Y:S01]  /*66e20*/  LDL.LU R53, [R1+0xc4] ;  /* 0x0000c40001357983 */ /* 0x010f220000300800 */
[----:B------:R-:W-:-:S03]  /*66e30*/  PRMT R44, R58, 0x7632, R44 ;  /* 0x000076323a2c7816 */ /* 0x000fc6000000002c */
[----:B------:R-:W4:Y:S04]  /*66e40*/  LDL.LU R61, [R1+0xb4] ;  /* 0x0000b400013d7983 */ /* 0x000f280000300800 */
[----:B------:R-:W4:Y:S04]  /*66e50*/  LDL.LU R58, [R1+0x1f2c] ;  /* 0x001f2c00013a7983 */ /* 0x000f280000300800 */
[----:B------:R0:W-:Y:S01]  /*66e60*/  @P2 STG.E.U16 [R4.64], R0 ;  /* 0x0000000004002986 */ /* 0x0001e2000c101506 */
[----:B------:R-:W-:-:S03]  /*66e70*/  PRMT R52, R45, 0x7632, R52 ;  /* 0x000076322d347816 */ /* 0x000fc60000000034 */
[----:B------:R1:W-:Y:S01]  /*66e80*/  @P5 STG.E.U16 [R6.64], R44 ;  /* 0x0000002c06005986 */ /* 0x0003e2000c101506 */
[C---:B0-----:R-:W-:Y:S01]  /*66e90*/  IADD3 R0, R3.reuse, c[0x0][0x198], RZ ;  /* 0x0000660003007a10 */ /* 0x041fe20007ffe0ff */
[----:B------:R-:W-:-:S04]  /*66ea0*/  IMAD.WIDE R4, R3, 0x2, R8 ;  /* 0x0000000203047825 */ /* 0x000fc800078e0208 */
[C---:B-1----:R-:W-:Y:S01]  /*66eb0*/  IMAD.WIDE R6, R0.reuse, 0x2, R50 ;  /* 0x0000000200067825 */ /* 0x042fe200078e0232 */
[----:B------:R0:W-:Y:S01]  /*66ec0*/  @P1 STG.E.U16 [R4.64], R52 ;  /* 0x0000003404001986 */ /* 0x0001e2000c101506 */
[C---:B------:R-:W-:Y:S02]  /*66ed0*/  IADD3 R3, R0.reuse, c[0x0][0x198], RZ ;  /* 0x0000660000037a10 */ /* 0x040fe40007ffe0ff */
[----:B------:R-:W-:-:S04]  /*66ee0*/  IMAD.WIDE R44, R0, 0x2, R48 ;  /* 0x00000002002c7825 */ /* 0x000fc800078e0230 */
[----:B0-----:R-:W-:Y:S01]  /*66ef0*/  IMAD.WIDE R4, R0, 0x2, R10 ;  /* 0x0000000200047825 */ /* 0x001fe200078e020a */
[----:B--2---:R-:W-:-:S04]  /*66f00*/  ISETP.GE.AND P3, PT, R57, c[0x0][0x17c], PT ;  /* 0x00005f0039007a0c */ /* 0x004fc80003f66270 */
[----:B------:R-:W-:Y:S02]  /*66f10*/  ISETP.LT.AND P6, PT, R59, c[0x0][0x178], !P3 ;  /* 0x00005e003b007a0c */ /* 0x000fe40005fc1270 */
[----:B---3--:R-:W-:Y:S02]  /*66f20*/  ISETP.GE.AND P2, PT, R56, c[0x0][0x17c], PT ;  /* 0x00005f0038007a0c */ /* 0x008fe40003f46270 */
[----:B------:R-:W2:Y:S04]  /*66f30*/  LDL.LU R56, [R1+0x268] ;  /* 0x0002680001387983 */ /* 0x000ea80000300800 */
[----:B------:R-:W3:Y:S05]  /*66f40*/  LDL.LU R57, [R1+0x38] ;  /* 0x0000380001397983 */ /* 0x000eea0000300800 */
[----:B------:R0:W-:Y:S04]  /*66f50*/  @P6 STG.E.U16 [R6.64], R43 ;  /* 0x0000002b06006986 */ /* 0x0001e8000c101506 */
[----:B------:R-:W3:Y:S01]  /*66f60*/  LDL.LU R52, [R1+0x1f30] ;  /* 0x001f300001347983 */ /* 0x000ee20000300800 */
[----:B0-----:R-:W-:Y:S01]  /*66f70*/  IMAD.WIDE R6, R0, 0x2, R8 ;  /* 0x0000000200067825 */ /* 0x001fe200078e0208 */
[----:B------:R-:W-:-:S02]  /*66f80*/  PRMT R0, R43, 0x7632, R0 ;  /* 0x000076322b007816 */ /* 0x000fc40000000000 */
[----:B------:R-:W3:Y:S01]  /*66f90*/  LDL.LU R43, [R1+0x1f34] ;  /* 0x001f3400012b7983 */ /* 0x000ee20000300800 */
[----:B------:R-:W-:Y:S02]  /*66fa0*/  ISETP.LT.AND P4, PT, R60, c[0x0][0x178], !P3 ;  /* 0x00005e003c007a0c */ /* 0x000fe40005f81270 */
[----:B------:R-:W-:Y:S02]  /*66fb0*/  ISETP.LT.AND P5, PT, R27, c[0x0][0x178], !P3 ;  /* 0x00005e001b007a0c */ /* 0x000fe40005fa1270 */
[----:B------:R-:W-:Y:S02]  /*66fc0*/  ISETP.LT.AND P3, PT, R23, c[0x0][0x178], !P3 ;  /* 0x00005e0017007a0c */ /* 0x000fe40005f61270 */
[----:B------:R-:W-:-:S07]  /*66fd0*/  ISETP.LT.AND P6, PT, R59, c[0x0][0x178], !P2 ;  /* 0x00005e003b007a0c */ /* 0x000fce00057c1270 */
[----:B------:R0:W-:Y:S01]  /*66fe0*/  @P4 STG.E.U16 [R44.64], R47 ;  /* 0x0000002f2c004986 */ /* 0x0001e2000c101506 */
[----:B------:R-:W-:Y:S01]  /*66ff0*/  ISETP.LT.AND P4, PT, R60, c[0x0][0x178], !P2 ;  /* 0x00005e003c007a0c */ /* 0x000fe20005781270 */
[----:B0-----:R-:W-:Y:S02]  /*67000*/  IMAD.WIDE R44, R3, 0x2, R50 ;  /* 0x00000002032c7825 */ /* 0x001fe400078e0232 */
[----:B----4-:R0:W-:Y:S04]  /*67010*/  @P5 STG.E.U16 [R4.64], R53 ;  /* 0x0000003504005986 */ /* 0x0101e8000c101506 */
[----:B------:R1:W-:Y:S01]  /*67020*/  @P3 STG.E.U16 [R6.64], R61 ;  /* 0x0000003d06003986 */ /* 0x0003e2000c101506 */
[----:B------:R-:W-:Y:S02]  /*67030*/  ISETP.LT.AND P3, PT, R27, c[0x0][0x178], !P2 ;  /* 0x00005e001b007a0c */ /* 0x000fe40005761270 */
[----:B------:R-:W-:Y:S01]  /*67040*/  ISETP.GE.AND P1, PT, R58, c[0x0][0x17c], PT ;  /* 0x00005f003a007a0c */ /* 0x000fe20003f26270 */
[----:B0-----:R-:W-:Y:S01]  /*67050*/  IMAD.WIDE R4, R3, 0x2, R48 ;  /* 0x0000000203047825 */ /* 0x001fe200078e0230 */
[----:B-1----:R-:W-:Y:S01]  /*67060*/  PRMT R6, R47, 0x7632, R6 ;  /* 0x000076322f067816 */ /* 0x002fe20000000006 */
[----:B------:R0:W-:Y:S01]  /*67070*/  @P6 STG.E.U16 [R44.64], R0 ;  /* 0x000000002c006986 */ /* 0x0001e2000c101506 */
[----:B------:R-:W-:-:S03]  /*67080*/  ISETP.LT.AND P2, PT, R23, c[0x0][0x178], !P2 ;  /* 0x00005e0017007a0c */ /* 0x000fc60005741270 */
[----:B------:R-:W4:Y:S01]  /*67090*/  LDL.LU R47, [R1+0x58] ;  /* 0x00005800012f7983 */ /* 0x000f220000300800 */
[----:B------:R-:W-:-:S03]  /*670a0*/  ISETP.LT.AND P5, PT, R59, c[0x0][0x178], !P1 ;  /* 0x00005e003b007a0c */ /* 0x000fc60004fa1270 */
[----:B------:R-:W4:Y:S04]  /*670b0*/  LDL.LU R58, [R1+0x28] ;  /* 0x00002800013a7983 */ /* 0x000f280000300800 */
[----:B------:R1:W-:Y:S01]  /*670c0*/  @P4 STG.E.U16 [R4.64], R6 ;  /* 0x0000000604004986 */ /* 0x0003e2000c101506 */
[----:B------:R-:W-:Y:S02]  /*670d0*/  ISETP.LT.AND P4, PT, R60, c[0x0][0x178], !P1 ;  /* 0x00005e003c007a0c */ /* 0x000fe40004f81270 */
[----:B0-----:R-:W-:Y:S02]  /*670e0*/  IADD3 R0, R3, c[0x0][0x198], RZ ;  /* 0x0000660003007a10 */ /* 0x001fe40007ffe0ff */
[----:B------:R-:W-:Y:S02]  /*670f0*/  PRMT R54, R53, 0x7632, R54 ;  /* 0x0000763235367816 */ /* 0x000fe40000000036 */
[----:B------:R-:W-:Y:S01]  /*67100*/  PRMT R55, R61, 0x7632, R55 ;  /* 0x000076323d377816 */ /* 0x000fe20000000037 */
[----:B------:R-:W-:-:S04]  /*67110*/  IMAD.WIDE R44, R0, 0x2, R50 ;  /* 0x00000002002c7825 */ /* 0x000fc800078e0232 */
[----:B-1----:R-:W-:-:S04]  /*67120*/  IMAD.WIDE R4, R3, 0x2, R10 ;  /* 0x0000000203047825 */ /* 0x002fc800078e020a */
[----:B------:R-:W-:Y:S01]  /*67130*/  IMAD.WIDE R6, R3, 0x2, R8 ;  /* 0x0000000203067825 */ /* 0x000fe200078e0208 */
[----:B------:R0:W-:Y:S01]  /*67140*/  @P3 STG.E.U16 [R4.64], R54 ;  /* 0x0000003604003986 */ /* 0x0001e2000c101506 */
[----:B------:R-:W-:-:S03]  /*67150*/  IADD3 R3, R0, c[0x0][0x198], RZ ;  /* 0x0000660000037a10 */ /* 0x000fc60007ffe0ff */
[----:B------:R1:W-:Y:S01]  /*67160*/  @P2 STG.E.U16 [R6.64], R55 ;  /* 0x0000003706002986 */ /* 0x0003e2000c101506 */
[----:B0-----:R-:W-:-:S04]  /*67170*/  IMAD.WIDE R4, R0, 0x2, R10 ;  /* 0x0000000200047825 */ /* 0x001fc800078e020a */
[----:B-1----:R-:W-:Y:S01]  /*67180*/  IMAD.WIDE R6, R0, 0x2, R8 ;  /* 0x0000000200067825 */ /* 0x002fe200078e0208 */
[----:B--2---:R0:W-:Y:S01]  /*67190*/  @P5 STG.E.U16 [R44.64], R56 ;  /* 0x000000382c005986 */ /* 0x0041e2000c101506 */
[----:B------:R-:W-:Y:S02]  /*671a0*/  PRMT R54, R56, 0x7632, R54 ;  /* 0x0000763238367816 */ /* 0x000fe40000000036 */
[----:B---3--:R-:W-:Y:S02]  /*671b0*/  PRMT R55, R57, 0x7632, R55 ;  /* 0x0000763239377816 */ /* 0x008fe40000000037 */
[----:B------:R-:W-:Y:S01]  /*671c0*/  ISETP.GE.AND P6, PT, R52, c[0x0][0x17c], PT ;  /* 0x00005f0034007a0c */ /* 0x000fe20003fc6270 */
[----:B------:R-:W-:-:S05]  /*671d0*/  IMAD.WIDE R52, R0, 0x2, R48 ;  /* 0x0000000200347825 */ /* 0x000fca00078e0230 */
[----:B------:R1:W-:Y:S01]  /*671e0*/  @P4 STG.E.U16 [R52.64], R57 ;  /* 0x0000003934004986 */ /* 0x0003e2000c101506 */
[----:B------:R-:W-:-:S03]  /*671f0*/  ISETP.GE.AND P3, PT, R43, c[0x0][0x17c], PT ;  /* 0x00005f002b007a0c */ /* 0x000fc60003f66270 */
[----:B------:R-:W2:Y:S04]  /*67200*/  LDL.LU R43, [R1+0x278] ;  /* 0x00027800012b7983 */ /* 0x000ea80000300800 */
[----:B------:R-:W3:Y:S04]  /*67210*/  LDL.LU R61, [R1+0x78] ;  /* 0x00007800013d7983 */ /* 0x000ee80000300800 */
[----:B0-----:R-:W3:Y:S04]  /*67220*/  LDL.LU R56, [R1+0x68] ;  /* 0x0000680001387983 */ /* 0x001ee80000300800 */
[----:B-1----:R-:W3:Y:S04]  /*67230*/  LDL.LU R57, [R1+0x48] ;  /* 0x0000480001397983 */ /* 0x002ee80000300800 */
[----:B------:R-:W3:Y:S01]  /*67240*/  LDL.LU R0, [R1+0x1f38] ;  /* 0x001f380001007983 */ /* 0x000ee20000300800 */
[----:B------:R-:W-:-:S02]  /*67250*/  ISETP.LT.AND P5, PT, R27, c[0x0][0x178], !P1 ;  /* 0x00005e001b007a0c */ /* 0x000fc40004fa1270 */
[----:B------:R-:W-:Y:S02]  /*67260*/  ISETP.LT.AND P1, PT, R23, c[0x0][0x178], !P1 ;  /* 0x00005e0017007a0c */ /* 0x000fe40004f21270 */
[----:B------:R-:W-:Y:S02]  /*67270*/  ISETP.LT.AND P2, PT, R59, c[0x0][0x178], !P6 ;  /* 0x00005e003b007a0c */ /* 0x000fe40007741270 */
[----:B------:R-:W-:Y:S01]  /*67280*/  ISETP.LT.AND P4, PT, R60, c[0x0][0x178], !P6 ;  /* 0x00005e003c007a0c */ /* 0x000fe20007781270 */
[----:B------:R-:W-:-:S04]  /*67290*/  IMAD.WIDE R44, R3, 0x2, R50 ;  /* 0x00000002032c7825 */ /* 0x000fc800078e0232 */
[----:B------:R-:W-:Y:S02]  /*672a0*/  IMAD.WIDE R52, R3, 0x2, R48 ;  /* 0x0000000203347825 */ /* 0x000fe400078e0230 */
[----:B----4-:R-:W-:Y:S04]  /*672b0*/  @P5 STG.E.U16 [R4.64], R47 ;  /* 0x0000002f04005986 */ /* 0x010fe8000c101506 */
[----:B------:R-:W-:Y:S04]  /*672c0*/  @P1 STG.E.U16 [R6.64], R58 ;  /* 0x0000003a06001986 */ /* 0x000fe8000c101506 */
[----:B------:R0:W-:Y:S04]  /*672d0*/  @P2 STG.E.U16 [R44.64], R54 ;  /* 0x000000362c002986 */ /* 0x0001e8000c101506 */
[----:B------:R1:W-:Y:S01]  /*672e0*/  @P4 STG.E.U16 [R52.64], R55 ;  /* 0x0000003734004986 */ /* 0x0003e2000c101506 */
[----:B------:R-:W-:-:S02]  /*672f0*/  ISETP.LT.AND P5, PT, R27, c[0x0][0x178], !P6 ;  /* 0x00005e001b007a0c */ /* 0x000fc400077a1270 */
[----:B0-----:R-:W-:Y:S02]  /*67300*/  PRMT R44, R47, 0x7632, R44 ;  /* 0x000076322f2c7816 */ /* 0x001fe4000000002c */
[----:B------:R-:W4:Y:S04]  /*67310*/  LDL.LU R47, [R1+0x2274] ;  /* 0x00227400012f7983 */ /* 0x000f280000300800 */
[----:B-1----:R-:W4:Y:S04]  /*67320*/  LDL.LU R55, [R1+0x1f3c] ;  /* 0x001f3c0001377983 */ /* 0x002f280000300800 */
[----:B------:R-:W4:Y:S01]  /*67330*/  LDL.LU R53, [R1+0x1f40] ;  /* 0x001f400001357983 */ /* 0x000f220000300800 */
[----:B------:R-:W-:-:S02]  /*67340*/  ISETP.LT.AND P6, PT, R23, c[0x0][0x178], !P6 ;  /* 0x00005e0017007a0c */ /* 0x000fc400077c1270 */
[----:B------:R-:W-:Y:S01]  /*67350*/  ISETP.LT.AND P4, PT, R59, c[0x0][0x178], !P3 ;  /* 0x00005e003b007a0c */ /* 0x000fe20005f81270 */
[C---:B------:R-:W-:Y:S01]  /*67360*/  IMAD.WIDE R4, R3.reuse, 0x2, R10 ;  /* 0x0000000203047825 */ /* 0x040fe200078e020a */
[----:B------:R-:W-:Y:S02]  /*67370*/  ISETP.LT.AND P2, PT, R60, c[0x0][0x178], !P3 ;  /* 0x00005e003c007a0c */ /* 0x000fe40005f41270 */
[----:B------:R-:W-:Y:S01]  /*67380*/  PRMT R52, R58, 0x7632, R52 ;  /* 0x000076323a347816 */ /* 0x000fe20000000034 */
[----:B------:R-:W-:Y:S01]  /*67390*/  IMAD.WIDE R6, R3, 0x2, R8 ;  /* 0x0000000203067825 */ /* 0x000fe200078e0208 */
[----:B------:R-:W-:Y:S04]  /*673a0*/  @P5 STG.E.U16 [R4.64], R44 ;  /* 0x0000002c04005986 */ /* 0x000fe8000c101506 */
[----:B------:R-:W4:Y:S04]  /*673b0*/  LDL.LU R58, [R1+0x288] ;  /* 0x00028800013a7983 */ /* 0x000f280000300800 */
[----:B------:R2:W-:Y:S02]  /*673c0*/  @P6 STG.E.U16 [R6.64], R52 ;  /* 0x0000003406006986 */ /* 0x0005e4000c101506 */
[----:B--2---:R-:W-:-:S02]  /*673d0*/  PRMT R52, R43, 0x7632, R52 ;  /* 0x000076322b347816 */ /* 0x004fc40000000034 */
[----:B---3--:R-:W-:Y:S02]  /*673e0*/  ISETP.GE.AND P1, PT, R0, c[0x0][0x17c], PT ;  /* 0x00005f0000007a0c */ /* 0x008fe40003f26270 */
[----:B------:R-:W-:-:S05]  /*673f0*/  IADD3 R0, R3, c[0x0][0x198], RZ ;  /* 0x0000660003007a10 */ /* 0x000fca0007ffe0ff */
[----:B------:R-:W-:-:S04]  /*67400*/  IMAD.WIDE R4, R0, 0x2, R50 ;  /* 0x0000000200047825 */ /* 0x000fc800078e0232 */
[C---:B------:R-:W-:Y:S01]  /*67410*/  IMAD.WIDE R44, R0.reuse, 0x2, R48 ;  /* 0x00000002002c7825 */ /* 0x040fe200078e0230 */
[----:B------:R0:W-:Y:S01]  /*67420*/  @P4 STG.E.U16 [R4.64], R43 ;  /* 0x0000002b04004986 */ /* 0x0001e2000c101506 */
[C---:B------:R-:W-:Y:S02]  /*67430*/  IADD3 R3, R0.reuse, c[0x0][0x198], RZ ;  /* 0x0000660000037a10 */ /* 0x040fe40007ffe0ff */
[C---:B------:R-:W-:Y:S01]  /*67440*/  IMAD.WIDE R6, R0.reuse, 0x2, R8 ;  /* 0x0000000200067825 */ /* 0x040fe200078e0208 */
[----:B------:R1:W-:Y:S03]  /*67450*/  @P2 STG.E.U16 [R44.64], R61 ;  /* 0x0000003d2c002986 */ /* 0x0003e6000c101506 */
[----:B0-----:R-:W-:Y:S01]  /*67460*/  IMAD.WIDE R4, R0, 0x2, R10 ;  /* 0x0000000200047825 */ /* 0x001fe200078e020a */
[----:B------:R-:W2:Y:S01]  /*67470*/  LDL.LU R43, [R1+0x98] ;  /* 0x00009800012b7983 */ /* 0x000ea20000300800 */
[----:B------:R-:W-:-:S03]  /*67480*/  PRMT R0, R61, 0x7632, R0 ;  /* 0x000076323d007816 */ /* 0x000fc60000000000 */
[----:B-1----:R-:W3:Y:S01]  /*67490*/  LDL.LU R61, [R1+0x88] ;  /* 0x00008800013d7983 */ /* 0x002ee20000300800 */
[----:B------:R-:W-:Y:S02]  /*674a0*/  ISETP.LT.AND P5, PT, R27, c[0x0][0x178], !P3 ;  /* 0x00005e001b007a0c */ /* 0x000fe40005fa1270 */
[----:B------:R-:W-:Y:S02]  /*674b0*/  ISETP.LT.AND P3, PT, R23, c[0x0][0x178], !P3 ;  /* 0x00005e0017007a0c */ /* 0x000fe40005f61270 */
[----:B------:R-:W-:Y:S02]  /*674c0*/  ISETP.LT.AND P6, PT, R59, c[0x0][0x178], !P1 ;  /* 0x00005e003b007a0c */ /* 0x000fe40004fc1270 */
[----:B------:R-:W-:Y:S01]  /*674d0*/  ISETP.LT.AND P2, PT, R60, c[0x0][0x178], !P1 ;  /* 0x00005e003c007a0c */ /* 0x000fe20004f41270 */
[----:B------:R-:W-:-:S06]  /*674e0*/  IMAD.WIDE R44, R3, 0x2, R50 ;  /* 0x00000002032c7825 */ /* 0x000fcc00078e0232 */
[----:B------:R0:W-:Y:S01]  /*674f0*/  @P5 STG.E.U16 [R4.64], R56 ;  /* 0x0000003804005986 */ /* 0x0001e2000c101506 */
[----:B------:R-:W-:-:S03]  /*67500*/  ISETP.LT.AND P5, PT, R27, c[0x0][0x178], !P1 ;  /* 0x00005e001b007a0c */ /* 0x000fc60004fa1270 */
[----:B------:R1:W-:Y:S04]  /*67510*/  @P3 STG.E.U16 [R6.64], R57 ;  /* 0x0000003906003986 */ /* 0x0003e8000c101506 */
[----:B------:R1:W-:Y:S01]  /*67520*/  @P6 STG.E.U16 [R44.64], R52 ;  /* 0x000000342c006986 */ /* 0x0003e2000c101506 */
[----:B0-----:R-:W-:-:S05]  /*67530*/  IMAD.WIDE R4, R3, 0x2, R48 ;  /* 0x0000000203047825 */ /* 0x001fca00078e0230 */
[----:B------:R0:W-:Y:S01]  /*67540*/  @P2 STG.E.U16 [R4.64], R0 ;  /* 0x0000000004002986 */ /* 0x0001e2000c101506 */
[----:B------:R-:W-:Y:S01]  /*67550*/  ISETP.LT.AND P1, PT, R23, c[0x0][0x178], !P1 ;  /* 0x00005e0017007a0c */ /* 0x000fe20004f21270 */
[----:B-1----:R-:W-:Y:S01]  /*67560*/  IMAD.WIDE R6, R3, 0x2, R10 ;  /* 0x0000000203067825 */ /* 0x002fe200078e020a */
[----:B------:R-:W-:Y:S02]  /*67570*/  PRMT R44, R56, 0x7632, R44 ;  /* 0x00007632382c7816 */ /* 0x000fe4000000002c */
[----:B------:R-:W-:-:S03]  /*67580*/  PRMT R52, R57, 0x7632, R52 ;  /* 0x0000763239347816 */ /* 0x000fc60000000034 */
[----:B------:R1:W-:Y:S01]  /*67590*/  @P5 STG.E.U16 [R6.64], R44 ;  /* 0x0000002c06005986 */ /* 0x0003e2000c101506 */
[----:B0-----:R-:W-:Y:S02]  /*675a0*/  IADD3 R0, R3, c[0x0][0x198], RZ ;  /* 0x0000660003007a10 */ /* 0x001fe40007ffe0ff */
[----:B----4-:R-:W-:Y:S02]  /*675b0*/  ISETP.GE.AND P4, PT, R55, c[0x0][0x17c], PT ;  /* 0x00005f0037007a0c */ /* 0x010fe40003f86270 */
[----:B------:R-:W-:Y:S02]  /*675c0*/  ISETP.GE.AND P2, PT, R53, c[0x0][0x17c], PT ;  /* 0x00005f0035007a0c */ /* 0x000fe40003f46270 */
[----:B------:R-:W4:Y:S01]  /*675d0*/  LDL.LU R53, [R1+0x1f44] ;  /* 0x001f440001357983 */ /* 0x000f220000300800 */
[----:B------:R-:W-:Y:S02]  /*675e0*/  ISETP.LT.AND P6, PT, R59, c[0x0][0x178], !P4 ;  /* 0x00005e003b007a0c */ /* 0x000fe400067c1270 */
[----:B------:R-:W-:Y:S01]  /*675f0*/  ISETP.LT.AND P3, PT, R60, c[0x0][0x178], !P4 ;  /* 0x00005e003c007a0c */ /* 0x000fe20006761270 */
[----:B------:R-:W-:Y:S01]  /*67600*/  IMAD.WIDE R4, R3, 0x2, R8 ;  /* 0x0000000203047825 */ /* 0x000fe200078e0208 */
[----:B------:R-:W-:Y:S01]  /*67610*/  ISETP.LT.AND P5, PT, R27, c[0x0][0x178], !P4 ;  /* 0x00005e001b007a0c */ /* 0x000fe200067a1270 */
[----:B------:R-:W4:Y:S01]  /*67620*/  LDL.LU R55, [R1+0x2b8] ;  /* 0x0002b80001377983 */ /* 0x000f220000300800 */
[----:B------:R-:W-:Y:S01]  /*67630*/  ISETP.LT.AND P4, PT, R23, c[0x0][0x178], !P4 ;  /* 0x00005e0017007a0c */ /* 0x000fe20006781270 */
[----:B-1----:R-:W-:-:S02]  /*67640*/  IMAD.WIDE R6, R0, 0x2, R50 ;  /* 0x0000000200067825 */ /* 0x002fc400078e0232 */
[----:B------:R0:W-:Y:S02]  /*67650*/  @P1 STG.E.U16 [R4.64], R52 ;  /* 0x0000003404001986 */ /* 0x0001e4000c101506 */
[C---:B------:R-:W-:Y:S02]  /*67660*/  IMAD.WIDE R44, R0.reuse, 0x2, R48 ;  /* 0x00000002002c7825 */ /* 0x040fe400078e0230 */
[----:B------:R1:W-:Y:S04]  /*67670*/  @P6 STG.E.U16 [R6.64], R58 ;  /* 0x0000003a06006986 */ /* 0x0003e8000c101506 */
[----:B------:R-:W4:Y:S01]  /*67680*/  LDL.LU R57, [R1+0x2a8] ;  /* 0x0002a80001397983 */ /* 0x000f220000300800 */
[----:B0-----:R-:W-:-:S03]  /*67690*/  IMAD.WIDE R4, R0, 0x2, R10 ;  /* 0x0000000200047825 */ /* 0x001fc600078e020a */
[----:B------:R-:W4:Y:S01]  /*676a0*/  LDL.LU R52, [R1+0x1f48] ;  /* 0x001f480001347983 */ /* 0x000f220000300800 */
[C---:B-1----:R-:W-:Y:S01]  /*676b0*/  IMAD.WIDE R6, R0.reuse, 0x2, R8 ;  /* 0x0000000200067825 */ /* 0x042fe200078e0208 */
[----:B------:R-:W-:Y:S02]  /*676c0*/  IADD3 R3, R0, c[0x0][0x198], RZ ;  /* 0x0000660000037a10 */ /* 0x000fe40007ffe0ff */
[----:B------:R-:W-:Y:S01]  /*676d0*/  PRMT R0, R58, 0x7632, R0 ;  /* 0x000076323a007816 */ /* 0x000fe20000000000 */
[----:B--2---:R-:W-:Y:S04]  /*676e0*/  @P3 STG.E.U16 [R44.64], R43 ;  /* 0x0000002b2c003986 */ /* 0x004fe8000c101506 */
[----:B---3--:R-:W-:Y:S04]  /*676f0*/  @P5 STG.E.U16 [R4.64], R61 ;  /* 0x0000003d04005986 */ /* 0x008fe8000c101506 */
[----:B------:R0:W-:Y:S02]  /*67700*/  @P4 STG.E.U16 [R6.64], R46 ;  /* 0x0000002e06004986 */ /* 0x0001e4000c101506 */
[----:B0-----:R-:W-:-:S02]  /*67710*/  PRMT R6, R43, 0x7632, R6 ;  /* 0x000076322b067816 */ /* 0x001fc40000000006 */
[----:B------:R-:W2:Y:S04]  /*67720*/  LDL.LU R43, [R1+0x1f4c] ;  /* 0x001f4c00012b7983 */ /* 0x000ea80000300800 */
[----:B------:R-:W3:Y:S04]  /*67730*/  LDL.LU R58, [R1+0xc8] ;  /* 0x0000c800013a7983 */ /* 0x000ee80000300800 */
[----:B------:R-:W3:Y:S01]  /*67740*/  LDL.LU R56, [R1+0xb8] ;  /* 0x0000b80001387983 */ /* 0x000ee20000300800 */
[----:B------:R-:W-:Y:S02]  /*67750*/  ISETP.LT.AND P6, PT, R59, c[0x0][0x178], !P2 ;  /* 0x00005e003b007a0c */ /* 0x000fe400057c1270 */
[----:B------:R-:W-:Y:S01]  /*67760*/  ISETP.LT.AND P1, PT, R60, c[0x0][0x178], !P2 ;  /* 0x00005e003c007a0c */ /* 0x000fe20005721270 */
[----:B------:R-:W-:Y:S01]  /*67770*/  IMAD.WIDE R44, R3, 0x2, R50 ;  /* 0x00000002032c7825 */ /* 0x000fe200078e0232 */
[----:B------:R-:W-:-:S02]  /*67780*/  ISETP.LT.AND P4, PT, R27, c[0x0][0x178], !P2 ;  /* 0x00005e001b007a0c */ /* 0x000fc40005781270 */
[----:B------:R-:W-:Y:S01]  /*67790*/  ISETP.LT.AND P2, PT, R23, c[0x0][0x178], !P2 ;  /* 0x00005e0017007a0c */ /* 0x000fe20005741270 */
[----:B------:R-:W-:Y:S01]  /*677a0*/  IMAD.WIDE R4, R3, 0x2, R48 ;  /* 0x0000000203047825 */ /* 0x000fe200078e0230 */
[----:B------:R-:W-:Y:S02]  /*677b0*/  PRMT R46, R61, 0x7632, R46 ;  /* 0x000076323d2e7816 */ /* 0x000fe4000000002e */
[----:B------:R-:W3:Y:S04]  /*677c0*/  LDL.LU R61, [R1+0x26c] ;  /* 0x00026c00013d7983 */ /* 0x000ee80000300800 */
[----:B------:R0:W-:Y:S01]  /*677d0*/  @P6 STG.E.U16 [R44.64], R0 ;  /* 0x000000002c006986 */ /* 0x0001e2000c101506 */
[----:B------:R-:W-:-:S03]  /*677e0*/  PRMT R54, R46, 0x7632, R54 ;  /* 0x000076322e367816 */ /* 0x000fc60000000036 */
[----:B------:R1:W-:Y:S01]  /*677f0*/  @P1 STG.E.U16 [R4.64], R6 ;  /* 0x0000000604001986 */ /* 0x0003e2000c101506 */
[----:B0-----:R-:W-:Y:S02]  /*67800*/  IADD3 R0, R3, c[0x0][0x198], RZ ;  /* 0x0000660003007a10 */ /* 0x001fe40007ffe0ff */
[----:B----4-:R-:W-:-:S04]  /*67810*/  ISETP.GE.AND P3, PT, R53, c[0x0][0x17c], PT ;  /* 0x00005f0035007a0c */ /* 0x010fc80003f66270 */
[----:B------:R-:W-:Y:S01]  /*67820*/  ISETP.LT.AND P6, PT, R59, c[0x0][0x178], !P3 ;  /* 0x00005e003b007a0c */ /* 0x000fe20005fc1270 */
[----:B-1----:R-:W-:-:S04]  /*67830*/  IMAD.WIDE R4, R3, 0x2, R10 ;  /* 0x0000000203047825 */ /* 0x002fc800078e020a */
[----:B------:R-:W-:Y:S01]  /*67840*/  IMAD.WIDE R6, R3, 0x2, R8 ;  /* 0x0000000203067825 */ /* 0x000fe200078e0208 */
[----:B------:R0:W-:Y:S03]  /*67850*/  @P4 STG.E.U16 [R4.64], R46 ;  /* 0x0000002e04004986 */ /* 0x0001e6000c101506 */
[----:B------:R-:W-:Y:S01]  /*67860*/  IMAD.WIDE R44, R0, 0x2, R50 ;  /* 0x00000002002c7825 */ /* 0x000fe200078e0232 */
[----:B------:R1:W-:Y:S01]  /*67870*/  @P2 STG.E.U16 [R6.64], R54 ;  /* 0x0000003606002986 */ /* 0x0003e2000c101506 */
[----:B------:R-:W-:-:S03]  /*67880*/  ISETP.LT.AND P5, PT, R60, c[0x0][0x178], !P3 ;  /* 0x00005e003c007a0c */ /* 0x000fc60005fa1270 */
[----:B------:R4:W-:Y:S01]  /*67890*/  @P6 STG.E.U16 [R44.64], R55 ;  /* 0x000000372c006986 */ /* 0x0009e2000c101506 */
[----:B------:R-:W-:Y:S02]  /*678a0*/  ISETP.LT.AND P6, PT, R27, c[0x0][0x178], !P3 ;  /* 0x00005e001b007a0c */ /* 0x000fe40005fc1270 */
[----:B------:R-:W-:Y:S01]  /*678b0*/  ISETP.GE.AND P1, PT, R52, c[0x0][0x17c], PT ;  /* 0x00005f0034007a0c */ /* 0x000fe20003f26270 */
[----:B------:R-:W-:Y:S01]  /*678c0*/  IMAD.WIDE R52, R0, 0x2, R48 ;  /* 0x0000000200347825 */ /* 0x000fe200078e0230 */
[----:B------:R-:W-:-:S03]  /*678d0*/  PRMT R3, R55, 0x7632, R3 ;  /* 0x0000763237037816 */ /* 0x000fc60000000003 */
[C---:B0-----:R-:W-:Y:S02]  /*678e0*/  IMAD.WIDE R4, R0.reuse, 0x2, R10 ;  /* 0x0000000200047825 */ /* 0x041fe400078e020a */
[----:B------:R0:W-:Y:S01]  /*678f0*/  @P5 STG.E.U16 [R52.64], R57 ;  /* 0x0000003934005986 */ /* 0x0001e2000c101506 */
[----:B-1----:R-:W-:Y:S02]  /*67900*/  PRMT R54, R57, 0x7632, R54 ;  /* 0x0000763239367816 */ /* 0x002fe40000000036 */
[----:B------:R-:W-:Y:S02]  /*67910*/  ISETP.LT.AND P3, PT, R23, c[0x0][0x178], !P3 ;  /* 0x00005e0017007a0c */ /* 0x000fe40005f61270 */
[----:B------:R-:W-:Y:S02]  /*67920*/  ISETP.LT.AND P4, PT, R59, c[0x0][0x178], !P1 ;  /* 0x00005e003b007a0c */ /* 0x000fe40004f81270 */
[C---:B------:R-:W-:Y:S01]  /*67930*/  IADD3 R46, R0.reuse, c[0x0][0x198], RZ ;  /* 0x00006600002e7a10 */ /* 0x040fe20007ffe0ff */
[----:B------:R-:W-:-:S04]  /*67940*/  IMAD.WIDE R6, R0, 0x2, R8 ;  /* 0x0000000200067825 */ /* 0x000fc800078e0208 */
[----:B----4-:R-:W-:Y:S01]  /*67950*/  IMAD.WIDE R44, R46, 0x2, R50 ;  /* 0x000000022e2c7825 */ /* 0x010fe200078e0232 */
[----:B--2---:R-:W-:Y:S02]  /*67960*/  ISETP.GE.AND P2, PT, R43, c[0x0][0x17c], PT ;  /* 0x00005f002b007a0c */ /* 0x004fe40003f46270 */
[----:B------:R-:W2:Y:S04]  /*67970*/  LDL.LU R43, [R1+0x3c] ;  /* 0x00003c00012b7983 */ /* 0x000ea80000300800 */
[----:B------:R-:W4:Y:S04]  /*67980*/  LDL.LU R55, [R1+0x1f54] ;  /* 0x001f540001377983 */ /* 0x000f280000300800 */
[----:B0-----:R-:W4:Y:S04]  /*67990*/  LDL.LU R57, [R1+0x5c] ;  /* 0x00005c0001397983 */ /* 0x001f280000300800 */
[----:B---3--:R0:W-:Y:S04]  /*679a0*/  @P6 STG.E.U16 [R4.64], R58 ;  /* 0x0000003a04006986 */ /* 0x0081e8000c101506 */
[----:B0-----:R-:W3:Y:S04]  /*679b0*/  LDL.LU R5, [R1+0x1f50] ;  /* 0x001f500001057983 */ /* 0x001ee80000300800 */
[----:B------:R-:W-:Y:S04]  /*679c0*/  @P3 STG.E.U16 [R6.64], R56 ;  /* 0x0000003806003986 */ /* 0x000fe8000c101506 */
[----:B------:R0:W-:Y:S02]  /*679d0*/  @P4 STG.E.U16 [R44.64], R3 ;  /* 0x000000032c004986 */ /* 0x0001e4000c101506 */
[----:B0-----:R-:W-:-:S02]  /*679e0*/  PRMT R44, R58, 0x7632, R44 ;  /* 0x000076323a2c7816 */ /* 0x001fc4000000002c */
[----:B------:R-:W4:Y:S01]  /*679f0*/  LDL.LU R58, [R1+0x2c] ;  /* 0x00002c00013a7983 */ /* 0x000f220000300800 */
[----:B------:R-:W-:Y:S01]  /*67a00*/  ISETP.LT.AND P5, PT, R60, c[0x0][0x178], !P1 ;  /* 0x00005e003c007a0c */ /* 0x000fe20004fa1270 */
[C---:B------:R-:W-:Y:S01]  /*67a10*/  IMAD.WIDE R52, R46.reuse, 0x2, R48 ;  /* 0x000000022e347825 */ /* 0x040fe200078e0230 */
[----:B------:R-:W-:Y:S02]  /*67a20*/  ISETP.LT.AND P6, PT, R27, c[0x0][0x178], !P1 ;  /* 0x00005e001b007a0c */ /* 0x000fe40004fc1270 */
[----:B------:R-:W-:Y:S01]  /*67a30*/  ISETP.LT.AND P1, PT, R23, c[0x0][0x178], !P1 ;  /* 0x00005e0017007a0c */ /* 0x000fe20004f21270 */
[----:B------:R-:W-:Y:S01]  /*67a40*/  IMAD.WIDE R6, R46, 0x2, R10 ;  /* 0x000000022e067825 */ /* 0x000fe200078e020a */
[----:B------:R-:W-:Y:S02]  /*67a50*/  ISETP.LT.AND P4, PT, R60, c[0x0][0x178], !P2 ;  /* 0x00005e003c007a0c */ /* 0x000fe40005781270 */
[----:B------:R-:W-:-:S05]  /*67a60*/  IADD3 R3, R46, c[0x0][0x198], RZ ;  /* 0x000066002e037a10 */ /* 0x000fca0007ffe0ff */
[----:B------:R-:W-:Y:S01]  /*67a70*/  @P5 STG.E.U16 [R52.64], R54 ;  /* 0x0000003634005986 */ /* 0x000fe2000c101506 */
[----:B------:R-:W-:Y:S02]  /*67a80*/  ISETP.LT.AND P5, PT, R59, c[0x0][0x178], !P2 ;  /* 0x00005e003b007a0c */ /* 0x000fe400057a1270 */
[----:B------:R-:W-:Y:S01]  /*67a90*/  PRMT R0, R56, 0x7632, R0 ;  /* 0x0000763238007816 */ /* 0x000fe20000000000 */
[----:B------:R0:W-:Y:S01]  /*67aa0*/  @P6 STG.E.U16 [R6.64], R44 ;  /* 0x0000002c06006986 */ /* 0x0001e2000c101506 */
[----:B------:R-:W-:Y:S01]  /*67ab0*/  ISETP.LT.AND P6, PT, R27, c[0x0][0x178], !P2 ;  /* 0x00005e001b007a0c */ /* 0x000fe200057c1270 */
[----:B0-----:R-:W-:-:S04]  /*67ac0*/  IMAD.WIDE R6, R3, 0x2, R50 ;  /* 0x0000000203067825 */ /* 0x001fc800078e0232 */
[----:B------:R-:W-:Y:S01]  /*67ad0*/  IMAD.WIDE R44, R3, 0x2, R48 ;  /* 0x00000002032c7825 */ /* 0x000fe200078e0230 */
[----:B------:R-:W-:Y:S02]  /*67ae0*/  ISETP.LT.AND P2, PT, R23, c[0x0][0x178], !P2 ;  /* 0x00005e0017007a0c */ /* 0x000fe40005741270 */
[----:B--2---:R-:W-:Y:S02]  /*67af0*/  PRMT R53, R43, 0x7632, R53 ;  /* 0x000076322b357816 */ /* 0x004fe40000000035 */
[----:B---3--:R-:W-:Y:S01]  /*67b00*/  ISETP.GE.AND P3, PT, R5, c[0x0][0x17c], PT ;  /* 0x00005f0005007a0c */ /* 0x008fe20003f66270 */
[----:B------:R-:W-:-:S05]  /*67b10*/  IMAD.WIDE R4, R46, 0x2, R8 ;  /* 0x000000022e047825 */ /* 0x000fca00078e0208 */
[----:B------:R0:W-:Y:S01]  /*67b20*/  @P1 STG.E.U16 [R4.64], R0 ;  /* 0x0000000004001986 */ /* 0x0001e2000c101506 */
[----:B----4-:R-:W-:-:S03]  /*67b30*/  ISETP.GE.AND P1, PT, R55, c[0x0][0x17c], PT ;  /* 0x00005f0037007a0c */ /* 0x010fc60003f26270 */
[----:B------:R1:W-:Y:S04]  /*67b40*/  @P5 STG.E.U16 [R6.64], R61 ;  /* 0x0000003d06005986 */ /* 0x0003e8000c101506 */
[----:B------:R-:W2:Y:S01]  /*67b50*/  LDL.LU R55, [R1+0x1f58] ;  /* 0x001f580001377983 */ /* 0x000ea20000300800 */
[----:B0-----:R-:W-:-:S03]  /*67b60*/  PRMT R0, R61, 0x7632, R0 ;  /* 0x000076323d007816 */ /* 0x001fc60000000000 */
[----:B------:R0:W-:Y:S04]  /*67b70*/  @P4 STG.E.U16 [R44.64], R43 ;  /* 0x0000002b2c004986 */ /* 0x0001e8000c101506 */
[----:B-1----:R-:W3:Y:S01]  /*67b80*/  LDL.LU R61, [R1+0x27c] ;  /* 0x00027c00013d7983 */ /* 0x002ee20000300800 */
[----:B------:R-:W-:-:S03]  /*67b90*/  IMAD.WIDE R4, R3, 0x2, R10 ;  /* 0x0000000203047825 */ /* 0x000fc600078e020a */
[----:B0-----:R-:W4:Y:S04]  /*67ba0*/  LDL.LU R43, [R1+0x7c] ;  /* 0x00007c00012b7983 */ /* 0x001f280000300800 */
[----:B------:R-:W4:Y:S01]  /*67bb0*/  LDL.LU R54, [R1+0x1f5c] ;  /* 0x001f5c0001367983 */ /* 0x000f220000300800 */
[----:B------:R-:W-:-:S03]  /*67bc0*/  IADD3 R46, R3, c[0x0][0x198], RZ ;  /* 0x00006600032e7a10 */ /* 0x000fc60007ffe0ff */
[----:B------:R0:W-:Y:S01]  /*67bd0*/  @P6 STG.E.U16 [R4.64], R57 ;  /* 0x0000003904006986 */ /* 0x0001e2000c101506 */
[----:B------:R-:W-:-:S03]  /*67be0*/  ISETP.LT.AND P4, PT, R59, c[0x0][0x178], !P1 ;  /* 0x00005e003b007a0c */ /* 0x000fc60004f81270 */
[----:B------:R-:W4:Y:S01]  /*67bf0*/  LDL.LU R56, [R1+0x6c] ;  /* 0x00006c0001387983 */ /* 0x000f220000300800 */
[----:B------:R-:W-:Y:S01]  /*67c00*/  ISETP.LT.AND P5, PT, R60, c[0x0][0x178], !P1 ;  /* 0x00005e003c007a0c */ /* 0x000fe20004fa1270 */
[----:B0-----:R-:W-:Y:S01]  /*67c10*/  IMAD.WIDE R4, R3, 0x2, R8 ;  /* 0x0000000203047825 */ /* 0x001fe200078e0208 */
[----:B------:R-:W-:Y:S02]  /*67c20*/  PRMT R3, R57, 0x7632, R3 ;  /* 0x0000763239037816 */ /* 0x000fe40000000003 */
[----:B------:R-:W4:Y:S01]  /*67c30*/  LDL.LU R57, [R1+0x4c] ;  /* 0x00004c0001397983 */ /* 0x000f220000300800 */
[----:B------:R-:W-:-:S04]  /*67c40*/  IMAD.WIDE R6, R46, 0x2, R50 ;  /* 0x000000022e067825 */ /* 0x000fc800078e0232 */
[----:B------:R-:W-:Y:S01]  /*67c50*/  IMAD.WIDE R44, R46, 0x2, R48 ;  /* 0x000000022e2c7825 */ /* 0x000fe200078e0230 */
[----:B------:R-:W-:Y:S01]  /*67c60*/  @P2 STG.E.U16 [R4.64], R58 ;  /* 0x0000003a04002986 */ /* 0x000fe2000c101506 */
[----:B------:R-:W-:-:S03]  /*67c70*/  PRMT R52, R58, 0x7632, R52 ;  /* 0x000076323a347816 */ /* 0x000fc60000000034 */
[----:B------:R-:W-:Y:S04]  /*67c80*/  @P4 STG.E.U16 [R6.64], R0 ;  /* 0x0000000006004986 */ /* 0x000fe8000c101506 */
[----:B------:R0:W-:Y:S04]  /*67c90*/  @P5 STG.E.U16 [R44.64], R53 ;  /* 0x000000352c005986 */ /* 0x0001e8000c101506 */
[----:B0-----:R-:W4:Y:S04]  /*67ca0*/  LDL.LU R53, [R1+0x1f60] ;  /* 0x001f600001357983 */ /* 0x001f280000300800 */
[----:B------:R-:W4:Y:S01]  /*67cb0*/  LDL.LU R58, [R1+0x28c] ;  /* 0x00028c00013a7983 */ /* 0x000f220000300800 */
[----:B------:R-:W-:-:S02]  /*67cc0*/  ISETP.LT.AND P6, PT, R23, c[0x0][0x178], !P1 ;  /* 0x00005e0017007a0c */ /* 0x000fc40004fc1270 */
[----:B------:R-:W-:Y:S01]  /*67cd0*/  ISETP.LT.AND P1, PT, R27, c[0x0][0x178], !P1 ;  /* 0x00005e001b007a0c */ /* 0x000fe20004f21270 */
[----:B------:R-:W-:Y:S01]  /*67ce0*/  IMAD.WIDE R4, R46, 0x2, R10 ;  /* 0x000000022e047825 */ /* 0x000fe200078e020a */
[----:B------:R-:W-:-:S03]  /*67cf0*/  ISETP.LT.AND P4, PT, R59, c[0x0][0x178], !P3 ;  /* 0x00005e003b007a0c */ /* 0x000fc60005f81270 */
[----:B------:R-:W-:Y:S01]  /*67d00*/  IMAD.WIDE R6, R46, 0x2, R8 ;  /* 0x000000022e067825 */ /* 0x000fe200078e0208 */
[----:B------:R-:W-:Y:S02]  /*67d10*/  ISETP.LT.AND P5, PT, R60, c[0x0][0x178], !P3 ;  /* 0x00005e003c007a0c */ /* 0x000fe40005fa1270 */
[----:B------:R-:W-:-:S05]  /*67d20*/  IADD3 R0, R46, c[0x0][0x198], RZ ;  /* 0x000066002e007a10 */ /* 0x000fca0007ffe0ff */
[----:B------:R0:W-:Y:S04]  /*67d30*/  @P1 STG.E.U16 [R4.64], R3 ;  /* 0x0000000304001986 */ /* 0x0001e8000c101506 */
[----:B------:R1:W-:Y:S01]  /*67d40*/  @P6 STG.E.U16 [R6.64], R52 ;  /* 0x0000003406006986 */ /* 0x0003e2000c101506 */
[----:B------:R-:W-:Y:S02]  /*67d50*/  ISETP.LT.AND P6, PT, R23, c[0x0][0x178], !P3 ;  /* 0x00005e0017007a0c */ /* 0x000fe40005fc1270 */
[----:B------:R-:W-:Y:S01]  /*67d60*/  ISETP.LT.AND P3, PT, R27, c[0x0][0x178], !P3 ;  /* 0x00005e001b007a0c */ /* 0x000fe20005f61270 */
[----:B0-----:R-:W-:-:S04]  /*67d70*/  IMAD.WIDE R4, R0, 0x2, R50 ;  /* 0x0000000200047825 */ /* 0x001fc800078e0232 */
[C---:B-1----:R-:W-:Y:S01]  /*67d80*/  IMAD.WIDE R6, R0.reuse, 0x2, R48 ;  /* 0x0000000200067825 */ /* 0x042fe200078e0230 */
[----:B------:R-:W-:Y:S01]  /*67d90*/  IADD3 R45, R0, c[0x0][0x198], RZ ;  /* 0x00006600002d7a10 */ /* 0x000fe20007ffe0ff */
[----:B------:R-:W4:Y:S01]  /*67da0*/  LDL.LU R52, [R1+0x1f64] ;  /* 0x001f640001347983 */ /* 0x000f220000300800 */
[----:B--2---:R-:W-:-:S03]  /*67db0*/  ISETP.GE.AND P2, PT, R55, c[0x0][0x17c], PT ;  /* 0x00005f0037007a0c */ /* 0x004fc60003f46270 */
[----:B---3--:R0:W-:Y:S01]  /*67dc0*/  @P4 STG.E.U16 [R4.64], R61 ;  /* 0x0000003d04004986 */ /* 0x0081e2000c101506 */
[----:B------:R-:W-:Y:S02]  /*67dd0*/  PRMT R3, R61, 0x7632, R3 ;  /* 0x000076323d037816 */ /* 0x000fe40000000003 */
[----:B----4-:R-:W-:Y:S01]  /*67de0*/  ISETP.GE.AND P1, PT, R54, c[0x0][0x17c], PT ;  /* 0x00005f0036007a0c */ /* 0x010fe20003f26270 */
[----:B------:R1:W-:Y:S01]  /*67df0*/  @P5 STG.E.U16 [R6.64], R43 ;  /* 0x0000002b06005986 */ /* 0x0003e2000c101506 */
[----:B0-----:R-:W-:Y:S02]  /*67e00*/  IMAD.WIDE R4, R0, 0x2, R10 ;  /* 0x0000000200047825 */ /* 0x001fe400078e020a */
[----:B------:R-:W-:Y:S01]  /*67e10*/  ISETP.LT.AND P4, PT, R59, c[0x0][0x178], !P1 ;  /* 0x00005e003b007a0c */ /* 0x000fe20004f81270 */
[----:B------:R-:W2:Y:S01]  /*67e20*/  LDL.LU R61, [R1+0x9c] ;  /* 0x00009c00013d7983 */ /* 0x000ea20000300800 */
[----:B------:R-:W-:-:S03]  /*67e30*/  ISETP.LT.AND P5, PT, R60, c[0x0][0x178], !P1 ;  /* 0x00005e003c007a0c */ /* 0x000fc60004fa1270 */
[----:B------:R0:W-:Y:S01]  /*67e40*/  @P3 STG.E.U16 [R4.64], R56 ;  /* 0x0000003804003986 */ /* 0x0001e2000c101506 */
[----:B-1----:R-:W-:Y:S01]  /*67e50*/  IMAD.WIDE R6, R0, 0x2, R8 ;  /* 0x0000000200067825 */ /* 0x002fe200078e0208 */
[----:B------:R-:W-:-:S04]  /*67e60*/  ISETP.LT.AND P3, PT, R59, c[0x0][0x178], !P2 ;  /* 0x00005e003b007a0c */ /* 0x000fc80005761270 */
[----:B------:R1:W-:Y:S01]  /*67e70*/  @P6 STG.E.U16 [R6.64], R57 ;  /* 0x0000003906006986 */ /* 0x0003e2000c101506 */
[----:B------:R-:W-:Y:S01]  /*67e80*/  ISETP.LT.AND P6, PT, R27, c[0x0][0x178], !P1 ;  /* 0x00005e001b007a0c */ /* 0x000fe20004fc1270 */
[----:B0-----:R-:W-:Y:S01]  /*67e90*/  IMAD.WIDE R4, R45, 0x2, R50 ;  /* 0x000000022d047825 */ /* 0x001fe200078e0232 */
[----:B------:R-:W-:Y:S02]  /*67ea0*/  ISETP.LT.AND P1, PT, R23, c[0x0][0x178], !P1 ;  /* 0x00005e0017007a0c */ /* 0x000fe40004f21270 */
[----:B------:R-:W-:Y:S02]  /*67eb0*/  PRMT R44, R43, 0x7632, R44 ;  /* 0x000076322b2c7816 */ /* 0x000fe4000000002c */
[----:B------:R-:W3:Y:S04]  /*67ec0*/  LDL.LU R43, [R1+0x8c] ;  /* 0x00008c00012b7983 */ /* 0x000ee80000300800 */
[----:B------:R0:W-:Y:S01]  /*67ed0*/  @P4 STG.E.U16 [R4.64], R3 ;  /* 0x0000000304004986 */ /* 0x0001e2000c101506 */
[----:B-1----:R-:W-:Y:S01]  /*67ee0*/  IMAD.WIDE R6, R45, 0x2, R48 ;  /* 0x000000022d067825 */ /* 0x002fe200078e0230 */
[----:B------:R-:W-:-:S02]  /*67ef0*/  PRMT R0, R56, 0x7632, R0 ;  /* 0x0000763238007816 */ /* 0x000fc40000000000 */
[----:B------:R-:W-:Y:S01]  /*67f00*/  PRMT R46, R57, 0x7632, R46 ;  /* 0x00007632392e7816 */ /* 0x000fe2000000002e */
[----:B------:R-:W4:Y:S04]  /*67f10*/  LDL.LU R55, [R1+0x2bc] ;  /* 0x0002bc0001377983 */ /* 0x000f280000300800 */
[----:B------:R1:W-:Y:S01]  /*67f20*/  @P5 STG.E.U16 [R6.64], R44 ;  /* 0x0000002c06005986 */ /* 0x0003e2000c101506 */
[C---:B0-----:R-:W-:Y:S01]  /*67f30*/  IADD3 R3, R45.reuse, c[0x0][0x198], RZ ;  /* 0x000066002d037a10 */ /* 0x041fe20007ffe0ff */
[----:B------:R-:W-:-:S04]  /*67f40*/  IMAD.WIDE R4, R45, 0x2, R10 ;  /* 0x000000022d047825 */ /* 0x000fc800078e020a */
[----:B-1----:R-:W-:Y:S01]  /*67f50*/  IMAD.WIDE R6, R45, 0x2, R8 ;  /* 0x000000022d067825 */ /* 0x002fe200078e0208 */
[----:B------:R-:W-:Y:S03]  /*67f60*/  @P6 STG.E.U16 [R4.64], R0 ;  /* 0x0000000004006986 */ /* 0x000fe6000c101506 */
[----:B------:R-:W-:Y:S01]  /*67f70*/  IMAD.WIDE R44, R3, 0x2, R50 ;  /* 0x00000002032c7825 */ /* 0x000fe200078e0232 */
[----:B------:R-:W-:Y:S04]  /*67f80*/  @P1 STG.E.U16 [R6.64], R46 ;  /* 0x0000002e06001986 */ /* 0x000fe8000c101506 */
[----:B------:R0:W-:Y:S02]  /*67f90*/  @P3 STG.E.U16 [R44.64], R58 ;  /* 0x0000003a2c003986 */ /* 0x0001e4000c101506 */
[----:B0-----:R-:W-:-:S02]  /*67fa0*/  PRMT R44, R58, 0x7632, R44 ;  /* 0x000076323a2c7816 */ /* 0x001fc4000000002c */
[----:B------:R-:W4:Y:S04]  /*67fb0*/  LDL.LU R58, [R1+0x2ac] ;  /* 0x0002ac00013a7983 */ /* 0x000f280000300800 */
[----:B------:R-:W4:Y:S04]  /*67fc0*/  LDL.LU R57, [R1+0x1f68] ;  /* 0x001f680001397983 */ /* 0x000f280000300800 */
[----:B------:R-:W4:Y:S01]  /*67fd0*/  LDL.LU R54, [R1+0x1f6c] ;  /* 0x001f6c0001367983 */ /* 0x000f220000300800 */
[----:B------:R-:W-:Y:S02]  /*67fe0*/  ISETP.LT.AND P4, PT, R60, c[0x0][0x178], !P2 ;  /* 0x00005e003c007a0c */ /* 0x000fe40005781270 */
[----:B------:R-:W-:Y:S01]  /*67ff0*/  ISETP.LT.AND P5, PT, R27, c[0x0][0x178], !P2 ;  /* 0x00005e001b007a0c */ /* 0x000fe200057a1270 */
[----:B------:R-:W-:Y:S01]  /*68000*/  IMAD.WIDE R4, R3, 0x2, R48 ;  /* 0x0000000203047825 */ /* 0x000fe200078e0230 */
[----:B------:R-:W-:-:S02]  /*68010*/  ISETP.LT.AND P2, PT, R23, c[0x0][0x178], !P2 ;  /* 0x00005e0017007a0c */ /* 0x000fc40005741270 */
[----:B------:R-:W-:Y:S01]  /*68020*/  ISETP.GE.AND P6, PT, R53, c[0x0][0x17c], PT ;  /* 0x00005f0035007a0c */ /* 0x000fe20003fc6270 */
[----:B------:R-:W-:-:S03]  /*68030*/  IMAD.WIDE R6, R3, 0x2, R10 ;  /* 0x0000000203067825 */ /* 0x000fc600078e020a */
[----:B------:R-:W-:Y:S02]  /*68040*/  ISETP.LT.AND P3, PT, R59, c[0x0][0x178], !P6 ;  /* 0x00005e003b007a0c */ /* 0x000fe40007761270 */
[C---:B------:R-:W-:Y:S01]  /*68050*/  IADD3 R0, R3.reuse, c[0x0][0x198], RZ ;  /* 0x0000660003007a10 */ /* 0x040fe20007ffe0ff */
[----:B--2---:R0:W-:Y:S01]  /*68060*/  @P4 STG.E.U16 [R4.64], R61 ;  /* 0x0000003d04004986 */ /* 0x0041e2000c101506 */
[----:B------:R-:W-:Y:S01]  /*68070*/  ISETP.LT.AND P4, PT, R60, c[0x0][0x178], !P6 ;  /* 0x00005e003c007a0c */ /* 0x000fe20007781270 */
[----:B0-----:R-:W-:Y:S01]  /*68080*/  IMAD.WIDE R4, R3, 0x2, R8 ;  /* 0x0000000203047825 */ /* 0x001fe200078e0208 */
[----:B------:R-:W-:Y:S01]  /*68090*/  PRMT R3, R61, 0x7632, R3 ;  /* 0x000076323d037816 */ /* 0x000fe20000000003 */
[----:B---3--:R0:W-:Y:S01]  /*680a0*/  @P5 STG.E.U16 [R6.64], R43 ;  /* 0x0000002b06005986 */ /* 0x0081e2000c101506 */
[----:B------:R-:W-:Y:S02]  /*680b0*/  ISETP.LT.AND P5, PT, R27, c[0x0][0x178], !P6 ;  /* 0x00005e001b007a0c */ /* 0x000fe400077a1270 */
[----:B------:R-:W-:Y:S01]  /*680c0*/  ISETP.LT.AND P6, PT, R23, c[0x0][0x178], !P6 ;  /* 0x00005e0017007a0c */ /* 0x000fe200077c1270 */
[----:B------:R1:W-:Y:S01]  /*680d0*/  @P2 STG.E.U16 [R4.64], R47 ;  /* 0x0000002f04002986 */ /* 0x0003e2000c101506 */
[----:B------:R-:W-:Y:S01]  /*680e0*/  PRMT R45, R43, 0x7632, R45 ;  /* 0x000076322b2d7816 */ /* 0x000fe2000000002d */
[----:B0-----:R-:W-:-:S02]  /*680f0*/  IMAD.WIDE R6, R0, 0x2, R50 ;  /* 0x0000000200067825 */ /* 0x001fc400078e0232 */
[----:B------:R-:W2:Y:S02]  /*68100*/  LDL.LU R43, [R1+0xcc] ;  /* 0x0000cc00012b7983 */ /* 0x000ea40000300800 */
[----:B-1----:R-:W-:Y:S02]  /*68110*/  IMAD.WIDE R4, R0, 0x2, R48 ;  /* 0x0000000200047825 */ /* 0x002fe400078e0230 */
[----:B------:R0:W-:Y:S01]  /*68120*/  @P3 STG.E.U16 [R6.64], R44 ;  /* 0x0000002c06003986 */ /* 0x0001e2000c101506 */
[----:B------:R-:W-:-:S03]  /*68130*/  PRMT R47, R47, 0x7632, R47 ;  /* 0x000076322f2f7816 */ /* 0x000fc6000000002f */
[----:B------:R1:W-:Y:S04]  /*68140*/  @P4 STG.E.U16 [R4.64], R3 ;  /* 0x0000000304004986 */ /* 0x0003e8000c101506 */
[----:B------:R-:W3:Y:S01]  /*68150*/  LDL.LU R56, [R1+0xbc] ;  /* 0x0000bc0001387983 */ /* 0x000ee20000300800 */
[----:B0-----:R-:W-:-:S04]  /*68160*/  IMAD.WIDE R6, R0, 0x2, R10 ;  /* 0x0000000200067825 */ /* 0x001fc800078e020a */
[----:B-1----:R-:W-:Y:S01]  /*68170*/  IMAD.WIDE R4, R0, 0x2, R8 ;  /* 0x0000000200047825 */ /* 0x002fe200078e0208 */
[----:B------:R0:W-:Y:S04]  /*68180*/  @P5 STG.E.U16 [R6.64], R45 ;  /* 0x0000002d06005986 */ /* 0x0001e8000c101506 */
[----:B------:R1:W-:Y:S01]  /*68190*/  @P6 STG.E.U16 [R4.64], R47 ;  /* 0x0000002f04006986 */ /* 0x0003e2000c101506 */
[----:B----4-:R-:W-:-:S03]  /*681a0*/  ISETP.GE.AND P4, PT, R57, c[0x0][0x17c], PT ;  /* 0x00005f0039007a0c */ /* 0x010fc60003f86270 */
[----:B------:R-:W4:Y:S01]  /*681b0*/  LDL.LU R57, [R1+0x110] ;  /* 0x0001100001397983 */ /* 0x000f220000300800 */
[----:B------:R-:W-:-:S03]  /*681c0*/  ISETP.GE.AND P6, PT, R54, c[0x0][0x17c], PT ;  /* 0x00005f0036007a0c */ /* 0x000fc60003fc6270 */
[----:B------:R-:W4:Y:S04]  /*681d0*/  LDL.LU R61, [R1+0xe0] ;  /* 0x0000e000013d7983 */ /* 0x000f280000300800 */
[----:B------:R-:W4:Y:S01]  /*681e0*/  LDL.LU R54, [R1+0x1f70] ;  /* 0x001f700001367983 */ /* 0x000f220000300800 */
[----:B------:R-:W-:-:S04]  /*681f0*/  ISETP.GE.AND P1, PT, R52, c[0x0][0x17c], PT ;  /* 0x00005f0034007a0c */ /* 0x000fc80003f26270 */
[----:B------:R-:W-:Y:S02]  /*68200*/  ISETP.LT.AND P2, PT, R59, c[0x0][0x178], !P1 ;  /* 0x00005e003b007a0c */ /* 0x000fe40004f41270 */
[----:B------:R-:W-:Y:S02]  /*68210*/  ISETP.LT.AND P3, PT, R60, c[0x0][0x178], !P1 ;  /* 0x00005e003c007a0c */ /* 0x000fe40004f61270 */
[----:B------:R-:W-:Y:S02]  /*68220*/  IADD3 R44, R0, c[0x0][0x198], RZ ;  /* 0x00006600002c7a10 */ /* 0x000fe40007ffe0ff */
[----:B------:R-:W-:-:S03]  /*68230*/  ISETP.LT.AND P5, PT, R27, c[0x0][0x178], !P1 ;  /* 0x00005e001b007a0c */ /* 0x000fc60004fa1270 */
[----:B0-----:R-:W-:Y:S01]  /*68240*/  IMAD.WIDE R6, R44, 0x2, R50 ;  /* 0x000000022c067825 */ /* 0x001fe200078e0232 */
[----:B------:R-:W-:-:S03]  /*68250*/  ISETP.LT.AND P1, PT, R23, c[0x0][0x178], !P1 ;  /* 0x00005e0017007a0c */ /* 0x000fc60004f21270 */
[C---:B------:R-:W-:Y:S01]  /*68260*/  IMAD.WIDE R52, R44.reuse, 0x2, R48 ;  /* 0x000000022c347825 */ /* 0x040fe200078e0230 */
[----:B------:R0:W-:Y:S03]  /*68270*/  @P2 STG.E.U16 [R6.64], R55 ;  /* 0x0000003706002986 */ /* 0x0001e6000c101506 */
[----:B-1----:R-:W-:Y:S01]  /*68280*/  IMAD.WIDE R4, R44, 0x2, R10 ;  /* 0x000000022c047825 */ /* 0x002fe200078e020a */
[----:B------:R1:W-:Y:S01]  /*68290*/  @P3 STG.E.U16 [R52.64], R58 ;  /* 0x0000003a34003986 */ /* 0x0003e2000c101506 */
[----:B------:R-:W-:Y:S02]  /*682a0*/  ISETP.LT.AND P3, PT, R59, c[0x0][0x178], !P6 ;  /* 0x00005e003b007a0c */ /* 0x000fe40007761270 */
[----:B------:R-:W-:Y:S02]  /*682b0*/  ISETP.LT.AND P2, PT, R60, c[0x0][0x178], !P6 ;  /* 0x00005e003c007a0c */ /* 0x000fe40007741270 */
[----:B------:R-:W-:-:S02]  /*682c0*/  IADD3 R0, R44, c[0x0][0x198], RZ ;  /* 0x000066002c007a10 */ /* 0x000fc40007ffe0ff */
[----:B------:R-:W-:Y:S02]  /*682d0*/  PRMT R3, R58, 0x7632, R3 ;  /* 0x000076323a037816 */ /* 0x000fe40000000003 */
[----:B------:R-:W-:Y:S01]  /*682e0*/  PRMT R46, R55, 0x7632, R46 ;  /* 0x00007632372e7816 */ /* 0x000fe2000000002e */
[----:B0-----:R-:W-:Y:S01]  /*682f0*/  IMAD.WIDE R6, R0, 0x2, R50 ;  /* 0x0000000200067825 */ /* 0x001fe200078e0232 */
[----:B-1----:R-:W4:Y:S04]  /*68300*/  LDL.LU R58, [R1+0x100] ;  /* 0x00010000013a7983 */ /* 0x002f280000300800 */
[----:B--2---:R0:W-:Y:S01]  /*68310*/  @P5 STG.E.U16 [R4.64], R43 ;  /* 0x0000002b04005986 */ /* 0x0041e2000c101506 */
[----:B------:R-:W-:Y:S02]  /*68320*/  ISETP.LT.AND P5, PT, R27, c[0x0][0x178], !P6 ;  /* 0x00005e001b007a0c */ /* 0x000fe400077a1270 */
[----:B------:R-:W-:Y:S01]  /*68330*/  PRMT R47, R43, 0x7632, R47 ;  /* 0x000076322b2f7816 */ /* 0x000fe2000000002f */
[----:B0-----:R-:W-:Y:S01]  /*68340*/  IMAD.WIDE R4, R44, 0x2, R8 ;  /* 0x000000022c047825 */ /* 0x001fe200078e0208 */
[----:B------:R-:W2:Y:S03]  /*68350*/  LDL.LU R43, [R1+0xd0] ;  /* 0x0000d000012b7983 */ /* 0x000ea60000300800 */
[C---:B------:R-:W-:Y:S01]  /*68360*/  IMAD.WIDE R44, R0.reuse, 0x2, R48 ;  /* 0x00000002002c7825 */ /* 0x040fe200078e0230 */
[----:B---3--:R0:W-:Y:S04]  /*68370*/  @P1 STG.E.U16 [R4.64], R56 ;  /* 0x0000003804001986 */ /* 0x0081e8000c101506 */
[----:B------:R-:W-:Y:S04]  /*68380*/  @P3 STG.E.U16 [R6.64], R46 ;  /* 0x0000002e06003986 */ /* 0x000fe8000c101506 */
[----:B------:R-:W-:Y:S01]  /*68390*/  @P2 STG.E.U16 [R44.64], R3 ;  /* 0x000000032c002986 */ /* 0x000fe2000c101506 */
[----:B0-----:R-:W-:-:S05]  /*683a0*/  IMAD.WIDE R4, R0, 0x2, R10 ;  /* 0x0000000200047825 */ /* 0x001fca00078e020a */
[----:B------:R0:W-:Y:S01]  /*683b0*/  @P5 STG.E.U16 [R4.64], R47 ;  /* 0x0000002f04005986 */ /* 0x0001e2000c101506 */
[----:B----4-:R-:W-:-:S03]  /*683c0*/  ISETP.GE.AND P1, PT, R54, c[0x0][0x17c], PT ;  /* 0x00005f0036007a0c */ /* 0x010fc60003f26270 */
[----:B------:R-:W3:Y:S04]  /*683d0*/  LDL.LU R54, [R1+0x1f74] ;  /* 0x001f740001367983 */ /* 0x000ee80000300800 */
[----:B0-----:R-:W4:Y:S01]  /*683e0*/  LDL.LU R47, [R1+0x1f78] ;  /* 0x001f7800012f7983 */ /* 0x001f220000300800 */
[----:B------:R-:W-:Y:S02]  /*683f0*/  ISETP.LT.AND P6, PT, R23, c[0x0][0x178], !P6 ;  /* 0x00005e0017007a0c */ /* 0x000fe400077c1270 */
[----:B------:R-:W-:Y:S01]  /*68400*/  ISETP.LT.AND P3, PT, R59, c[0x0][0x178], !P4 ;  /* 0x00005e003b007a0c */ /* 0x000fe20006761270 */
[----:B------:R-:W-:Y:S01]  /*68410*/  IMAD.WIDE R6, R0, 0x2, R8 ;  /* 0x0000000200067825 */ /* 0x000fe200078e0208 */
[----:B------:R-:W-:Y:S01]  /*68420*/  ISETP.LT.AND P2, PT, R60, c[0x0][0x178], !P4 ;  /* 0x00005e003c007a0c */ /* 0x000fe20006741270 */
[----:B------:R-:W3:Y:S01]  /*68430*/  LDL.LU R55, [R1+0x140] ;  /* 0x0001400001377983 */ /* 0x000ee20000300800 */
[----:B------:R-:W-:-:S02]  /*68440*/  IADD3 R3, R0, c[0x0][0x198], RZ ;  /* 0x0000660000037a10 */ /* 0x000fc40007ffe0ff */
[----:B------:R-:W-:Y:S02]  /*68450*/  PRMT R46, R56, 0x7632, R46 ;  /* 0x00007632382e7816 */ /* 0x000fe4000000002e */
[----:B------:R-:W-:Y:S01]  /*68460*/  ISETP.LT.AND P5, PT, R27, c[0x0][0x178], !P4 ;  /* 0x00005e001b007a0c */ /* 0x000fe200067a1270 */
[----:B------:R-:W-:Y:S01]  /*68470*/  IMAD.WIDE R4, R3, 0x2, R50 ;  /* 0x0000000203047825 */ /* 0x000fe200078e0232 */
[----:B------:R-:W-:Y:S01]  /*68480*/  ISETP.LT.AND P4, PT, R23, c[0x0][0x178], !P4 ;  /* 0x00005e0017007a0c */ /* 0x000fe20006781270 */
[----:B------:R0:W-:Y:S01]  /*68490*/  @P6 STG.E.U16 [R6.64], R46 ;  /* 0x0000002e06006986 */ /* 0x0001e2000c101506 */
[----:B------:R-:W-:Y:S01]  /*684a0*/  ISETP.LT.AND P6, PT, R59, c[0x0][0x178], !P1 ;  /* 0x00005e003b007a0c */ /* 0x000fe20004fc1270 */
[----:B------:R-:W-:Y:S02]  /*684b0*/  IMAD.WIDE R44, R3, 0x2, R48 ;  /* 0x00000002032c7825 */ /* 0x000fe400078e0230 */
[----:B------:R1:W-:Y:S01]  /*684c0*/  @P3 STG.E.U16 [R4.64], R57 ;  /* 0x0000003904003986 */ /* 0x0003e2000c101506 */
[----:B------:R-:W-:-:S03]  /*684d0*/  PRMT R0, R57, 0x7632, R0 ;  /* 0x0000763239007816 */ /* 0x000fc60000000000 */
[----:B------:R1:W-:Y:S01]  /*684e0*/  @P2 STG.E.U16 [R44.64], R61 ;  /* 0x0000003d2c002986 */ /* 0x0003e2000c101506 */
[----:B------:R-:W-:Y:S02]  /*684f0*/  ISETP.LT.AND P2, PT, R60, c[0x0][0x178], !P1 ;  /* 0x00005e003c007a0c */ /* 0x000fe40004f41270 */
[C---:B0-----:R-:W-:Y:S01]  /*68500*/  IADD3 R46, R3.reuse, c[0x0][0x198], RZ ;  /* 0x00006600032e7a10 */ /* 0x041fe20007ffe0ff */
[C---:B------:R-:W-:Y:S01]  /*68510*/  IMAD.WIDE R6, R3.reuse, 0x2, R8 ;  /* 0x0000000203067825 */ /* 0x040fe200078e0208 */
[----:B------:R-:W3:Y:S03]  /*68520*/  LDL.LU R56, [R1+0x130] ;  /* 0x0001300001387983 */ /* 0x000ee60000300800 */
[----:B-1----:R-:W-:Y:S01]  /*68530*/  IMAD.WIDE R4, R3, 0x2, R10 ;  /* 0x0000000203047825 */ /* 0x002fe200078e020a */
[----:B------:R-:W3:Y:S03]  /*68540*/  LDL.LU R57, [R1+0x120] ;  /* 0x0001200001397983 */ /* 0x000ee60000300800 */
[----:B------:R-:W-:Y:S01]  /*68550*/  IMAD.WIDE R44, R46, 0x2, R50 ;  /* 0x000000022e2c7825 */ /* 0x000fe200078e0232 */
[----:B------:R0:W-:Y:S01]  /*68560*/  @P5 STG.E.U16 [R4.64], R58 ;  /* 0x0000003a04005986 */ /* 0x0001e2000c101506 */
[----:B------:R-:W-:-:S02]  /*68570*/  ISETP.LT.AND P5, PT, R27, c[0x0][0x178], !P1 ;  /* 0x00005e001b007a0c */ /* 0x000fc40004fa1270 */
[----:B------:R-:W-:Y:S01]  /*68580*/  PRMT R3, R58, 0x7632, R3 ;  /* 0x000076323a037816 */ /* 0x000fe20000000003 */
[C---:B0-----:R-:W-:Y:S01]  /*68590*/  IMAD.WIDE R4, R46.reuse, 0x2, R10 ;  /* 0x000000022e047825 */ /* 0x041fe200078e020a */
[----:B--2---:R0:W-:Y:S04]  /*685a0*/  @P4 STG.E.U16 [R6.64], R43 ;  /* 0x0000002b06004986 */ /* 0x0041e8000c101506 */
[----:B------:R1:W-:Y:S01]  /*685b0*/  @P6 STG.E.U16 [R44.64], R0 ;  /* 0x000000002c006986 */ /* 0x0003e2000c101506 */
[----:B0-----:R-:W-:Y:S01]  /*685c0*/  IMAD.WIDE R6, R46, 0x2, R48 ;  /* 0x000000022e067825 */ /* 0x001fe200078e0230 */
[----:B-1----:R-:W-:Y:S02]  /*685d0*/  PRMT R0, R61, 0x7632, R0 ;  /* 0x000076323d007816 */ /* 0x002fe40000000000 */
[----:B------:R-:W2:Y:S04]  /*685e0*/  LDL.LU R61, [R1+0xf0] ;  /* 0x0000f000013d7983 */ /* 0x000ea80000300800 */
[----:B------:R-:W-:Y:S04]  /*685f0*/  @P2 STG.E.U16 [R6.64], R0 ;  /* 0x0000000006002986 */ /* 0x000fe8000c101506 */
[----:B------:R0:W-:Y:S01]  /*68600*/  @P5 STG.E.U16 [R4.64], R3 ;  /* 0x0000000304005986 */ /* 0x0001e2000c101506 */
[----:B----4-:R-:W-:-:S03]  /*68610*/  ISETP.GE.AND P2, PT, R47, c[0x0][0x17c], PT ;  /* 0x00005f002f007a0c */ /* 0x010fc60003f46270 */
[----:B------:R-:W4:Y:S01]  /*68620*/  LDL.LU R47, [R1+0x1f7c] ;  /* 0x001f7c00012f7983 */ /* 0x000f220000300800 */
[----:B0-----:R-:W-:Y:S01]  /*68630*/  PRMT R3, R43, 0x7632, R3 ;  /* 0x000076322b037816 */ /* 0x001fe20000000003 */
[C---:B------:R-:W-:Y:S01]  /*68640*/  IMAD.WIDE R4, R46.reuse, 0x2, R8 ;  /* 0x000000022e047825 */ /* 0x040fe200078e0208 */
[----:B------:R-:W-:Y:S01]  /*68650*/  IADD3 R0, R46, c[0x0][0x198], RZ ;  /* 0x000066002e007a10 */ /* 0x000fe20007ffe0ff */
[----:B------:R-:W4:Y:S04]  /*68660*/  LDL.LU R58, [R1+0x2c0] ;  /* 0x0002c000013a7983 */ /* 0x000f280000300800 */
[----:B------:R-:W4:Y:S04]  /*68670*/  LDL.LU R43, [R1+0x160] ;  /* 0x00016000012b7983 */ /* 0x000f280000300800 */
[----:B------:R-:W4:Y:S01]  /*68680*/  LDL.LU R46, [R1+0x1f80] ;  /* 0x001f8000012e7983 */ /* 0x000f220000300800 */
[----:B---3--:R-:W-:-:S03]  /*68690*/  ISETP.GE.AND P3, PT, R54, c[0x0][0x17c], PT ;  /* 0x00005f0036007a0c */ /* 0x008fc60003f66270 */
[----:B------:R-:W3:Y:S01]  /*686a0*/  LDL.LU R54, [R1+0x1f84] ;  /* 0x001f840001367983 */ /* 0x000ee20000300800 */
[----:B------:R-:W-:Y:S02]  /*686b0*/  ISETP.LT.AND P1, PT, R23, c[0x0][0x178], !P1 ;  /* 0x00005e0017007a0c */ /* 0x000fe40004f21270 */
[----:B------:R-:W-:Y:S02]  /*686c0*/  ISETP.LT.AND P6, PT, R59, c[0x0][0x178], !P3 ;  /* 0x00005e003b007a0c */ /* 0x000fe40005fc1270 */
[----:B------:R-:W-:Y:S01]  /*686d0*/  ISETP.LT.AND P4, PT, R60, c[0x0][0x178], !P3 ;  /* 0x00005e003c007a0c */ /* 0x000fe20005f81270 */
[C---:B------:R-:W-:Y:S01]  /*686e0*/  IMAD.WIDE R6, R0.reuse, 0x2, R50 ;  /* 0x0000000200067825 */ /* 0x040fe200078e0232 */
[----:B------:R-:W-:Y:S02]  /*686f0*/  ISETP.LT.AND P5, PT, R27, c[0x0][0x178], !P3 ;  /* 0x00005e001b007a0c */ /* 0x000fe40005fa1270 */
[----:B------:R-:W-:Y:S01]  /*68700*/  ISETP.LT.AND P3, PT, R23, c[0x0][0x178], !P3 ;  /* 0x00005e0017007a0c */ /* 0x000fe20005f61270 */
[----:B------:R-:W-:-:S04]  /*68710*/  IMAD.WIDE R44, R0, 0x2, R48 ;  /* 0x00000002002c7825 */ /* 0x000fc800078e0230 */
[----:B------:R0:W-:Y:S04]  /*68720*/  @P1 STG.E.U16 [R4.64], R3 ;  /* 0x0000000304001986 */ /* 0x0001e8000c101506 */
[----:B------:R1:W-:Y:S01]  /*68730*/  @P6 STG.E.U16 [R6.64], R55 ;  /* 0x0000003706006986 */ /* 0x0003e2000c101506 */
[----:B------:R-:W-:-:S03]  /*68740*/  ISETP.LT.AND P6, PT, R59, c[0x0][0x178], !P2 ;  /* 0x00005e003b007a0c */ /* 0x000fc600057c1270 */
[----:B------:R1:W-:Y:S01]  /*68750*/  @P4 STG.E.U16 [R44.64], R56 ;  /* 0x000000382c004986 */ /* 0x0003e2000c101506 */
[----:B------:R-:W-:Y:S01]  /*68760*/  ISETP.LT.AND P4, PT, R60, c[0x0][0x178], !P2 ;  /* 0x00005e003c007a0c */ /* 0x000fe20005781270 */
[C---:B0-----:R-:W-:Y:S01]  /*68770*/  IMAD.WIDE R4, R0.reuse, 0x2, R10 ;  /* 0x0000000200047825 */ /* 0x041fe200078e020a */
[----:B------:R-:W-:-:S03]  /*68780*/  IADD3 R3, R0, c[0x0][0x198], RZ ;  /* 0x0000660000037a10 */ /* 0x000fc60007ffe0ff */
[----:B-1----:R-:W-:Y:S01]  /*68790*/  IMAD.WIDE R6, R0, 0x2, R8 ;  /* 0x0000000200067825 */ /* 0x002fe200078e0208 */
[----:B------:R0:W-:Y:S01]  /*687a0*/  @P5 STG.E.U16 [R4.64], R57 ;  /* 0x0000003904005986 */ /* 0x0001e2000c101506 */
[----:B------:R-:W-:Y:S02]  /*687b0*/  PRMT R0, R55, 0x7632, R0 ;  /* 0x0000763237007816 */ /* 0x000fe40000000000 */
[----:B------:R-:W-:Y:S01]  /*687c0*/  IMAD.WIDE R44, R3, 0x2, R50 ;  /* 0x00000002032c7825 */ /* 0x000fe200078e0232 */
[----:B------:R-:W-:Y:S01]  /*687d0*/  PRMT R52, R57, 0x7632, R52 ;  /* 0x0000763239347816 */ /* 0x000fe20000000034 */
[----:B------:R-:W3:Y:S02]  /*687e0*/  LDL.LU R55, [R1+0x150] ;  /* 0x0001500001377983 */ /* 0x000ee40000300800 */
[----:B0-----:R-:W-:Y:S02]  /*687f0*/  IMAD.WIDE R4, R3, 0x2, R48 ;  /* 0x0000000203047825 */ /* 0x001fe400078e0230 */
[----:B--2---:R0:W-:Y:S01]  /*68800*/  @P3 STG.E.U16 [R6.64], R61 ;  /* 0x0000003d06003986 */ /* 0x0041e2000c101506 */
[----:B------:R-:W-:-:S02]  /*68810*/  ISETP.LT.AND P3, PT, R27, c[0x0][0x178], !P2 ;  /* 0x00005e001b007a0c */ /* 0x000fc40005761270 */
[----:B------:R-:W-:Y:S01]  /*68820*/  ISETP.LT.AND P2, PT, R23, c[0x0][0x178], !P2 ;  /* 0x00005e0017007a0c */ /* 0x000fe20005741270 */
[----:B------:R1:W-:Y:S01]  /*68830*/  @P6 STG.E.U16 [R44.64], R0 ;  /* 0x000000002c006986 */ /* 0x0003e2000c101506 */
[----:B0-----:R-:W-:Y:S02]  /*68840*/  PRMT R6, R56, 0x7632, R6 ;  /* 0x0000763238067816 */ /* 0x001fe40000000006 */
[----:B------:R-:W-:Y:S01]  /*68850*/  PRMT R53, R61, 0x7632, R53 ;  /* 0x000076323d357816 */ /* 0x000fe20000000035 */
[----:B------:R-:W2:Y:S01]  /*68860*/  LDL.LU R56, [R1+0xa0] ;  /* 0x0000a00001387983 */ /* 0x000ea20000300800 */
[----:B-1----:R-:W-:-:S03]  /*68870*/  IADD3 R0, R3, c[0x0][0x198], RZ ;  /* 0x0000660003007a10 */ /* 0x002fc60007ffe0ff */
[----:B------:R0:W-:Y:S01]  /*68880*/  @P4 STG.E.U16 [R4.64], R6 ;  /* 0x0000000604004986 */ /* 0x0001e2000c101506 */
[----:B----4-:R-:W-:-:S03]  /*68890*/  ISETP.GE.AND P1, PT, R47, c[0x0][0x17c], PT ;  /* 0x00005f002f007a0c */ /* 0x010fc60003f26270 */
[----:B------:R-:W4:Y:S01]  /*688a0*/  LDL.LU R57, [R1+0x2d0] ;  /* 0x0002d00001397983 */ /* 0x000f220000300800 */
[----:B------:R-:W-:Y:S01]  /*688b0*/  ISETP.LT.AND P5, PT, R59, c[0x0][0x178], !P1 ;  /* 0x00005e003b007a0c */ /* 0x000fe20004fa1270 */
[C---:B0-----:R-:W-:Y:S01]  /*688c0*/  IMAD.WIDE R4, R3.reuse, 0x2, R10 ;  /* 0x0000000203047825 */ /* 0x041fe200078e020a */
[----:B------:R-:W-:Y:S01]  /*688d0*/  ISETP.LT.AND P4, PT, R60, c[0x0][0x178], !P1 ;  /* 0x00005e003c007a0c */ /* 0x000fe20004f81270 */
[----:B------:R-:W4:Y:S02]  /*688e0*/  LDL.LU R61, [R1+0x210] ;  /* 0x00021000013d7983 */ /* 0x000f240000300800 */
[----:B------:R-:W-:Y:S01]  /*688f0*/  IMAD.WIDE R6, R3, 0x2, R8 ;  /* 0x0000000203067825 */ /* 0x000fe200078e0208 */
[----:B------:R-:W-:-:S03]  /*68900*/  ISETP.GE.AND P6, PT, R46, c[0x0][0x17c], PT ;  /* 0x00005f002e007a0c */ /* 0x000fc60003fc6270 */
[C---:B------:R-:W-:Y:S01]  /*68910*/  IMAD.WIDE R44, R0.reuse, 0x2, R50 ;  /* 0x00000002002c7825 */ /* 0x040fe200078e0232 */
[----:B------:R0:W-:Y:S03]  /*68920*/  @P3 STG.E.U16 [R4.64], R52 ;  /* 0x0000003404003986 */ /* 0x0001e6000c101506 */
[----:B------:R-:W-:Y:S01]  /*68930*/  IMAD.WIDE R46, R0, 0x2, R48 ;  /* 0x00000002002e7825 */ /* 0x000fe200078e0230 */
[----:B------:R1:W-:Y:S04]  /*68940*/  @P2 STG.E.U16 [R6.64], R53 ;  /* 0x0000003506002986 */ /* 0x0003e8000c101506 */
[----:B------:R0:W-:Y:S04]  /*68950*/  @P5 STG.E.U16 [R44.64], R58 ;  /* 0x0000003a2c005986 */ /* 0x0001e8000c101506 */
[----:B------:R0:W-:Y:S01]  /*68960*/  @P4 STG.E.U16 [R46.64], R43 ;  /* 0x0000002b2e004986 */ /* 0x0001e2000c101506 */
[----:B---3--:R-:W-:-:S03]  /*68970*/  ISETP.GE.AND P4, PT, R54, c[0x0][0x17c], PT ;  /* 0x00005f0036007a0c */ /* 0x008fc60003f86270 */
[----:B------:R-:W3:Y:S01]  /*68980*/  LDL.LU R54, [R1+0x1f88] ;  /* 0x001f880001367983 */ /* 0x000ee20000300800 */
[----:B------:R-:W-:Y:S02]  /*68990*/  ISETP.LT.AND P5, PT, R27, c[0x0][0x178], !P1 ;  /* 0x00005e001b007a0c */ /* 0x000fe40004fa1270 */
[----:B------:R-:W-:Y:S02]  /*689a0*/  ISETP.LT.AND P1, PT, R23, c[0x0][0x178], !P1 ;  /* 0x00005e0017007a0c */ /* 0x000fe40004f21270 */
[----:B------:R-:W-:Y:S02]  /*689b0*/  ISETP.LT.AND P2, PT, R59, c[0x0][0x178], !P6 ;  /* 0x00005e003b007a0c */ /* 0x000fe40007741270 */
[----:B------:R-:W-:Y:S02]  /*689c0*/  ISETP.LT.AND P3, PT, R60, c[0x0][0x178], !P6 ;  /* 0x00005e003c007a0c */ /* 0x000fe40007761270 */
[C---:B------:R-:W-:Y:S01]  /*689d0*/  IADD3 R3, R0.reuse, c[0x0][0x198], RZ ;  /* 0x0000660000037a10 */ /* 0x040fe20007ffe0ff */
[----:B0-----:R-:W-:Y:S01]  /*689e0*/  IMAD.WIDE R4, R0, 0x2, R10 ;  /* 0x0000000200047825 */ /* 0x001fe200078e020a */
[----:B------:R-:W-:-:S02]  /*689f0*/  PRMT R52, R58, 0x7632, R52 ;  /* 0x000076323a347816 */ /* 0x000fc40000000034 */
[----:B-1----:R-:W-:Y:S01]  /*68a00*/  PRMT R53, R43, 0x7632, R53 ;  /* 0x000076322b357816 */ /* 0x002fe20000000035 */
[----:B------:R-:W4:Y:S01]  /*68a10*/  LDL.LU R58, [R1+0x290] ;  /* 0x00029000013a7983 */ /* 0x000f220000300800 */
[----:B------:R-:W-:-:S03]  /*68a20*/  IMAD.WIDE R6, R0, 0x2, R8 ;  /* 0x0000000200067825 */ /* 0x000fc600078e0208 */
[----:B------:R-:W4:Y:S01]  /*68a30*/  LDL.LU R43, [R1+0x180] ;  /* 0x00018000012b7983 */ /* 0x000f220000300800 */
[----:B------:R-:W-:-:S04]  /*68a40*/  IMAD.WIDE R44, R3, 0x2, R50 ;  /* 0x00000002032c7825 */ /* 0x000fc800078e0232 */
[----:B------:R-:W-:Y:S01]  /*68a50*/  IMAD.WIDE R46, R3, 0x2, R48 ;  /* 0x00000002032e7825 */ /* 0x000fe200078e0230 */
[----:B------:R-:W-:Y:S04]  /*68a60*/  @P5 STG.E.U16 [R4.64], R55 ;  /* 0x0000003704005986 */ /* 0x000fe8000c101506 */
[----:B--2---:R-:W-:Y:S04]  /*68a70*/  @P1 STG.E.U16 [R6.64], R56 ;  /* 0x0000003806001986 */ /* 0x004fe8000c101506 */
[----:B------:R-:W-:Y:S04]  /*68a80*/  @P2 STG.E.U16 [R44.64], R52 ;  /* 0x000000342c002986 */ /* 0x000fe8000c101506 */
[----:B------:R0:W-:Y:S01]  /*68a90*/  @P3 STG.E.U16 [R46.64], R53 ;  /* 0x000000352e003986 */ /* 0x0001e2000c101506 */
[----:B---3--:R-:W-:-:S03]  /*68aa0*/  ISETP.GE.AND P1, PT, R54, c[0x0][0x17c], PT ;  /* 0x00005f0036007a0c */ /* 0x008fc60003f26270 */
[----:B------:R-:W2:Y:S04]  /*68ab0*/  LDL.LU R54, [R1+0x1f8c] ;  /* 0x001f8c0001367983 */ /* 0x000ea80000300800 */
[----:B0-----:R-:W3:Y:S01]  /*68ac0*/  LDL.LU R47, [R1+0x1f90] ;  /* 0x001f9000012f7983 */ /* 0x001ee20000300800 */
[----:B------:R-:W-:Y:S02]  /*68ad0*/  ISETP.LT.AND P5, PT, R27, c[0x0][0x178], !P6 ;  /* 0x00005e001b007a0c */ /* 0x000fe400077a1270 */
[----:B------:R-:W-:Y:S02]  /*68ae0*/  ISETP.LT.AND P6, PT, R23, c[0x0][0x178], !P6 ;  /* 0x00005e0017007a0c */ /* 0x000fe400077c1270 */
[----:B------:R-:W-:Y:S01]  /*68af0*/  ISETP.LT.AND P3, PT, R59, c[0x0][0x178], !P4 ;  /* 0x00005e003b007a0c */ /* 0x000fe20006761270 */
[----:B------:R-:W-:Y:S01]  /*68b00*/  IMAD.WIDE R4, R3, 0x2, R10 ;  /* 0x0000000203047825 */ /* 0x000fe200078e020a */
[----:B------:R-:W-:-:S02]  /*68b10*/  ISETP.LT.AND P2, PT, R60, c[0x0][0x178], !P4 ;  /* 0x00005e003c007a0c */ /* 0x000fc40006741270 */
[----:B------:R-:W-:Y:S02]  /*68b20*/  PRMT R44, R55, 0x7632, R44 ;  /* 0x00007632372c7816 */ /* 0x000fe4000000002c */
[C---:B------:R-:W-:Y:S01]  /*68b30*/  IADD3 R0, R3.reuse, c[0x0][0x198], RZ ;  /* 0x0000660003007a10 */ /* 0x040fe20007ffe0ff */
[----:B------:R-:W-:Y:S01]  /*68b40*/  IMAD.WIDE R6, R3, 0x2, R8 ;  /* 0x0000000203067825 */ /* 0x000fe200078e0208 */
[----:B------:R-:W-:Y:S01]  /*68b50*/  PRMT R46, R56, 0x7632, R46 ;  /* 0x00007632382e7816 */ /* 0x000fe2000000002e */
[----:B------:R0:W-:Y:S01]  /*68b60*/  @P5 STG.E.U16 [R4.64], R44 ;  /* 0x0000002c04005986 */ /* 0x0001e2000c101506 */
[----:B------:R-:W-:Y:S02]  /*68b70*/  ISETP.LT.AND P5, PT, R27, c[0x0][0x178], !P4 ;  /* 0x00005e001b007a0c */ /* 0x000fe400067a1270 */
[----:B------:R-:W-:Y:S01]  /*68b80*/  ISETP.LT.AND P4, PT, R23, c[0x0][0x178], !P4 ;  /* 0x00005e0017007a0c */ /* 0x000fe20006781270 */
[----:B------:R1:W-:Y:S01]  /*68b90*/  @P6 STG.E.U16 [R6.64], R46 ;  /* 0x0000002e06006986 */ /* 0x0003e2000c101506 */
[----:B------:R-:W-:-:S03]  /*68ba0*/  ISETP.LT.AND P6, PT, R59, c[0x0][0x178], !P1 ;  /* 0x00005e003b007a0c */ /* 0x000fc60004fc1270 */
[----:B------:R-:W2:Y:S01]  /*68bb0*/  LDL.LU R55, [R1+0x114] ;  /* 0x0001140001377983 */ /* 0x000ea20000300800 */
[C---:B0-----:R-:W-:Y:S01]  /*68bc0*/  IMAD.WIDE R4, R0.reuse, 0x2, R50 ;  /* 0x0000000200047825 */ /* 0x041fe200078e0232 */
[C---:B------:R-:W-:Y:S02]  /*68bd0*/  IADD3 R3, R0.reuse, c[0x0][0x198], RZ ;  /* 0x0000660000037a10 */ /* 0x040fe40007ffe0ff */
[----:B------:R-:W2:Y:S01]  /*68be0*/  LDL.LU R56, [R1+0xe4] ;  /* 0x0000e40001387983 */ /* 0x000ea20000300800 */
[----:B------:R-:W-:-:S03]  /*68bf0*/  IMAD.WIDE R44, R0, 0x2, R48 ;  /* 0x00000002002c7825 */ /* 0x000fc600078e0230 */
[----:B----4-:R0:W-:Y:S04]  /*68c00*/  @P3 STG.E.U16 [R4.64], R57 ;  /* 0x0000003904003986 */ /* 0x0101e8000c101506 */
[----:B------:R4:W-:Y:S01]  /*68c10*/  @P2 STG.E.U16 [R44.64], R61 ;  /* 0x0000003d2c002986 */ /* 0x0009e2000c101506 */
[----:B------:R-:W-:Y:S01]  /*68c20*/  ISETP.LT.AND P2, PT, R60, c[0x0][0x178], !P1 ;  /* 0x00005e003c007a0c */ /* 0x000fe20004f41270 */
[----:B-1----:R-:W-:-:S04]  /*68c30*/  IMAD.WIDE R6, R0, 0x2, R8 ;  /* 0x0000000200067825 */ /* 0x002fc800078e0208 */
[----:B0-----:R-:W-:Y:S01]  /*68c40*/  IMAD.WIDE R4, R0, 0x2, R10 ;  /* 0x0000000200047825 */ /* 0x001fe200078e020a */
[----:B------:R-:W-:Y:S02]  /*68c50*/  PRMT R46, R57, 0x7632, R46 ;  /* 0x00007632392e7816 */ /* 0x000fe4000000002e */
[----:B------:R-:W-:Y:S01]  /*68c60*/  PRMT R0, R61, 0x7632, R0 ;  /* 0x000076323d007816 */ /* 0x000fe20000000000 */
[----:B----4-:R-:W-:Y:S01]  /*68c70*/  IMAD.WIDE R44, R3, 0x2, R50 ;  /* 0x00000002032c7825 */ /* 0x010fe200078e0232 */
[----:B------:R-:W-:Y:S01]  /*68c80*/  @P5 STG.E.U16 [R4.64], R58 ;  /* 0x0000003a04005986 */ /* 0x000fe2000c101506 */
[----:B------:R-:W-:-:S03]  /*68c90*/  ISETP.LT.AND P5, PT, R27, c[0x0][0x178], !P1 ;  /* 0x00005e001b007a0c */ /* 0x000fc60004fa1270 */
[----:B------:R0:W-:Y:S01]  /*68ca0*/  @P4 STG.E.U16 [R6.64], R43 ;  /* 0x0000002b06004986 */ /* 0x0001e2000c101506 */
[----:B------:R-:W-:-:S03]  /*68cb0*/  ISETP.LT.AND P1, PT, R23, c[0x0][0x178], !P1 ;  /* 0x00005e0017007a0c */ /* 0x000fc60004f21270 */
[----:B------:R1:W-:Y:S04]  /*68cc0*/  @P6 STG.E.U16 [R44.64], R46 ;  /* 0x0000002e2c006986 */ /* 0x0003e8000c101506 */
[----:B------:R-:W4:Y:S01]  /*68cd0*/  LDL.LU R57, [R1+0x104] ;  /* 0x0001040001397983 */ /* 0x000f220000300800 */
[----:B0-----:R-:W-:-:S03]  /*68ce0*/  IMAD.WIDE R6, R3, 0x2, R48 ;  /* 0x0000000203067825 */ /* 0x001fc600078e0230 */
[----:B------:R-:W4:Y:S04]  /*68cf0*/  LDL.LU R61, [R1+0xd4] ;  /* 0x0000d400013d7983 */ /* 0x000f280000300800 */
[----:B------:R-:W-:Y:S01]  /*68d00*/  @P2 STG.E.U16 [R6.64], R0 ;  /* 0x0000000006002986 */ /* 0x000fe2000c101506 */
[----:B-1----:R-:W-:Y:S01]  /*68d10*/  PRMT R44, R58, 0x7632, R44 ;  /* 0x000076323a2c7816 */ /* 0x002fe2000000002c */
[----:B------:R-:W-:Y:S01]  /*68d20*/  IMAD.WIDE R4, R3, 0x2, R10 ;  /* 0x0000000203047825 */ /* 0x000fe200078e020a */
[----:B------:R-:W-:-:S04]  /*68d30*/  PRMT R46, R43, 0x7632, R46 ;  /* 0x000076322b2e7816 */ /* 0x000fc8000000002e */
[----:B------:R0:W-:Y:S02]  /*68d40*/  @P5 STG.E.U16 [R4.64], R44 ;  /* 0x0000002c04005986 */ /* 0x0001e4000c101506 */
[----:B0-----:R-:W-:-:S05]  /*68d50*/  IMAD.WIDE R4, R3, 0x2, R8 ;  /* 0x0000000203047825 */ /* 0x001fca00078e0208 */
[----:B------:R0:W-:Y:S01]  /*68d60*/  @P1 STG.E.U16 [R4.64], R46 ;  /* 0x0000002e04001986 */ /* 0x0001e2000c101506 */
[----:B---3--:R-:W-:-:S03]  /*68d70*/  ISETP.GE.AND P2, PT, R47, c[0x0][0x17c], PT ;  /* 0x00005f002f007a0c */ /* 0x008fc60003f46270 */
[----:B------:R-:W3:Y:S04]  /*68d80*/  LDL.LU R47, [R1+0x1f94] ;  /* 0x001f9400012f7983 */ /* 0x000ee80000300800 */
[----:B------:R-:W3:Y:S04]  /*68d90*/  LDL.LU R58, [R1+0x144] ;  /* 0x00014400013a7983 */ /* 0x000ee80000300800 */
[----:B------:R-:W3:Y:S04]  /*68da0*/  LDL.LU R43, [R1+0x134] ;  /* 0x00013400012b7983 */ /* 0x000ee80000300800 */
[----:B0-----:R-:W3:Y:S01]  /*68db0*/  LDL.LU R46, [R1+0x1f98] ;  /* 0x001f9800012e7983 */ /* 0x001ee20000300800 */
[----:B--2---:R-:W-:-:S03]  /*68dc0*/  ISETP.GE.AND P3, PT, R54, c[0x0][0x17c], PT ;  /* 0x00005f0036007a0c */ /* 0x004fc60003f66270 */
[----:B------:R-:W2:Y:S01]  /*68dd0*/  LDL.LU R54, [R1+0x1f9c] ;  /* 0x001f9c0001367983 */ /* 0x000ea20000300800 */
[----:B------:R-:W-:Y:S02]  /*68de0*/  ISETP.LT.AND P6, PT, R59, c[0x0][0x178], !P3 ;  /* 0x00005e003b007a0c */ /* 0x000fe40005fc1270 */
[----:B------:R-:W-:Y:S02]  /*68df0*/  ISETP.LT.AND P4, PT, R60, c[0x0][0x178], !P3 ;  /* 0x00005e003c007a0c */ /* 0x000fe40005f81270 */
[----:B------:R-:W-:Y:S02]  /*68e00*/  IADD3 R0, R3, c[0x0][0x198], RZ ;  /* 0x0000660003007a10 */ /* 0x000fe40007ffe0ff */
[----:B------:R-:W-:Y:S02]  /*68e10*/  ISETP.LT.AND P5, PT, R27, c[0x0][0x178], !P3 ;  /* 0x00005e001b007a0c */ /* 0x000fe40005fa1270 */
[----:B------:R-:W-:Y:S01]  /*68e20*/  ISETP.LT.AND P3, PT, R23, c[0x0][0x178], !P3 ;  /* 0x00005e0017007a0c */ /* 0x000fe20005f61270 */
[----:B------:R-:W-:-:S04]  /*68e30*/  IMAD.WIDE R6, R0, 0x2, R50 ;  /* 0x0000000200067825 */ /* 0x000fc800078e0232 */
[----:B------:R-:W-:Y:S01]  /*68e40*/  IMAD.WIDE R44, R0, 0x2, R48 ;  /* 0x00000002002c7825 */ /* 0x000fe200078e0230 */
[----:B------:R0:W-:Y:S01]  /*68e50*/  @P6 STG.E.U16 [R6.64], R55 ;  /* 0x0000003706006986 */ /* 0x0001e2000c101506 */
[----:B------:R-:W-:-:S03]  /*68e60*/  ISETP.LT.AND P6, PT, R59, c[0x0][0x178], !P2 ;  /* 0x00005e003b007a0c */ /* 0x000fc600057c1270 */
[----:B------:R1:W-:Y:S01]  /*68e70*/  @P4 STG.E.U16 [R44.64], R56 ;  /* 0x000000382c004986 */ /* 0x0003e2000c101506 */
[----:B------:R-:W-:Y:S01]  /*68e80*/  ISETP.LT.AND P4, PT, R60, c[0x0][0x178], !P2 ;  /* 0x00005e003c007a0c */ /* 0x000fe20005781270 */
[C---:B------:R-:W-:Y:S01]  /*68e90*/  IMAD.WIDE R4, R0.reuse, 0x2, R10 ;  /* 0x0000000200047825 */ /* 0x040fe200078e020a */
[----:B------:R-:W-:-:S03]  /*68ea0*/  IADD3 R3, R0, c[0x0][0x198], RZ ;  /* 0x0000660000037a10 */ /* 0x000fc60007ffe0ff */
[----:B0-----:R-:W-:Y:S01]  /*68eb0*/  IMAD.WIDE R6, R0, 0x2, R8 ;  /* 0x0000000200067825 */ /* 0x001fe200078e0208 */
[----:B------:R-:W-:Y:S02]  /*68ec0*/  PRMT R0, R55, 0x7632, R0 ;  /* 0x0000763237007816 */ /* 0x000fe40000000000 */
[----:B------:R-:W2:Y:S01]  /*68ed0*/  LDL.LU R55, [R1+0x124] ;  /* 0x0001240001377983 */ /* 0x000ea20000300800 */
[----:B-1----:R-:W-:-:S03]  /*68ee0*/  IMAD.WIDE R44, R3, 0x2, R50 ;  /* 0x00000002032c7825 */ /* 0x002fc600078e0232 */
[----:B----4-:R0:W-:Y:S04]  /*68ef0*/  @P5 STG.E.U16 [R4.64], R57 ;  /* 0x0000003904005986 */ /* 0x0101e8000c101506 */
[----:B------:R1:W-:Y:S01]  /*68f00*/  @P3 STG.E.U16 [R6.64], R61 ;  /* 0x0000003d06003986 */ /* 0x0003e2000c101506 */
[----:B------:R-:W-:Y:S02]  /*68f10*/  ISETP.LT.AND P3, PT, R27, c[0x0][0x178], !P2 ;  /* 0x00005e001b007a0c */ /* 0x000fe40005761270 */
[----:B------:R-:W-:Y:S01]  /*68f20*/  ISETP.LT.AND P2, PT, R23, c[0x0][0x178], !P2 ;  /* 0x00005e0017007a0c */ /* 0x000fe20005741270 */
[----:B0-----:R-:W-:Y:S01]  /*68f30*/  IMAD.WIDE R4, R3, 0x2, R48 ;  /* 0x0000000203047825 */ /* 0x001fe200078e0230 */
[----:B------:R0:W-:Y:S01]  /*68f40*/  @P6 STG.E.U16 [R44.64], R0 ;  /* 0x000000002c006986 */ /* 0x0001e2000c101506 */
[----:B-1----:R-:W-:-:S02]  /*68f50*/  PRMT R6, R56, 0x7632, R6 ;  /* 0x0000763238067816 */ /* 0x002fc40000000006 */
[----:B------:R-:W-:Y:S01]  /*68f60*/  PRMT R52, R57, 0x7632, R52 ;  /* 0x0000763239347816 */ /* 0x000fe20000000034 */
[----:B------:R-:W4:Y:S04]  /*68f70*/  LDL.LU R56, [R1+0xf4] ;  /* 0x0000f40001387983 */ /* 0x000f280000300800 */
[----:B------:R1:W-:Y:S01]  /*68f80*/  @P4 STG.E.U16 [R4.64], R6 ;  /* 0x0000000604004986 */ /* 0x0003e2000c101506 */
[----:B0-----:R-:W-:Y:S02]  /*68f90*/  IADD3 R0, R3, c[0x0][0x198], RZ ;  /* 0x0000660003007a10 */ /* 0x001fe40007ffe0ff */
[----:B------:R-:W-:Y:S01]  /*68fa0*/  PRMT R53, R61, 0x7632, R53 ;  /* 0x000076323d357816 */ /* 0x000fe20000000035 */
[----:B------:R-:W4:Y:S02]  /*68fb0*/  LDL.LU R57, [R1+0x2c4] ;  /* 0x0002c40001397983 */ /* 0x000f240000300800 */
[----:B------:R-:W-:-:S02]  /*68fc0*/  IMAD.WIDE R44, R0, 0x2, R50 ;  /* 0x00000002002c7825 */ /* 0x000fc400078e0232 */
[----:B------:R-:W4:Y:S02]  /*68fd0*/  LDL.LU R61, [R1+0x164] ;  /* 0x00016400013d7983 */ /* 0x000f240000300800 */
[----:B-1----:R-:W-:-:S04]  /*68fe0*/  IMAD.WIDE R4, R3, 0x2, R10 ;  /* 0x0000000203047825 */ /* 0x002fc800078e020a */
[----:B------:R-:W-:Y:S01]  /*68ff0*/  IMAD.WIDE R6, R3, 0x2, R8 ;  /* 0x0000000203067825 */ /* 0x000fe200078e0208 */
[----:B------:R0:W-:Y:S04]  /*69000*/  @P3 STG.E.U16 [R4.64], R52 ;  /* 0x0000003404003986 */ /* 0x0001e8000c101506 */
[----:B------:R-:W-:Y:S01]  /*69010*/  @P2 STG.E.U16 [R6.64], R53 ;  /* 0x0000003506002986 */ /* 0x000fe2000c101506 */
[----:B---3--:R-:W-:-:S04]  /*69020*/  ISETP.GE.AND P1, PT, R47, c[0x0][0x17c], PT ;  /* 0x00005f002f007a0c */ /* 0x008fc80003f26270 */
[----:B------:R-:W-:Y:S02]  /*69030*/  ISETP.LT.AND P5, PT, R59, c[0x0][0x178], !P1 ;  /* 0x00005e003b007a0c */ /* 0x000fe40004fa1270 */
[----:B------:R-:W-:Y:S02]  /*69040*/  ISETP.LT.AND P4, PT, R60, c[0x0][0x178], !P1 ;  /* 0x00005e003c007a0c */ /* 0x000fe40004f81270 */
[----:B------:R-:W-:Y:S01]  /*69050*/  ISETP.GE.AND P6, PT, R46, c[0x0][0x17c], PT ;  /* 0x00005f002e007a0c */ /* 0x000fe20003fc6270 */
[----:B------:R-:W-:-:S08]  /*69060*/  IMAD.WIDE R46, R0, 0x2, R48 ;  /* 0x00000002002e7825 */ /* 0x000fd000078e0230 */
[----:B------:R1:W-:Y:S04]  /*69070*/  @P5 STG.E.U16 [R44.64], R58 ;  /* 0x0000003a2c005986 */ /* 0x0003e8000c101506 */
[----:B------:R3:W-:Y:S01]  /*69080*/  @P4 STG.E.U16 [R46.64], R43 ;  /* 0x0000002b2e004986 */ /* 0x0007e2000c101506 */
[----:B--2---:R-:W-:-:S03]  /*69090*/  ISETP.GE.AND P4, PT, R54, c[0x0][0x17c], PT ;  /* 0x00005f0036007a0c */ /* 0x004fc60003f86270 */
[----:B------:R-:W2:Y:S01]  /*690a0*/  LDL.LU R54, [R1+0x1fa0] ;  /* 0x001fa00001367983 */ /* 0x000ea20000300800 */
[----:B------:R-:W-:Y:S02]  /*690b0*/  ISETP.LT.AND P5, PT, R27, c[0x0][0x178], !P1 ;  /* 0x00005e001b007a0c */ /* 0x000fe40004fa1270 */
[----:B------:R-:W-:Y:S02]  /*690c0*/  ISETP.LT.AND P1, PT, R23, c[0x0][0x178], !P1 ;  /* 0x00005e0017007a0c */ /* 0x000fe40004f21270 */
[----:B------:R-:W-:Y:S02]  /*690d0*/  ISETP.LT.AND P2, PT, R59, c[0x0][0x178], !P6 ;  /* 0x00005e003b007a0c */ /* 0x000fe40007741270 */
[----:B------:R-:W-:Y:S02]  /*690e0*/  ISETP.LT.AND P3, PT, R60, c[0x0][0x178], !P6 ;  /* 0x00005e003c007a0c */ /* 0x000fe40007761270 */
[----:B0-----:R-:W-:Y:S02]  /*690f0*/  PRMT R52, R58, 0x7632, R52 ;  /* 0x000076323a347816 */ /* 0x001fe40000000034 */
[C---:B------:R-:W-:Y:S01]  /*69100*/  IADD3 R3, R0.reuse, c[0x0][0x198], RZ ;  /* 0x0000660000037a10 */ /* 0x040fe20007ffe0ff */
[----:B-1----:R-:W2:Y:S01]  /*69110*/  LDL.LU R58, [R1+0x154] ;  /* 0x00015400013a7983 */ /* 0x002ea20000300800 */
[----:B------:R-:W-:Y:S01]  /*69120*/  IMAD.WIDE R4, R0, 0x2, R10 ;  /* 0x0000000200047825 */ /* 0x000fe200078e020a */
[----:B------:R-:W-:-:S02]  /*69130*/  PRMT R53, R43, 0x7632, R53 ;  /* 0x000076322b357816 */ /* 0x000fc40000000035 */
[----:B---3--:R-:W3:Y:S01]  /*69140*/  LDL.LU R43, [R1+0xa4] ;  /* 0x0000a400012b7983 */ /* 0x008ee20000300800 */
[----:B------:R-:W-:-:S04]  /*69150*/  IMAD.WIDE R6, R0, 0x2, R8 ;  /* 0x0000000200067825 */ /* 0x000fc800078e0208 */
[C---:B------:R-:W-:Y:S01]  /*69160*/  IMAD.WIDE R44, R3.reuse, 0x2, R50 ;  /* 0x00000002032c7825 */ /* 0x040fe200078e0232 */
[----:B------:R-:W-:Y:S03]  /*69170*/  @P5 STG.E.U16 [R4.64], R55 ;  /* 0x0000003704005986 */ /* 0x000fe6000c101506 */
[----:B------:R-:W-:Y:S01]  /*69180*/  IMAD.WIDE R46, R3, 0x2, R48 ;  /* 0x00000002032e7825 */ /* 0x000fe200078e0230 */
[----:B----4-:R-:W-:Y:S04]  /*69190*/  @P1 STG.E.U16 [R6.64], R56 ;  /* 0x0000003806001986 */ /* 0x010fe8000c101506 */
[----:B------:R-:W-:Y:S04]  /*691a0*/  @P2 STG.E.U16 [R44.64], R52 ;  /* 0x000000342c002986 */ /* 0x000fe8000c101506 */
[----:B------:R0:W-:Y:S01]  /*691b0*/  @P3 STG.E.U16 [R46.64], R53 ;  /* 0x000000352e003986 */ /* 0x0001e2000c101506 */
[----:B--2---:R-:W-:-:S03]  /*691c0*/  ISETP.GE.AND P1, PT, R54, c[0x0][0x17c], PT ;  /* 0x00005f0036007a0c */ /* 0x004fc60003f26270 */
[----:B------:R-:W2:Y:S04]  /*691d0*/  LDL.LU R54, [R1+0x1fa4] ;  /* 0x001fa40001367983 */ /* 0x000ea80000300800 */
[----:B0-----:R-:W4:Y:S01]  /*691e0*/  LDL.LU R47, [R1+0x1fa8] ;  /* 0x001fa800012f7983 */ /* 0x001f220000300800 */
[----:B------:R-:W-:Y:S01]  /*691f0*/  ISETP.LT.AND P5, PT, R27, c[0x0][0x178], !P6 ;  /* 0x00005e001b007a0c */ /* 0x000fe200077a1270 */
[----:B------:R-:W-:Y:S01]  /*69200*/  IMAD.WIDE R4, R3, 0x2, R10 ;  /* 0x0000000203047825 */ /* 0x000fe200078e020a */
[----:B------:R-:W-:Y:S02]  /*69210*/  ISETP.LT.AND P6, PT, R23, c[0x0][0x178], !P6 ;  /* 0x00005e0017007a0c */ /* 0x000fe400077c1270 */
[----:B------:R-:W-:Y:S02]  /*69220*/  PRMT R44, R55, 0x7632, R44 ;  /* 0x00007632372c7816 */ /* 0x000fe4000000002c */
[----:B------:R-:W-:-:S02]  /*69230*/  ISETP.LT.AND P3, PT, R59, c[0x0][0x178], !P4 ;  /* 0x00005e003b007a0c */ /* 0x000fc40006761270 */
[C---:B------:R-:W-:Y:S01]  /*69240*/  IADD3 R0, R3.reuse, c[0x0][0x198], RZ ;  /* 0x0000660003007a10 */ /* 0x040fe20007ffe0ff */
[----:B------:R-:W-:Y:S01]  /*69250*/  IMAD.WIDE R6, R3, 0x2, R8 ;  /* 0x0000000203067825 */ /* 0x000fe200078e0208 */
[----:B------:R-:W-:Y:S01]  /*69260*/  ISETP.LT.AND P2, PT, R60, c[0x0][0x178], !P4 ;  /* 0x00005e003c007a0c */ /* 0x000fe20006741270 */
[----:B------:R-:W4:Y:S01]  /*69270*/  LDL.LU R55, [R1+0x2d4] ;  /* 0x0002d40001377983 */ /* 0x000f220000300800 */
[----:B------:R-:W-:-:S03]  /*69280*/  PRMT R46, R56, 0x7632, R46 ;  /* 0x00007632382e7816 */ /* 0x000fc6000000002e */
[----:B------:R0:W-:Y:S01]  /*69290*/  @P5 STG.E.U16 [R4.64], R44 ;  /* 0x0000002c04005986 */ /* 0x0001e2000c101506 */
[----:B------:R-:W-:Y:S02]  /*692a0*/  ISETP.LT.AND P5, PT, R27, c[0x0][0x178], !P4 ;  /* 0x00005e001b007a0c */ /* 0x000fe400067a1270 */
[----:B------:R-:W-:Y:S01]  /*692b0*/  ISETP.LT.AND P4, PT, R23, c[0x0][0x178], !P4 ;  /* 0x00005e0017007a0c */ /* 0x000fe20006781270 */
[----:B------:R1:W-:Y:S01]  /*692c0*/  @P6 STG.E.U16 [R6.64], R46 ;  /* 0x0000002e06006986 */ /* 0x0003e2000c101506 */
[----:B------:R-:W-:-:S03]  /*692d0*/  ISETP.LT.AND P6, PT, R59, c[0x0][0x178], !P1 ;  /* 0x00005e003b007a0c */ /* 0x000fc60004fc1270 */
[----:B------:R-:W4:Y:S01]  /*692e0*/  LDL.LU R56, [R1+0x214] ;  /* 0x0002140001387983 */ /* 0x000f220000300800 */
[----:B0-----:R-:W-:-:S04]  /*692f0*/  IMAD.WIDE R4, R0, 0x2, R50 ;  /* 0x0000000200047825 */ /* 0x001fc800078e0232 */
[C---:B------:R-:W-:Y:S01]  /*69300*/  IMAD.WIDE R44, R0.reuse, 0x2, R48 ;  /* 0x00000002002c7825 */ /* 0x040fe200078e0230 */
[----:B------:R0:W-:Y:S01]  /*69310*/  @P3 STG.E.U16 [R4.64], R57 ;  /* 0x0000003904003986 */ /* 0x0001e2000c101506 */
[----:B------:R-:W-:-:S03]  /*69320*/  IADD3 R3, R0, c[0x0][0x198], RZ ;  /* 0x0000660000037a10 */ /* 0x000fc60007ffe0ff */
[----:B------:R3:W-:Y:S01]  /*69330*/  @P2 STG.E.U16 [R44.64], R61 ;  /* 0x0000003d2c002986 */ /* 0x0007e2000c101506 */
[----:B------:R-:W-:Y:S01]  /*69340*/  ISETP.LT.AND P2, PT, R60, c[0x0][0x178], !P1 ;  /* 0x00005e003c007a0c */ /* 0x000fe20004f41270 */
[----:B-1----:R-:W-:Y:S01]  /*69350*/  IMAD.WIDE R6, R0, 0x2, R8 ;  /* 0x0000000200067825 */ /* 0x002fe200078e0208 */
[----:B------:R-:W-:-:S03]  /*69360*/  PRMT R46, R57, 0x7632, R46 ;  /* 0x00007632392e7816 */ /* 0x000fc6000000002e */
[----:B0-----:R-:W-:Y:S01]  /*69370*/  IMAD.WIDE R4, R0, 0x2, R10 ;  /* 0x0000000200047825 */ /* 0x001fe200078e020a */
[----:B------:R-:W-:Y:S01]  /*69380*/  PRMT R0, R61, 0x7632, R0 ;  /* 0x000076323d007816 */ /* 0x000fe20000000000 */
[----:B------:R-:W4:Y:S04]  /*69390*/  LDL.LU R57, [R1+0x294] ;  /* 0x0002940001397983 */ /* 0x000f280000300800 */
[----:B------:R0:W-:Y:S01]  /*693a0*/  @P5 STG.E.U16 [R4.64], R58 ;  /* 0x0000003a04005986 */ /* 0x0001e2000c101506 */
[----:B------:R-:W-:Y:S01]  /*693b0*/  ISETP.LT.AND P5, PT, R27, c[0x0][0x178], !P1 ;  /* 0x00005e001b007a0c */ /* 0x000fe20004fa1270 */
[----:B---3--:R-:W-:Y:S01]  /*693c0*/  IMAD.WIDE R44, R3, 0x2, R50 ;  /* 0x00000002032c7825 */ /* 0x008fe200078e0232 */
[----:B------:R-:W-:Y:S01]  /*693d0*/  ISETP.LT.AND P1, PT, R23, c[0x0][0x178], !P1 ;  /* 0x00005e0017007a0c */ /* 0x000fe20004f21270 */
[----:B------:R-:W3:Y:S04]  /*693e0*/  LDL.LU R61, [R1+0x184] ;  /* 0x00018400013d7983 */ /* 0x000ee80000300800 */
[----:B------:R1:W-:Y:S01]  /*693f0*/  @P4 STG.E.U16 [R6.64], R43 ;  /* 0x0000002b06004986 */ /* 0x0003e2000c101506 */
[----:B0-----:R-:W-:-:S03]  /*69400*/  IMAD.WIDE R4, R3, 0x2, R48 ;  /* 0x0000000203047825 */ /* 0x001fc600078e0230 */
[----:B------:R0:W-:Y:S04]  /*69410*/  @P6 STG.E.U16 [R44.64], R46 ;  /* 0x0000002e2c006986 */ /* 0x0001e8000c101506 */
[----:B------:R0:W-:Y:S01]  /*69420*/  @P2 STG.E.U16 [R4.64], R0 ;  /* 0x0000000004002986 */ /* 0x0001e2000c101506 */
[----:B-1----:R-:W-:Y:S01]  /*69430*/  IMAD.WIDE R6, R3, 0x2, R10 ;  /* 0x0000000203067825 */ /* 0x002fe200078e020a */
[----:B0-----:R-:W-:Y:S02]  /*69440*/  PRMT R44, R58, 0x7632, R44 ;  /* 0x000076323a2c7816 */ /* 0x001fe4000000002c */
[----:B------:R-:W-:Y:S01]  /*69450*/  PRMT R46, R43, 0x7632, R46 ;  /* 0x000076322b2e7816 */ /* 0x000fe2000000002e */
[----:B------:R-:W-:Y:S02]  /*69460*/  IMAD.WIDE R4, R3, 0x2, R8 ;  /* 0x0000000203047825 */ /* 0x000fe400078e0208 */
[----:B------:R-:W-:Y:S04]  /*69470*/  @P5 STG.E.U16 [R6.64], R44 ;  /* 0x0000002c06005986 */ /* 0x000fe8000c101506 */
[----:B------:R0:W-:Y:S01]  /*69480*/  @P1 STG.E.U16 [R4.64], R46 ;  /* 0x0000002e04001986 */ /* 0x0001e2000c101506 */
[----:B--2---:R-:W-:-:S02]  /*69490*/  ISETP.GE.AND P3, PT, R54, c[0x0][0x17c], PT ;  /* 0x00005f0036007a0c */ /* 0x004fc40003f66270 */
[----:B----4-:R-:W-:Y:S02]  /*694a0*/  ISETP.GE.AND P2, PT, R47, c[0x0][0x17c], PT ;  /* 0x00005f002f007a0c */ /* 0x010fe40003f46270 */
[----:B------:R-:W2:Y:S04]  /*694b0*/  LDL.LU R47, [R1+0x1fac] ;  /* 0x001fac00012f7983 */ /* 0x000ea80000300800 */
[----:B------:R-:W4:Y:S04]  /*694c0*/  LDL.LU R58, [R1+0x118] ;  /* 0x00011800013a7983 */ /* 0x000f280000300800 */
[----:B------:R-:W2:Y:S04]  /*694d0*/  LDL.LU R43, [R1+0xe8] ;  /* 0x0000e800012b7983 */ /* 0x000ea80000300800 */
[----:B0-----:R-:W2:Y:S04]  /*694e0*/  LDL.LU R46, [R1+0x1fb0] ;  /* 0x001fb000012e7983 */ /* 0x001ea80000300800 */
[----:B------:R-:W2:Y:S01]  /*694f0*/  LDL.LU R54, [R1+0x1fb4] ;  /* 0x001fb40001367983 */ /* 0x000ea20000300800 */
[----:B------:R-:W-:-:S02]  /*69500*/  ISETP.LT.AND P6, PT, R59, c[0x0][0x178], !P3 ;  /* 0x00005e003b007a0c */ /* 0x000fc40005fc1270 */
[----:B------:R-:W-:Y:S02]  /*69510*/  ISETP.LT.AND P4, PT, R60, c[0x0][0x178], !P3 ;  /* 0x00005e003c007a0c */ /* 0x000fe40005f81270 */
[----:B------:R-:W-:Y:S02]  /*69520*/  IADD3 R0, R3, c[0x0][0x198], RZ ;  /* 0x0000660003007a10 */ /* 0x000fe40007ffe0ff */
[----:B------:R-:W-:Y:S02]  /*69530*/  ISETP.LT.AND P5, PT, R27, c[0x0][0x178], !P3 ;  /* 0x00005e001b007a0c */ /* 0x000fe40005fa1270 */
[----:B------:R-:W-:Y:S01]  /*69540*/  ISETP.LT.AND P3, PT, R23, c[0x0][0x178], !P3 ;  /* 0x00005e0017007a0c */ /* 0x000fe20005f61270 */
[----:B------:R-:W-:-:S04]  /*69550*/  IMAD.WIDE R6, R0, 0x2, R50 ;  /* 0x0000000200067825 */ /* 0x000fc800078e0232 */
[C---:B------:R-:W-:Y:S01]  /*69560*/  IMAD.WIDE R44, R0.reuse, 0x2, R48 ;  /* 0x00000002002c7825 */ /* 0x040fe200078e0230 */
[----:B------:R0:W-:Y:S01]  /*69570*/  @P6 STG.E.U16 [R6.64], R55 ;  /* 0x0000003706006986 */ /* 0x0001e2000c101506 */
[----:B------:R-:W-:Y:S02]  /*69580*/  ISETP.LT.AND P6, PT, R59, c[0x0][0x178], !P2 ;  /* 0x00005e003b007a0c */ /* 0x000fe400057c1270 */
[----:B------:R-:W-:Y:S01]  /*69590*/  IMAD.WIDE R4, R0, 0x2, R10 ;  /* 0x0000000200047825 */ /* 0x000fe200078e020a */
[----:B------:R1:W-:Y:S01]  /*695a0*/  @P4 STG.E.U16 [R44.64], R56 ;  /* 0x000000382c004986 */ /* 0x0003e2000c101506 */
[----:B------:R-:W-:Y:S02]  /*695b0*/  ISETP.LT.AND P4, PT, R60, c[0x0][0x178], !P2 ;  /* 0x00005e003c007a0c */ /* 0x000fe40005781270 */
[C---:B------:R-:W-:Y:S01]  /*695c0*/  IADD3 R3, R0.reuse, c[0x0][0x198], RZ ;  /* 0x0000660000037a10 */ /* 0x040fe20007ffe0ff */
[----:B0-----:R-:W-:Y:S01]  /*695d0*/  IMAD.WIDE R6, R0, 0x2, R8 ;  /* 0x0000000200067825 */ /* 0x001fe200078e0208 */
[----:B------:R0:W-:Y:S01]  /*695e0*/  @P5 STG.E.U16 [R4.64], R57 ;  /* 0x0000003904005986 */ /* 0x0001e2000c101506 */
[----:B------:R-:W-:-:S02]  /*695f0*/  PRMT R0, R55, 0x7632, R0 ;  /* 0x0000763237007816 */ /* 0x000fc40000000000 */
[----:B-1----:R-:W-:Y:S01]  /*69600*/  IMAD.WIDE R44, R3, 0x2, R50 ;  /* 0x00000002032c7825 */ /* 0x002fe200078e0232 */
[----:B------:R-:W-:Y:S01]  /*69610*/  PRMT R52, R57, 0x7632, R52 ;  /* 0x0000763239347816 */ /* 0x000fe20000000034 */
[----:B------:R-:W4:Y:S04]  /*69620*/  LDL.LU R55, [R1+0x108] ;  /* 0x0001080001377983 */ /* 0x000f280000300800 */
[----:B---3--:R1:W-:Y:S01]  /*69630*/  @P3 STG.E.U16 [R6.64], R61 ;  /* 0x0000003d06003986 */ /* 0x0083e2000c101506 */
[----:B------:R-:W-:Y:S01]  /*69640*/  ISETP.LT.AND P3, PT, R27, c[0x0][0x178], !P2 ;  /* 0x00005e001b007a0c */ /* 0x000fe20005761270 */
[----:B0-----:R-:W-:Y:S02]  /*69650*/  IMAD.WIDE R4, R3, 0x2, R48 ;  /* 0x0000000203047825 */ /* 0x001fe400078e0230 */
[----:B------:R-:W-:Y:S01]  /*69660*/  @P6 STG.E.U16 [R44.64], R0 ;  /* 0x000000002c006986 */ /* 0x000fe2000c101506 */
[----:B-1----:R-:W-:-:S03]  /*69670*/  PRMT R6, R56, 0x7632, R6 ;  /* 0x0000763238067816 */ /* 0x002fc60000000006 */
[----:B------:R-:W3:Y:S04]  /*69680*/  LDL.LU R56, [R1+0xd8] ;  /* 0x0000d80001387983 */ /* 0x000ee80000300800 */
[----:B------:R0:W-:Y:S01]  /*69690*/  @P4 STG.E.U16 [R4.64], R6 ;  /* 0x0000000604004986 */ /* 0x0001e2000c101506 */
[----:B------:R-:W-:-:S03]  /*696a0*/  PRMT R53, R61, 0x7632, R53 ;  /* 0x000076323d357816 */ /* 0x000fc60000000035 */
[----:B------:R-:W3:Y:S04]  /*696b0*/  LDL.LU R61, [R1+0x148] ;  /* 0x00014800013d7983 */ /* 0x000ee80000300800 */
[----:B------:R-:W3:Y:S01]  /*696c0*/  LDL.LU R57, [R1+0x138] ;  /* 0x0001380001397983 */ /* 0x000ee20000300800 */
[----:B0-----:R-:W-:-:S05]  /*696d0*/  IMAD.WIDE R4, R3, 0x2, R10 ;  /* 0x0000000203047825 */ /* 0x001fca00078e020a */
[----:B------:R0:W-:Y:S01]  /*696e0*/  @P3 STG.E.U16 [R4.64], R52 ;  /* 0x0000003404003986 */ /* 0x0001e2000c101506 */
[----:B--2---:R-:W-:-:S03]  /*696f0*/  ISETP.GE.AND P3, PT, R54, c[0x0][0x17c], PT ;  /* 0x00005f0036007a0c */ /* 0x004fc60003f66270 */
[----:B------:R-:W2:Y:S01]  /*69700*/  LDL.LU R54, [R1+0x1fb8] ;  /* 0x001fb80001367983 */ /* 0x000ea20000300800 */
[----:B------:R-:W-:Y:S02]  /*69710*/  ISETP.GE.AND P1, PT, R47, c[0x0][0x17c], PT ;  /* 0x00005f002f007a0c */ /* 0x000fe40003f26270 */
[----:B------:R-:W-:Y:S02]  /*69720*/  ISETP.LT.AND P2, PT, R23, c[0x0][0x178], !P2 ;  /* 0x00005e0017007a0c */ /* 0x000fe40005741270 */
[----:B------:R-:W-:Y:S02]  /*69730*/  ISETP.LT.AND P5, PT, R59, c[0x0][0x178], !P1 ;  /* 0x00005e003b007a0c */ /* 0x000fe40004fa1270 */
[----:B------:R-:W-:Y:S02]  /*69740*/  ISETP.LT.AND P4, PT, R60, c[0x0][0x178], !P1 ;  /* 0x00005e003c007a0c */ /* 0x000fe40004f81270 */
[C---:B------:R-:W-:Y:S01]  /*69750*/  IADD3 R0, R3.reuse, c[0x0][0x198], RZ ;  /* 0x0000660003007a10 */ /* 0x040fe20007ffe0ff */
[----:B------:R-:W-:Y:S01]  /*69760*/  IMAD.WIDE R6, R3, 0x2, R8 ;  /* 0x0000000203067825 */ /* 0x000fe200078e0208 */
[----:B------:R-:W-:-:S03]  /*69770*/  ISETP.GE.AND P6, PT, R46, c[0x0][0x17c], PT ;  /* 0x00005f002e007a0c */ /* 0x000fc60003fc6270 */
[C---:B------:R-:W-:Y:S02]  /*69780*/  IMAD.WIDE R44, R0.reuse, 0x2, R50 ;  /* 0x00000002002c7825 */ /* 0x040fe400078e0232 */
[----:B------:R-:W-:Y:S02]  /*69790*/  @P2 STG.E.U16 [R6.64], R53 ;  /* 0x0000003506002986 */ /* 0x000fe4000c101506 */
[----:B------:R-:W-:Y:S02]  /*697a0*/  IMAD.WIDE R46, R0, 0x2, R48 ;  /* 0x00000002002e7825 */ /* 0x000fe400078e0230 */
[----:B----4-:R1:W-:Y:S01]  /*697b0*/  @P5 STG.E.U16 [R44.64], R58 ;  /* 0x0000003a2c005986 */ /* 0x0103e2000c101506 */
[----:B------:R-:W-:Y:S02]  /*697c0*/  ISETP.LT.AND P5, PT, R27, c[0x0][0x178], !P1 ;  /* 0x00005e001b007a0c */ /* 0x000fe40004fa1270 */
[----:B------:R-:W-:Y:S01]  /*697d0*/  ISETP.LT.AND P1, PT, R23, c[0x0][0x178], !P1 ;  /* 0x00005e0017007a0c */ /* 0x000fe20004f21270 */
[----:B------:R4:W-:Y:S01]  /*697e0*/  @P4 STG.E.U16 [R46.64], R43 ;  /* 0x0000002b2e004986 */ /* 0x0009e2000c101506 */
[----:B------:R-:W-:-:S02]  /*697f0*/  ISETP.LT.AND P2, PT, R59, c[0x0][0x178], !P6 ;  /* 0x00005e003b007a0c */ /* 0x000fc40007741270 */
[----:B------:R-:W-:Y:S02]  /*69800*/  ISETP.LT.AND P4, PT, R60, c[0x0][0x178], !P6 ;  /* 0x00005e003c007a0c */ /* 0x000fe40007781270 */
[C---:B------:R-:W-:Y:S01]  /*69810*/  IADD3 R3, R0.reuse, c[0x0][0x198], RZ ;  /* 0x0000660000037a10 */ /* 0x040fe20007ffe0ff */
[----:B0-----:R-:W-:Y:S01]  /*69820*/  IMAD.WIDE R4, R0, 0x2, R10 ;  /* 0x0000000200047825 */ /* 0x001fe200078e020a */
[----:B------:R-:W-:Y:S02]  /*69830*/  PRMT R52, R58, 0x7632, R52 ;  /* 0x000076323a347816 */ /* 0x000fe40000000034 */
[----:B-1----:R-:W2:Y:S01]  /*69840*/  LDL.LU R58, [R1+0x128] ;  /* 0x00012800013a7983 */ /* 0x002ea20000300800 */
[----:B------:R-:W-:Y:S01]  /*69850*/  IMAD.WIDE R6, R0, 0x2, R8 ;  /* 0x0000000200067825 */ /* 0x000fe200078e0208 */
[----:B------:R-:W-:-:S03]  /*69860*/  PRMT R53, R43, 0x7632, R53 ;  /* 0x000076322b357816 */ /* 0x000fc60000000035 */
[C---:B------:R-:W-:Y:S01]  /*69870*/  IMAD.WIDE R44, R3.reuse, 0x2, R50 ;  /* 0x00000002032c7825 */ /* 0x040fe200078e0232 */
[----:B------:R-:W-:Y:S03]  /*69880*/  @P5 STG.E.U16 [R4.64], R55 ;  /* 0x0000003704005986 */ /* 0x000fe6000c101506 */
[----:B----4-:R-:W-:Y:S01]  /*69890*/  IMAD.WIDE R46, R3, 0x2, R48 ;  /* 0x00000002032e7825 */ /* 0x010fe200078e0230 */
[----:B------:R-:W4:Y:S04]  /*698a0*/  LDL.LU R43, [R1+0xf8] ;  /* 0x0000f800012b7983 */ /* 0x000f280000300800 */
[----:B---3--:R-:W-:Y:S04]  /*698b0*/  @P1 STG.E.U16 [R6.64], R56 ;  /* 0x0000003806001986 */ /* 0x008fe8000c101506 */
[----:B------:R-:W-:Y:S04]  /*698c0*/  @P2 STG.E.U16 [R44.64], R52 ;  /* 0x000000342c002986 */ /* 0x000fe8000c101506 */
[----:B------:R0:W-:Y:S01]  /*698d0*/  @P4 STG.E.U16 [R46.64], R53 ;  /* 0x000000352e004986 */ /* 0x0001e2000c101506 */
[----:B--2---:R-:W-:-:S03]  /*698e0*/  ISETP.GE.AND P1, PT, R54, c[0x0][0x17c], PT ;  /* 0x00005f0036007a0c */ /* 0x004fc60003f26270 */
        /* <DEDUP_REMOVED lines=15> */
[----:B------:R-:W-:-:S02]  /*699e0*/  ISETP.LT.AND P6, PT, R59, c[0x0][0x178], !P1 ;  /* 0x00005e003b007a0c */ /* 0x000fc40004fc1270 */
[C---:B------:R-:W-:Y:S01]  /*699f0*/  IADD3 R3, R0.reuse, c[0x0][0x198], RZ ;  /* 0x0000660000037a10 */ /* 0x040fe20007ffe0ff */
[----:B------:R-:W2:Y:S01]  /*69a00*/  LDL.LU R56, [R1+0x2c8] ;  /* 0x0002c80001387983 */ /* 0x000ea20000300800 */
[----:B0-----:R-:W-:-:S04]  /*69a10*/  IMAD.WIDE R4, R0, 0x2, R50 ;  /* 0x0000000200047825 */ /* 0x001fc800078e0232 */
[----:B------:R-:W-:Y:S01]  /*69a20*/  IMAD.WIDE R44, R0, 0x2, R48 ;  /* 0x00000002002c7825 */ /* 0x000fe200078e0230 */
[----:B------:R0:W-:Y:S04]  /*69a30*/  @P4 STG.E.U16 [R4.64], R61 ;  /* 0x0000003d04004986 */ /* 0x0001e8000c101506 */
[----:B------:R4:W-:Y:S01]  /*69a40*/  @P2 STG.E.U16 [R44.64], R57 ;  /* 0x000000392c002986 */ /* 0x0009e2000c101506 */
[----:B------:R-:W-:Y:S01]  /*69a50*/  ISETP.LT.AND P2, PT, R60, c[0x0][0x178], !P1 ;  /* 0x00005e003c007a0c */ /* 0x000fe20004f41270 */
[----:B-1----:R-:W-:Y:S01]  /*69a60*/  IMAD.WIDE R6, R0, 0x2, R8 ;  /* 0x0000000200067825 */ /* 0x002fe200078e0208 */
[----:B------:R-:W-:-:S03]  /*69a70*/  PRMT R46, R61, 0x7632, R46 ;  /* 0x000076323d2e7816 */ /* 0x000fc6000000002e */
[----:B0-----:R-:W-:Y:S01]  /*69a80*/  IMAD.WIDE R4, R0, 0x2, R10 ;  /* 0x0000000200047825 */ /* 0x001fe200078e020a */
[----:B------:R-:W-:Y:S01]  /*69a90*/  PRMT R0, R57, 0x7632, R0 ;  /* 0x0000763239007816 */ /* 0x000fe20000000000 */
[----:B------:R-:W2:Y:S02]  /*69aa0*/  LDL.LU R61, [R1+0x168] ;  /* 0x00016800013d7983 */ /* 0x000ea40000300800 */
[C---:B----4-:R-:W-:Y:S02]  /*69ab0*/  IMAD.WIDE R44, R3.reuse, 0x2, R50 ;  /* 0x00000002032c7825 */ /* 0x050fe400078e0232 */
[----:B------:R0:W-:Y:S04]  /*69ac0*/  @P5 STG.E.U16 [R4.64], R58 ;  /* 0x0000003a04005986 */ /* 0x0001e8000c101506 */
[----:B------:R-:W4:Y:S04]  /*69ad0*/  LDL.LU R55, [R1+0x158] ;  /* 0x0001580001377983 */ /* 0x000f280000300800 */
[----:B------:R1:W-:Y:S01]  /*69ae0*/  @P3 STG.E.U16 [R6.64], R43 ;  /* 0x0000002b06003986 */ /* 0x0003e2000c101506 */
[----:B0-----:R-:W-:-:S03]  /*69af0*/  IMAD.WIDE R4, R3, 0x2, R48 ;  /* 0x0000000203047825 */ /* 0x001fc600078e0230 */
[----:B------:R-:W4:Y:S04]  /*69b00*/  LDL.LU R57, [R1+0xa8] ;  /* 0x0000a80001397983 */ /* 0x000f280000300800 */
[----:B------:R0:W-:Y:S04]  /*69b10*/  @P6 STG.E.U16 [R44.64], R46 ;  /* 0x0000002e2c006986 */ /* 0x0001e8000c101506 */
[----:B------:R0:W-:Y:S01]  /*69b20*/  @P2 STG.E.U16 [R4.64], R0 ;  /* 0x0000000004002986 */ /* 0x0001e2000c101506 */
[----:B------:R-:W-:Y:S02]  /*69b30*/  ISETP.LT.AND P5, PT, R27, c[0x0][0x178], !P1 ;  /* 0x00005e001b007a0c */ /* 0x000fe40004fa1270 */
[----:B------:R-:W-:Y:S01]  /*69b40*/  ISETP.LT.AND P1, PT, R23, c[0x0][0x178], !P1 ;  /* 0x00005e0017007a0c */ /* 0x000fe20004f21270 */
[----:B-1----:R-:W-:Y:S01]  /*69b50*/  IMAD.WIDE R6, R3, 0x2, R10 ;  /* 0x0000000203067825 */ /* 0x002fe200078e020a */
[----:B0-----:R-:W-:-:S02]  /*69b60*/  PRMT R44, R58, 0x7632, R44 ;  /* 0x000076323a2c7816 */ /* 0x001fc4000000002c */
[----:B------:R-:W-:Y:S01]  /*69b70*/  PRMT R46, R43, 0x7632, R46 ;  /* 0x000076322b2e7816 */ /* 0x000fe2000000002e */
[----:B------:R-:W-:-:S06]  /*69b80*/  IMAD.WIDE R4, R3, 0x2, R8 ;  /* 0x0000000203047825 */ /* 0x000fcc00078e0208 */
[----:B------:R-:W-:Y:S04]  /*69b90*/  @P5 STG.E.U16 [R6.64], R44 ;  /* 0x0000002c06005986 */ /* 0x000fe8000c101506 */
[----:B------:R0:W-:Y:S01]  /*69ba0*/  @P1 STG.E.U16 [R4.64], R46 ;  /* 0x0000002e04001986 */ /* 0x0001e2000c101506 */
[----:B---3--:R-:W-:-:S03]  /*69bb0*/  ISETP.GE.AND P2, PT, R47, c[0x0][0x17c], PT ;  /* 0x00005f002f007a0c */ /* 0x008fc60003f46270 */
[----:B------:R-:W3:Y:S01]  /*69bc0*/  LDL.LU R47, [R1+0x1fc4] ;  /* 0x001fc400012f7983 */ /* 0x000ee20000300800 */
[----:B--2---:R-:W-:-:S03]  /*69bd0*/  ISETP.GE.AND P4, PT, R54, c[0x0][0x17c], PT ;  /* 0x00005f0036007a0c */ /* 0x004fc60003f86270 */
[----:B------:R-:W2:Y:S04]  /*69be0*/  LDL.LU R58, [R1+0x2d8] ;  /* 0x0002d800013a7983 */ /* 0x000ea80000300800 */
[----:B------:R-:W2:Y:S04]  /*69bf0*/  LDL.LU R43, [R1+0x218] ;  /* 0x00021800012b7983 */ /* 0x000ea80000300800 */
[----:B0-----:R-:W2:Y:S04]  /*69c00*/  LDL.LU R46, [R1+0x1fc8] ;  /* 0x001fc800012e7983 */ /* 0x001ea80000300800 */
[----:B------:R-:W2:Y:S01]  /*69c10*/  LDL.LU R54, [R1+0x1fcc] ;  /* 0x001fcc0001367983 */ /* 0x000ea20000300800 */
[----:B------:R-:W-:-:S02]  /*69c20*/  ISETP.LT.AND P6, PT, R59, c[0x0][0x178], !P4 ;  /* 0x00005e003b007a0c */ /* 0x000fc400067c1270 */
[----:B------:R-:W-:Y:S02]  /*69c30*/  IADD3 R0, R3, c[0x0][0x198], RZ ;  /* 0x0000660003007a10 */ /* 0x000fe40007ffe0ff */
[----:B------:R-:W-:Y:S02]  /*69c40*/  ISETP.LT.AND P3, PT, R60, c[0x0][0x178], !P4 ;  /* 0x00005e003c007a0c */ /* 0x000fe40006761270 */
[----:B------:R-:W-:Y:S01]  /*69c50*/  ISETP.LT.AND P5, PT, R27, c[0x0][0x178], !P4 ;  /* 0x00005e001b007a0c */ /* 0x000fe200067a1270 */
[----:B------:R-:W-:Y:S01]  /*69c60*/  IMAD.WIDE R6, R0, 0x2, R50 ;  /* 0x0000000200067825 */ /* 0x000fe200078e0232 */
[----:B------:R-:W-:-:S03]  /*69c70*/  ISETP.LT.AND P4, PT, R23, c[0x0][0x178], !P4 ;  /* 0x00005e0017007a0c */ /* 0x000fc60006781270 */
[C---:B------:R-:W-:Y:S02]  /*69c80*/  IMAD.WIDE R44, R0.reuse, 0x2, R48 ;  /* 0x00000002002c7825 */ /* 0x040fe400078e0230 */
[----:B------:R0:W-:Y:S01]  /*69c90*/  @P6 STG.E.U16 [R6.64], R56 ;  /* 0x0000003806006986 */ /* 0x0001e2000c101506 */
[----:B------:R-:W-:Y:S01]  /*69ca0*/  ISETP.LT.AND P6, PT, R59, c[0x0][0x178], !P2 ;  /* 0x00005e003b007a0c */ /* 0x000fe200057c1270 */
[C---:B------:R-:W-:Y:S01]  /*69cb0*/  IMAD.WIDE R4, R0.reuse, 0x2, R10 ;  /* 0x0000000200047825 */ /* 0x040fe200078e020a */
[----:B------:R-:W-:Y:S02]  /*69cc0*/  IADD3 R3, R0, c[0x0][0x198], RZ ;  /* 0x0000660000037a10 */ /* 0x000fe40007ffe0ff */
[----:B------:R-:W-:Y:S01]  /*69cd0*/  ISETP.LT.AND P1, PT, R60, c[0x0][0x178], !P2 ;  /* 0x00005e003c007a0c */ /* 0x000fe20005721270 */
[----:B0-----:R-:W-:Y:S01]  /*69ce0*/  IMAD.WIDE R6, R0, 0x2, R8 ;  /* 0x0000000200067825 */ /* 0x001fe200078e0208 */
[----:B------:R0:W-:Y:S01]  /*69cf0*/  @P3 STG.E.U16 [R44.64], R61 ;  /* 0x0000003d2c003986 */ /* 0x0001e2000c101506 */
[----:B------:R-:W-:-:S03]  /*69d00*/  PRMT R0, R56, 0x7632, R0 ;  /* 0x0000763238007816 */ /* 0x000fc60000000000 */
[----:B----4-:R1:W-:Y:S01]  /*69d10*/  @P5 STG.E.U16 [R4.64], R55 ;  /* 0x0000003704005986 */ /* 0x0103e2000c101506 */
[----:B0-----:R-:W-:-:S03]  /*69d20*/  IMAD.WIDE R44, R3, 0x2, R50 ;  /* 0x00000002032c7825 */ /* 0x001fc600078e0232 */
[----:B------:R0:W-:Y:S01]  /*69d30*/  @P4 STG.E.U16 [R6.64], R57 ;  /* 0x0000003906004986 */ /* 0x0001e2000c101506 */
[----:B------:R-:W-:Y:S02]  /*69d40*/  ISETP.LT.AND P4, PT, R27, c[0x0][0x178], !P2 ;  /* 0x00005e001b007a0c */ /* 0x000fe40005781270 */
[----:B------:R-:W-:Y:S01]  /*69d50*/  ISETP.LT.AND P2, PT, R23, c[0x0][0x178], !P2 ;  /* 0x00005e0017007a0c */ /* 0x000fe20005741270 */
[----:B------:R4:W-:Y:S01]  /*69d60*/  @P6 STG.E.U16 [R44.64], R0 ;  /* 0x000000002c006986 */ /* 0x0009e2000c101506 */
[----:B-1----:R-:W-:Y:S01]  /*69d70*/  IMAD.WIDE R4, R3, 0x2, R48 ;  /* 0x0000000203047825 */ /* 0x002fe200078e0230 */
[----:B0-----:R-:W-:Y:S02]  /*69d80*/  PRMT R6, R61, 0x7632, R6 ;  /* 0x000076323d067816 */ /* 0x001fe40000000006 */
[----:B------:R-:W2:Y:S04]  /*69d90*/  LDL.LU R61, [R1+0x298] ;  /* 0x00029800013d7983 */ /* 0x000ea80000300800 */
[----:B------:R-:W2:Y:S01]  /*69da0*/  LDL.LU R56, [R1+0x188] ;  /* 0x0001880001387983 */ /* 0x000ea20000300800 */
[----:B----4-:R-:W-:-:S02]  /*69db0*/  IADD3 R0, R3, c[0x0][0x198], RZ ;  /* 0x0000660003007a10 */ /* 0x010fc40007ffe0ff */
[----:B------:R-:W-:Y:S01]  /*69dc0*/  PRMT R52, R55, 0x7632, R52 ;  /* 0x0000763237347816 */ /* 0x000fe20000000034 */
[----:B------:R0:W-:Y:S01]  /*69dd0*/  @P1 STG.E.U16 [R4.64], R6 ;  /* 0x0000000604001986 */ /* 0x0001e2000c101506 */
[----:B------:R-:W-:Y:S01]  /*69de0*/  PRMT R53, R57, 0x7632, R53 ;  /* 0x0000763239357816 */ /* 0x000fe20000000035 */
[----:B------:R-:W-:Y:S02]  /*69df0*/  IMAD.WIDE R44, R0, 0x2, R50 ;  /* 0x00000002002c7825 */ /* 0x000fe400078e0232 */
[----:B------:R-:W4:Y:S04]  /*69e00*/  LDL.LU R57, [R1+0x11c] ;  /* 0x00011c0001397983 */ /* 0x000f280000300800 */
[----:B------:R-:W4:Y:S01]  /*69e10*/  LDL.LU R55, [R1+0x1fd0] ;  /* 0x001fd00001377983 */ /* 0x000f220000300800 */
[----:B0-----:R-:W-:-:S04]  /*69e20*/  IMAD.WIDE R4, R3, 0x2, R10 ;  /* 0x0000000203047825 */ /* 0x001fc800078e020a */
[----:B------:R-:W-:Y:S01]  /*69e30*/  IMAD.WIDE R6, R3, 0x2, R8 ;  /* 0x0000000203067825 */ /* 0x000fe200078e0208 */
[----:B------:R-:W-:Y:S04]  /*69e40*/  @P4 STG.E.U16 [R4.64], R52 ;  /* 0x0000003404004986 */ /* 0x000fe8000c101506 */
[----:B------:R-:W-:Y:S01]  /*69e50*/  @P2 STG.E.U16 [R6.64], R53 ;  /* 0x0000003506002986 */ /* 0x000fe2000c101506 */
[----:B---3--:R-:W-:-:S04]  /*69e60*/  ISETP.GE.AND P3, PT, R47, c[0x0][0x17c], PT ;  /* 0x00005f002f007a0c */ /* 0x008fc80003f66270 */
[----:B------:R-:W-:Y:S02]  /*69e70*/  ISETP.LT.AND P6, PT, R59, c[0x0][0x178], !P3 ;  /* 0x00005e003b007a0c */ /* 0x000fe40005fc1270 */
[----:B--2---:R-:W-:Y:S02]  /*69e80*/  PRMT R3, R58, 0x7632, R3 ;  /* 0x000076323a037816 */ /* 0x004fe40000000003 */
[----:B------:R-:W-:-:S09]  /*69e90*/  ISETP.GE.AND P2, PT, R54, c[0x0][0x17c], PT ;  /* 0x00005f0036007a0c */ /* 0x000fd20003f46270 */
[----:B------:R0:W-:Y:S04]  /*69ea0*/  @P6 STG.E.U16 [R44.64], R58 ;  /* 0x0000003a2c006986 */ /* 0x0001e8000c101506 */
[----:B0-----:R-:W2:Y:S04]  /*69eb0*/  LDL.LU R58, [R1+0xec] ;  /* 0x0000ec00013a7983 */ /* 0x001ea80000300800 */
[----:B------:R-:W3:Y:S01]  /*69ec0*/  LDL.LU R54, [R1+0x1fd4] ;  /* 0x001fd40001367983 */ /* 0x000ee20000300800 */
[----:B------:R-:W-:Y:S02]  /*69ed0*/  ISETP.LT.AND P5, PT, R60, c[0x0][0x178], !P3 ;  /* 0x00005e003c007a0c */ /* 0x000fe40005fa1270 */
[----:B------:R-:W-:Y:S01]  /*69ee0*/  ISETP.GE.AND P1, PT, R46, c[0x0][0x17c], PT ;  /* 0x00005f002e007a0c */ /* 0x000fe20003f26270 */
[----:B------:R-:W-:Y:S01]  /*69ef0*/  IMAD.WIDE R46, R0, 0x2, R48 ;  /* 0x00000002002e7825 */ /* 0x000fe200078e0230 */
[----:B------:R-:W-:-:S02]  /*69f00*/  ISETP.LT.AND P6, PT, R27, c[0x0][0x178], !P3 ;  /* 0x00005e001b007a0c */ /* 0x000fc40005fc1270 */
[----:B------:R-:W-:Y:S02]  /*69f10*/  ISETP.LT.AND P3, PT, R23, c[0x0][0x178], !P3 ;  /* 0x00005e0017007a0c */ /* 0x000fe40005f61270 */
[----:B------:R-:W-:Y:S01]  /*69f20*/  ISETP.LT.AND P4, PT, R59, c[0x0][0x178], !P1 ;  /* 0x00005e003b007a0c */ /* 0x000fe20004f81270 */
[C---:B------:R-:W-:Y:S01]  /*69f30*/  IMAD.WIDE R4, R0.reuse, 0x2, R10 ;  /* 0x0000000200047825 */ /* 0x040fe200078e020a */
[----:B------:R-:W-:-:S03]  /*69f40*/  IADD3 R52, R0, c[0x0][0x198], RZ ;  /* 0x0000660000347a10 */ /* 0x000fc60007ffe0ff */
[----:B------:R0:W-:Y:S01]  /*69f50*/  @P5 STG.E.U16 [R46.64], R43 ;  /* 0x0000002b2e005986 */ /* 0x0001e2000c101506 */
[----:B------:R-:W-:Y:S01]  /*69f60*/  ISETP.LT.AND P5, PT, R60, c[0x0][0x178], !P1 ;  /* 0x00005e003c007a0c */ /* 0x000fe20004fa1270 */
[----:B------:R-:W-:Y:S01]  /*69f70*/  IMAD.WIDE R6, R0, 0x2, R8 ;  /* 0x0000000200067825 */ /* 0x000fe200078e0208 */
[----:B------:R-:W-:-:S03]  /*69f80*/  PRMT R53, R43, 0x7632, R53 ;  /* 0x000076322b357816 */ /* 0x000fc60000000035 */
[C---:B------:R-:W-:Y:S01]  /*69f90*/  IMAD.WIDE R44, R52.reuse, 0x2, R50 ;  /* 0x00000002342c7825 */ /* 0x040fe200078e0232 */
[----:B0-----:R-:W3:Y:S03]  /*69fa0*/  LDL.LU R43, [R1+0x10c] ;  /* 0x00010c00012b7983 */ /* 0x001ee60000300800 */
[----:B------:R-:W-:Y:S01]  /*69fb0*/  IMAD.WIDE R46, R52, 0x2, R48 ;  /* 0x00000002342e7825 */ /* 0x000fe200078e0230 */
[----:B------:R-:W-:Y:S01]  /*69fc0*/  @P6 STG.E.U16 [R4.64], R61 ;  /* 0x0000003d04006986 */ /* 0x000fe2000c101506 */
[----:B------:R-:W-:-:S03]  /*69fd0*/  ISETP.LT.AND P6, PT, R27, c[0x0][0x178], !P1 ;  /* 0x00005e001b007a0c */ /* 0x000fc60004fc1270 */
[----:B------:R0:W-:Y:S01]  /*69fe0*/  @P3 STG.E.U16 [R6.64], R56 ;  /* 0x0000003806003986 */ /* 0x0001e2000c101506 */
[----:B------:R-:W-:-:S03]  /*69ff0*/  ISETP.LT.AND P1, PT, R23, c[0x0][0x178], !P1 ;  /* 0x00005e0017007a0c */ /* 0x000fc60004f21270 */
[----:B------:R1:W-:Y:S04]  /*6a000*/  @P4 STG.E.U16 [R44.64], R3 ;  /* 0x000000032c004986 */ /* 0x0003e8000c101506 */
[----:B------:R-:W-:Y:S01]  /*6a010*/  @P5 STG.E.U16 [R46.64], R53 ;  /* 0x000000352e005986 */ /* 0x000fe2000c101506 */
[----:B------:R-:W-:Y:S01]  /*6a020*/  ISETP.LT.AND P5, PT, R59, c[0x0][0x178], !P2 ;  /* 0x00005e003b007a0c */ /* 0x000fe200057a1270 */
[C---:B0-----:R-:W-:Y:S01]  /*6a030*/  IMAD.WIDE R6, R52.reuse, 0x2, R10 ;  /* 0x0000000234067825 */ /* 0x041fe200078e020a */
[----:B-1----:R-:W-:Y:S02]  /*6a040*/  PRMT R44, R61, 0x7632, R44 ;  /* 0x000076323d2c7816 */ /* 0x002fe4000000002c */
[----:B------:R-:W3:Y:S01]  /*6a050*/  LDL.LU R61, [R1+0xdc] ;  /* 0x0000dc00013d7983 */ /* 0x000ee20000300800 */
[----:B------:R-:W-:-:S02]  /*6a060*/  IADD3 R3, R52, c[0x0][0x198], RZ ;  /* 0x0000660034037a10 */ /* 0x000fc40007ffe0ff */
[----:B------:R-:W-:Y:S01]  /*6a070*/  ISETP.LT.AND P4, PT, R60, c[0x0][0x178], !P2 ;  /* 0x00005e003c007a0c */ /* 0x000fe20005781270 */
[----:B------:R-:W-:Y:S01]  /*6a080*/  IMAD.WIDE R4, R52, 0x2, R8 ;  /* 0x0000000234047825 */ /* 0x000fe200078e0208 */
[----:B------:R-:W-:Y:S01]  /*6a090*/  PRMT R0, R56, 0x7632, R0 ;  /* 0x0000763238007816 */ /* 0x000fe20000000000 */
[----:B------:R0:W-:Y:S04]  /*6a0a0*/  @P6 STG.E.U16 [R6.64], R44 ;  /* 0x0000002c06006986 */ /* 0x0001e8000c101506 */
[----:B------:R4:W-:Y:S01]  /*6a0b0*/  @P1 STG.E.U16 [R4.64], R0 ;  /* 0x0000000004001986 */ /* 0x0009e2000c101506 */
[----:B0-----:R-:W-:-:S04]  /*6a0c0*/  IMAD.WIDE R6, R3, 0x2, R50 ;  /* 0x0000000203067825 */ /* 0x001fc800078e0232 */
[----:B------:R-:W-:Y:S01]  /*6a0d0*/  IMAD.WIDE R44, R3, 0x2, R48 ;  /* 0x00000002032c7825 */ /* 0x000fe200078e0230 */
[----:B----4-:R-:W-:Y:S01]  /*6a0e0*/  PRMT R0, R57, 0x7632, R0 ;  /* 0x0000763239007816 */ /* 0x010fe20000000000 */
[----:B------:R0:W-:Y:S04]  /*6a0f0*/  @P5 STG.E.U16 [R6.64], R57 ;  /* 0x0000003906005986 */ /* 0x0001e8000c101506 */
[----:B0-----:R-:W4:Y:S04]  /*6a100*/  LDL.LU R57, [R1+0x14c] ;  /* 0x00014c0001397983 */ /* 0x001f280000300800 */
[----:B--2---:R0:W-:Y:S01]  /*6a110*/  @P4 STG.E.U16 [R44.64], R58 ;  /* 0x0000003a2c004986 */ /* 0x0041e2000c101506 */
[----:B---3--:R-:W-:-:S03]  /*6a120*/  ISETP.GE.AND P1, PT, R54, c[0x0][0x17c], PT ;  /* 0x00005f0036007a0c */ /* 0x008fc60003f26270 */
[----:B------:R-:W2:Y:S01]  /*6a130*/  LDL.LU R54, [R1+0x1fd8] ;  /* 0x001fd80001367983 */ /* 0x000ea20000300800 */
[----:B------:R-:W-:-:S03]  /*6a140*/  PRMT R52, R58, 0x7632, R52 ;  /* 0x000076323a347816 */ /* 0x000fc60000000034 */
[----:B------:R-:W3:Y:S04]  /*6a150*/  LDL.LU R53, [R1+0x1fdc] ;  /* 0x001fdc0001357983 */ /* 0x000ee80000300800 */
[----:B0-----:R-:W2:Y:S01]  /*6a160*/  LDL.LU R58, [R1+0x13c] ;  /* 0x00013c00013a7983 */ /* 0x001ea20000300800 */
[----:B------:R-:W-:Y:S02]  /*6a170*/  ISETP.LT.AND P6, PT, R27, c[0x0][0x178], !P2 ;  /* 0x00005e001b007a0c */ /* 0x000fe400057c1270 */
[----:B------:R-:W-:Y:S01]  /*6a180*/  ISETP.LT.AND P2, PT, R23, c[0x0][0x178], !P2 ;  /* 0x00005e0017007a0c */ /* 0x000fe20005741270 */
[----:B------:R-:W-:Y:S01]  /*6a190*/  IMAD.WIDE R4, R3, 0x2, R10 ;  /* 0x0000000203047825 */ /* 0x000fe200078e020a */
[----:B------:R-:W-:Y:S02]  /*6a1a0*/  ISETP.LT.AND P4, PT, R59, c[0x0][0x178], !P1 ;  /* 0x00005e003b007a0c */ /* 0x000fe40004f81270 */
[----:B------:R-:W-:-:S02]  /*6a1b0*/  ISETP.LT.AND P5, PT, R60, c[0x0][0x178], !P1 ;  /* 0x00005e003c007a0c */ /* 0x000fc40004fa1270 */
[----:B------:R-:W-:-:S05]  /*6a1c0*/  IADD3 R46, R3, c[0x0][0x198], RZ ;  /* 0x00006600032e7a10 */ /* 0x000fca0007ffe0ff */
[----:B------:R0:W-:Y:S01]  /*6a1d0*/  @P6 STG.E.U16 [R4.64], R43 ;  /* 0x0000002b04006986 */ /* 0x0001e2000c101506 */
[----:B------:R-:W-:Y:S01]  /*6a1e0*/  ISETP.LT.AND P6, PT, R23, c[0x0][0x178], !P1 ;  /* 0x00005e0017007a0c */ /* 0x000fe20004fc1270 */
[C---:B------:R-:W-:Y:S01]  /*6a1f0*/  IMAD.WIDE R6, R46.reuse, 0x2, R50 ;  /* 0x000000022e067825 */ /* 0x040fe200078e0232 */
[----:B------:R-:W-:Y:S02]  /*6a200*/  ISETP.LT.AND P1, PT, R27, c[0x0][0x178], !P1 ;  /* 0x00005e001b007a0c */ /* 0x000fe40004f21270 */
[----:B------:R-:W-:Y:S01]  /*6a210*/  ISETP.GE.AND P3, PT, R55, c[0x0][0x17c], PT ;  /* 0x00005f0037007a0c */ /* 0x000fe20003f66270 */
[----:B------:R-:W-:-:S04]  /*6a220*/  IMAD.WIDE R44, R46, 0x2, R48 ;  /* 0x000000022e2c7825 */ /* 0x000fc800078e0230 */
[----:B0-----:R-:W-:Y:S01]  /*6a230*/  IMAD.WIDE R4, R3, 0x2, R8 ;  /* 0x0000000203047825 */ /* 0x001fe200078e0208 */
[----:B------:R-:W-:Y:S02]  /*6a240*/  PRMT R3, R43, 0x7632, R3 ;  /* 0x000076322b037816 */ /* 0x000fe40000000003 */
[----:B------:R-:W2:Y:S01]  /*6a250*/  LDL.LU R43, [R1+0x12c] ;  /* 0x00012c00012b7983 */ /* 0x000ea20000300800 */
[----:B------:R-:W-:-:S03]  /*6a260*/  PRMT R47, R61, 0x7632, R47 ;  /* 0x000076323d2f7816 */ /* 0x000fc6000000002f */
[----:B------:R0:W-:Y:S04]  /*6a270*/  @P2 STG.E.U16 [R4.64], R61 ;  /* 0x0000003d04002986 */ /* 0x0001e8000c101506 */
[----:B------:R1:W-:Y:S01]  /*6a280*/  @P4 STG.E.U16 [R6.64], R0 ;  /* 0x0000000006004986 */ /* 0x0003e2000c101506 */
[----:B------:R-:W-:-:S03]  /*6a290*/  ISETP.LT.AND P4, PT, R59, c[0x0][0x178], !P3 ;  /* 0x00005e003b007a0c */ /* 0x000fc60005f81270 */
[----:B0-----:R-:W2:Y:S01]  /*6a2a0*/  LDL.LU R61, [R1+0xfc] ;  /* 0x0000fc00013d7983 */ /* 0x001ea20000300800 */
[----:B------:R-:W-:-:S03]  /*6a2b0*/  IMAD.WIDE R4, R46, 0x2, R10 ;  /* 0x000000022e047825 */ /* 0x000fc600078e020a */
[----:B------:R-:W-:Y:S01]  /*6a2c0*/  @P5 STG.E.U16 [R44.64], R52 ;  /* 0x000000342c005986 */ /* 0x000fe2000c101506 */
[----:B------:R-:W-:Y:S01]  /*6a2d0*/  ISETP.LT.AND P5, PT, R60, c[0x0][0x178], !P3 ;  /* 0x00005e003c007a0c */ /* 0x000fe20005fa1270 */
[C---:B-1----:R-:W-:Y:S01]  /*6a2e0*/  IMAD.WIDE R6, R46.reuse, 0x2, R8 ;  /* 0x000000022e067825 */ /* 0x042fe200078e0208 */
[----:B------:R-:W-:Y:S01]  /*6a2f0*/  IADD3 R0, R46, c[0x0][0x198], RZ ;  /* 0x000066002e007a10 */ /* 0x000fe20007ffe0ff */
[----:B------:R0:W-:Y:S04]  /*6a300*/  @P1 STG.E.U16 [R4.64], R3 ;  /* 0x0000000304001986 */ /* 0x0001e8000c101506 */
[----:B------:R1:W-:Y:S01]  /*6a310*/  @P6 STG.E.U16 [R6.64], R47 ;  /* 0x0000002f06006986 */ /* 0x0003e2000c101506 */
[----:B0-----:R-:W-:-:S04]  /*6a320*/  IMAD.WIDE R4, R0, 0x2, R50 ;  /* 0x0000000200047825 */ /* 0x001fc800078e0232 */
[----:B-1----:R-:W-:Y:S01]  /*6a330*/  IMAD.WIDE R6, R0, 0x2, R48 ;  /* 0x0000000200067825 */ /* 0x002fe200078e0230 */
[----:B----4-:R-:W-:Y:S01]  /*6a340*/  PRMT R3, R57, 0x7632, R3 ;  /* 0x0000763239037816 */ /* 0x010fe20000000003 */
[----:B------:R0:W-:Y:S01]  /*6a350*/  @P4 STG.E.U16 [R4.64], R57 ;  /* 0x0000003904004986 */ /* 0x0001e2000c101506 */
[----:B---3--:R-:W-:-:S03]  /*6a360*/  ISETP.GE.AND P1, PT, R53, c[0x0][0x17c], PT ;  /* 0x00005f0035007a0c */ /* 0x008fc60003f26270 */
[----:B------:R-:W3:Y:S01]  /*6a370*/  LDL.LU R53, [R1+0x1fe0] ;  /* 0x001fe00001357983 */ /* 0x000ee20000300800 */
[----:B--2---:R-:W-:-:S03]  /*6a380*/  PRMT R44, R58, 0x7632, R44 ;  /* 0x000076323a2c7816 */ /* 0x004fc6000000002c */
[----:B0-----:R-:W2:Y:S04]  /*6a390*/  LDL.LU R57, [R1+0x2cc] ;  /* 0x0002cc0001397983 */ /* 0x001ea80000300800 */
[----:B------:R0:W-:Y:S04]  /*6a3a0*/  @P5 STG.E.U16 [R6.64], R58 ;  /* 0x0000003a06005986 */ /* 0x0001e8000c101506 */
[----:B------:R-:W4:Y:S04]  /*6a3b0*/  LDL.LU R52, [R1+0x1fe4] ;  /* 0x001fe40001347983 */ /* 0x000f280000300800 */
[----:B0-----:R-:W3:Y:S01]  /*6a3c0*/  LDL.LU R58, [R1+0x16c] ;  /* 0x00016c00013a7983 */ /* 0x001ee20000300800 */
[----:B------:R-:W-:-:S02]  /*6a3d0*/  ISETP.LT.AND P6, PT, R23, c[0x0][0x178], !P3 ;  /* 0x00005e0017007a0c */ /* 0x000fc40005fc1270 */
[----:B------:R-:W-:Y:S01]  /*6a3e0*/  ISETP.LT.AND P3, PT, R27, c[0x0][0x178], !P3 ;  /* 0x00005e001b007a0c */ /* 0x000fe20005f61270 */
[C---:B------:R-:W-:Y:S01]  /*6a3f0*/  IMAD.WIDE R4, R0.reuse, 0x2, R10 ;  /* 0x0000000200047825 */ /* 0x040fe200078e020a */
[----:B------:R-:W-:Y:S02]  /*6a400*/  ISETP.LT.AND P4, PT, R59, c[0x0][0x178], !P1 ;  /* 0x00005e003b007a0c */ /* 0x000fe40004f81270 */
[C---:B------:R-:W-:Y:S01]  /*6a410*/  IADD3 R45, R0.reuse, c[0x0][0x198], RZ ;  /* 0x00006600002d7a10 */ /* 0x040fe20007ffe0ff */
[----:B------:R-:W-:Y:S01]  /*6a420*/  IMAD.WIDE R6, R0, 0x2, R8 ;  /* 0x0000000200067825 */ /* 0x000fe200078e0208 */
[----:B------:R-:W-:Y:S02]  /*6a430*/  ISETP.LT.AND P5, PT, R60, c[0x0][0x178], !P1 ;  /* 0x00005e003c007a0c */ /* 0x000fe40004fa1270 */
[----:B------:R-:W-:-:S05]  /*6a440*/  ISETP.GE.AND P2, PT, R54, c[0x0][0x17c], PT ;  /* 0x00005f0036007a0c */ /* 0x000fca0003f46270 */
[----:B------:R0:W-:Y:S01]  /*6a450*/  @P3 STG.E.U16 [R4.64], R43 ;  /* 0x0000002b04003986 */ /* 0x0001e2000c101506 */
[----:B------:R-:W-:Y:S02]  /*6a460*/  ISETP.LT.AND P3, PT, R59, c[0x0][0x178], !P2 ;  /* 0x00005e003b007a0c */ /* 0x000fe40005761270 */
[----:B------:R-:W-:Y:S01]  /*6a470*/  PRMT R0, R43, 0x7632, R0 ;  /* 0x000076322b007816 */ /* 0x000fe20000000000 */
[----:B0-----:R-:W-:Y:S01]  /*6a480*/  IMAD.WIDE R4, R45, 0x2, R50 ;  /* 0x000000022d047825 */ /* 0x001fe200078e0232 */
[----:B------:R-:W4:Y:S04]  /*6a490*/  LDL.LU R43, [R1+0x15c] ;  /* 0x00015c00012b7983 */ /* 0x000f280000300800 */
[----:B------:R0:W-:Y:S01]  /*6a4a0*/  @P6 STG.E.U16 [R6.64], R61 ;  /* 0x0000003d06006986 */ /* 0x0001e2000c101506 */
[----:B------:R-:W-:-:S02]  /*6a4b0*/  ISETP.LT.AND P6, PT, R27, c[0x0][0x178], !P1 ;  /* 0x00005e001b007a0c */ /* 0x000fc40004fc1270 */
[----:B------:R-:W-:Y:S01]  /*6a4c0*/  ISETP.LT.AND P1, PT, R23, c[0x0][0x178], !P1 ;  /* 0x00005e0017007a0c */ /* 0x000fe20004f21270 */
[----:B------:R1:W-:Y:S01]  /*6a4d0*/  @P4 STG.E.U16 [R4.64], R3 ;  /* 0x0000000304004986 */ /* 0x0003e2000c101506 */
[----:B------:R-:W-:Y:S02]  /*6a4e0*/  ISETP.LT.AND P4, PT, R60, c[0x0][0x178], !P2 ;  /* 0x00005e003c007a0c */ /* 0x000fe40005781270 */
[----:B------:R-:W-:Y:S01]  /*6a4f0*/  PRMT R46, R61, 0x7632, R46 ;  /* 0x000076323d2e7816 */ /* 0x000fe2000000002e */
[C---:B0-----:R-:W-:Y:S01]  /*6a500*/  IMAD.WIDE R6, R45.reuse, 0x2, R48 ;  /* 0x000000022d067825 */ /* 0x041fe200078e0230 */
[----:B------:R-:W4:Y:S01]  /*6a510*/  LDL.LU R61, [R1+0xac] ;  /* 0x0000ac00013d7983 */ /* 0x000f220000300800 */
[C---:B-1----:R-:W-:Y:S02]  /*6a520*/  IADD3 R3, R45.reuse, c[0x0][0x198], RZ ;  /* 0x000066002d037a10 */ /* 0x042fe40007ffe0ff */
[C---:B------:R-:W-:Y:S01]  /*6a530*/  IMAD.WIDE R4, R45.reuse, 0x2, R10 ;  /* 0x000000022d047825 */ /* 0x040fe200078e020a */
[----:B------:R0:W-:Y:S04]  /*6a540*/  @P5 STG.E.U16 [R6.64], R44 ;  /* 0x0000002c06005986 */ /* 0x0001e8000c101506 */
[----:B------:R1:W-:Y:S04]  /*6a550*/  @P6 STG.E.U16 [R4.64], R0 ;  /* 0x0000000004006986 */ /* 0x0003e8000c101506 */
[----:B------:R-:W4:Y:S01]  /*6a560*/  LDL.LU R55, [R1+0x2dc] ;  /* 0x0002dc0001377983 */ /* 0x000f220000300800 */
[----:B0-----:R-:W-:-:S04]  /*6a570*/  IMAD.WIDE R6, R45, 0x2, R8 ;  /* 0x000000022d067825 */ /* 0x001fc800078e0208 */
[C---:B------:R-:W-:Y:S01]  /*6a580*/  IMAD.WIDE R44, R3.reuse, 0x2, R50 ;  /* 0x00000002032c7825 */ /* 0x040fe200078e0232 */
[----:B------:R0:W-:Y:S03]  /*6a590*/  @P1 STG.E.U16 [R6.64], R46 ;  /* 0x0000002e06001986 */ /* 0x0001e6000c101506 */
[C---:B-1----:R-:W-:Y:S01]  /*6a5a0*/  IMAD.WIDE R4, R3.reuse, 0x2, R48 ;  /* 0x0000000203047825 */ /* 0x042fe200078e0230 */
[----:B------:R-:W-:-:S03]  /*6a5b0*/  IADD3 R0, R3, c[0x0][0x198], RZ ;  /* 0x0000660003007a10 */ /* 0x000fc60007ffe0ff */
[----:B0-----:R-:W-:Y:S01]  /*6a5c0*/  IMAD.WIDE R6, R3, 0x2, R10 ;  /* 0x0000000203067825 */ /* 0x001fe200078e020a */
[----:B--2---:R0:W-:Y:S02]  /*6a5d0*/  @P3 STG.E.U16 [R44.64], R57 ;  /* 0x000000392c003986 */ /* 0x0041e4000c101506 */
[----:B0-----:R-:W-:Y:S02]  /*6a5e0*/  PRMT R44, R57, 0x7632, R44 ;  /* 0x00007632392c7816 */ /* 0x001fe4000000002c */
[----:B------:R-:W2:Y:S04]  /*6a5f0*/  LDL.LU R57, [R1+0x21c] ;  /* 0x00021c0001397983 */ /* 0x000ea80000300800 */
[----:B---3--:R0:W-:Y:S02]  /*6a600*/  @P4 STG.E.U16 [R4.64], R58 ;  /* 0x0000003a04004986 */ /* 0x0081e4000c101506 */
[----:B0-----:R-:W-:Y:S01]  /*6a610*/  IMAD.WIDE R4, R3, 0x2, R8 ;  /* 0x0000000203047825 */ /* 0x001fe200078e0208 */
[----:B------:R-:W-:-:S02]  /*6a620*/  PRMT R3, R58, 0x7632, R3 ;  /* 0x000076323a037816 */ /* 0x000fc40000000003 */
[----:B------:R-:W3:Y:S04]  /*6a630*/  LDL.LU R58, [R1+0x1fe8] ;  /* 0x001fe800013a7983 */ /* 0x000ee80000300800 */
[----:B------:R-:W2:Y:S01]  /*6a640*/  LDL.LU R54, [R1+0x1fec] ;  /* 0x001fec0001367983 */ /* 0x000ea20000300800 */
[----:B------:R-:W-:Y:S02]  /*6a650*/  ISETP.LT.AND P5, PT, R27, c[0x0][0x178], !P2 ;  /* 0x00005e001b007a0c */ /* 0x000fe400057a1270 */
[----:B------:R-:W-:Y:S02]  /*6a660*/  ISETP.LT.AND P2, PT, R23, c[0x0][0x178], !P2 ;  /* 0x00005e0017007a0c */ /* 0x000fe40005741270 */
[----:B------:R-:W-:-:S04]  /*6a670*/  ISETP.GE.AND P6, PT, R53, c[0x0][0x17c], PT ;  /* 0x00005f0035007a0c */ /* 0x000fc80003fc6270 */
[----:B------:R-:W-:Y:S02]  /*6a680*/  ISETP.LT.AND P3, PT, R59, c[0x0][0x178], !P6 ;  /* 0x00005e003b007a0c */ /* 0x000fe40007761270 */
[----:B------:R-:W-:-:S03]  /*6a690*/  ISETP.LT.AND P4, PT, R60, c[0x0][0x178], !P6 ;  /* 0x00005e003c007a0c */ /* 0x000fc60007781270 */
[----:B----4-:R0:W-:Y:S01]  /*6a6a0*/  @P5 STG.E.U16 [R6.64], R43 ;  /* 0x0000002b06005986 */ /* 0x0101e2000c101506 */
[----:B------:R-:W-:Y:S02]  /*6a6b0*/  ISETP.LT.AND P5, PT, R27, c[0x0][0x178], !P6 ;  /* 0x00005e001b007a0c */ /* 0x000fe400077a1270 */
[----:B------:R-:W-:Y:S02]  /*6a6c0*/  PRMT R45, R43, 0x7632, R45 ;  /* 0x000076322b2d7816 */ /* 0x000fe4000000002d */
[----:B------:R-:W-:Y:S01]  /*6a6d0*/  ISETP.LT.AND P6, PT, R23, c[0x0][0x178], !P6 ;  /* 0x00005e0017007a0c */ /* 0x000fe200077c1270 */
[C---:B0-----:R-:W-:Y:S01]  /*6a6e0*/  IMAD.WIDE R6, R0.reuse, 0x2, R50 ;  /* 0x0000000200067825 */ /* 0x041fe200078e0232 */
[----:B------:R-:W4:Y:S04]  /*6a6f0*/  LDL.LU R43, [R1+0x29c] ;  /* 0x00029c00012b7983 */ /* 0x000f280000300800 */
[----:B------:R-:W4:Y:S04]  /*6a700*/  LDL.LU R56, [R1+0x18c] ;  /* 0x00018c0001387983 */ /* 0x000f280000300800 */
[----:B------:R0:W-:Y:S04]  /*6a710*/  @P2 STG.E.U16 [R4.64], R61 ;  /* 0x0000003d04002986 */ /* 0x0001e8000c101506 */
[----:B------:R1:W-:Y:S01]  /*6a720*/  @P3 STG.E.U16 [R6.64], R44 ;  /* 0x0000002c06003986 */ /* 0x0003e2000c101506 */
[----:B0-----:R-:W-:-:S04]  /*6a730*/  IMAD.WIDE R4, R0, 0x2, R48 ;  /* 0x0000000200047825 */ /* 0x001fc800078e0230 */
[----:B-1----:R-:W-:Y:S01]  /*6a740*/  IMAD.WIDE R6, R0, 0x2, R10 ;  /* 0x0000000200067825 */ /* 0x002fe200078e020a */
[----:B------:R0:W-:Y:S01]  /*6a750*/  @P4 STG.E.U16 [R4.64], R3 ;  /* 0x0000000304004986 */ /* 0x0001e2000c101506 */
[----:B------:R-:W-:-:S03]  /*6a760*/  PRMT R44, R61, 0x7632, R44 ;  /* 0x000076323d2c7816 */ /* 0x000fc6000000002c */
[----:B------:R1:W-:Y:S01]  /*6a770*/  @P5 STG.E.U16 [R6.64], R45 ;  /* 0x0000002d06005986 */ /* 0x0003e2000c101506 */
[----:B0-----:R-:W-:-:S05]  /*6a780*/  IMAD.WIDE R4, R0, 0x2, R8 ;  /* 0x0000000200047825 */ /* 0x001fca00078e0208 */
[----:B------:R0:W-:Y:S01]  /*6a790*/  @P6 STG.E.U16 [R4.64], R44 ;  /* 0x0000002c04006986 */ /* 0x0001e2000c101506 */
[----:B---3--:R-:W-:-:S03]  /*6a7a0*/  ISETP.GE.AND P4, PT, R58, c[0x0][0x17c], PT ;  /* 0x00005f003a007a0c */ /* 0x008fc60003f86270 */
[----:B------:R-:W3:Y:S01]  /*6a7b0*/  LDL.LU R58, [R1+0x320] ;  /* 0x00032000013a7983 */ /* 0x000ee20000300800 */
[----:B--2---:R-:W-:-:S03]  /*6a7c0*/  ISETP.GE.AND P6, PT, R54, c[0x0][0x17c], PT ;  /* 0x00005f0036007a0c */ /* 0x004fc60003fc6270 */
[----:B------:R-:W2:Y:S04]  /*6a7d0*/  LDL.LU R61, [R1+0x2f0] ;  /* 0x0002f000013d7983 */ /* 0x000ea80000300800 */
[----:B------:R-:W2:Y:S01]  /*6a7e0*/  LDL.LU R54, [R1+0x1ff0] ;  /* 0x001ff00001367983 */ /* 0x000ea20000300800 */
[----:B------:R-:W-:-:S04]  /*6a7f0*/  ISETP.GE.AND P1, PT, R52, c[0x0][0x17c], PT ;  /* 0x00005f0034007a0c */ /* 0x000fc80003f26270 */
[----:B------:R-:W-:Y:S02]  /*6a800*/  ISETP.LT.AND P2, PT, R59, c[0x0][0x178], !P1 ;  /* 0x00005e003b007a0c */ /* 0x000fe40004f41270 */
[----:B------:R-:W-:Y:S02]  /*6a810*/  ISETP.LT.AND P3, PT, R60, c[0x0][0x178], !P1 ;  /* 0x00005e003c007a0c */ /* 0x000fe40004f61270 */
[----:B------:R-:W-:Y:S02]  /*6a820*/  IADD3 R46, R0, c[0x0][0x198], RZ ;  /* 0x00006600002e7a10 */ /* 0x000fe40007ffe0ff */
[----:B------:R-:W-:-:S03]  /*6a830*/  ISETP.LT.AND P5, PT, R27, c[0x0][0x178], !P1 ;  /* 0x00005e001b007a0c */ /* 0x000fc60004fa1270 */
[----:B-1----:R-:W-:-:S04]  /*6a840*/  IMAD.WIDE R6, R46, 0x2, R50 ;  /* 0x000000022e067825 */ /* 0x002fc800078e0232 */
[C---:B------:R-:W-:Y:S01]  /*6a850*/  IMAD.WIDE R52, R46.reuse, 0x2, R48 ;  /* 0x000000022e347825 */ /* 0x040fe200078e0230 */
[----:B------:R1:W-:Y:S01]  /*6a860*/  @P2 STG.E.U16 [R6.64], R55 ;  /* 0x0000003706002986 */ /* 0x0003e2000c101506 */
[----:B------:R-:W-:Y:S02]  /*6a870*/  ISETP.LT.AND P1, PT, R23, c[0x0][0x178], !P1 ;  /* 0x00005e0017007a0c */ /* 0x000fe40004f21270 */
[C---:B0-----:R-:W-:Y:S01]  /*6a880*/  IMAD.WIDE R4, R46.reuse, 0x2, R10 ;  /* 0x000000022e047825 */ /* 0x041fe200078e020a */
[----:B------:R0:W-:Y:S01]  /*6a890*/  @P3 STG.E.U16 [R52.64], R57 ;  /* 0x0000003934003986 */ /* 0x0001e2000c101506 */
[----:B------:R-:W-:Y:S02]  /*6a8a0*/  ISETP.LT.AND P3, PT, R59, c[0x0][0x178], !P6 ;  /* 0x00005e003b007a0c */ /* 0x000fe40007761270 */
[----:B------:R-:W-:Y:S01]  /*6a8b0*/  IADD3 R0, R46, c[0x0][0x198], RZ ;  /* 0x000066002e007a10 */ /* 0x000fe20007ffe0ff */
[----:B----4-:R4:W-:Y:S01]  /*6a8c0*/  @P5 STG.E.U16 [R4.64], R43 ;  /* 0x0000002b04005986 */ /* 0x0109e2000c101506 */
[----:B------:R-:W-:-:S02]  /*6a8d0*/  ISETP.LT.AND P2, PT, R60, c[0x0][0x178], !P6 ;  /* 0x00005e003c007a0c */ /* 0x000fc40007741270 */
[----:B------:R-:W-:Y:S02]  /*6a8e0*/  ISETP.LT.AND P5, PT, R27, c[0x0][0x178], !P6 ;  /* 0x00005e001b007a0c */ /* 0x000fe400077a1270 */
[----:B------:R-:W-:Y:S01]  /*6a8f0*/  ISETP.LT.AND P6, PT, R23, c[0x0][0x178], !P6 ;  /* 0x00005e0017007a0c */ /* 0x000fe200077c1270 */
[C---:B-1----:R-:W-:Y:S01]  /*6a900*/  IMAD.WIDE R6, R0.reuse, 0x2, R50 ;  /* 0x0000000200067825 */ /* 0x042fe200078e0232 */
[----:B------:R-:W-:Y:S02]  /*6a910*/  PRMT R47, R55, 0x7632, R47 ;  /* 0x00007632372f7816 */ /* 0x000fe4000000002f */
[----:B------:R-:W-:Y:S01]  /*6a920*/  PRMT R3, R57, 0x7632, R3 ;  /* 0x0000763239037816 */ /* 0x000fe20000000003 */
[----:B------:R-:W-:Y:S01]  /*6a930*/  IMAD.WIDE R44, R0, 0x2, R48 ;  /* 0x00000002002c7825 */ /* 0x000fe200078e0230 */
[----:B0-----:R-:W3:Y:S03]  /*6a940*/  LDL.LU R57, [R1+0x310] ;  /* 0x0003100001397983 */ /* 0x001ee60000300800 */
[----:B----4-:R-:W-:Y:S01]  /*6a950*/  IMAD.WIDE R4, R46, 0x2, R8 ;  /* 0x000000022e047825 */ /* 0x010fe200078e0208 */
[----:B------:R-:W-:-:S02]  /*6a960*/  PRMT R46, R43, 0x7632, R46 ;  /* 0x000076322b2e7816 */ /* 0x000fc4000000002e */
[----:B------:R-:W4:Y:S04]  /*6a970*/  LDL.LU R43, [R1+0x2e0] ;  /* 0x0002e000012b7983 */ /* 0x000f280000300800 */
[----:B------:R0:W-:Y:S04]  /*6a980*/  @P1 STG.E.U16 [R4.64], R56 ;  /* 0x0000003804001986 */ /* 0x0001e8000c101506 */
[----:B------:R1:W-:Y:S04]  /*6a990*/  @P3 STG.E.U16 [R6.64], R47 ;  /* 0x0000002f06003986 */ /* 0x0003e8000c101506 */
[----:B------:R-:W-:Y:S01]  /*6a9a0*/  @P2 STG.E.U16 [R44.64], R3 ;  /* 0x000000032c002986 */ /* 0x000fe2000c101506 */
[----:B0-----:R-:W-:Y:S01]  /*6a9b0*/  IMAD.WIDE R4, R0, 0x2, R10 ;  /* 0x0000000200047825 */ /* 0x001fe200078e020a */
[----:B-1----:R-:W-:-:S03]  /*6a9c0*/  PRMT R47, R56, 0x7632, R47 ;  /* 0x00007632382f7816 */ /* 0x002fc6000000002f */
[----:B------:R-:W-:Y:S01]  /*6a9d0*/  IMAD.WIDE R6, R0, 0x2, R8 ;  /* 0x0000000200067825 */ /* 0x000fe200078e0208 */
[----:B------:R-:W-:Y:S04]  /*6a9e0*/  @P5 STG.E.U16 [R4.64], R46 ;  /* 0x0000002e04005986 */ /* 0x000fe8000c101506 */
[----:B------:R0:W-:Y:S01]  /*6a9f0*/  @P6 STG.E.U16 [R6.64], R47 ;  /* 0x0000002f06006986 */ /* 0x0001e2000c101506 */
[----:B--2---:R-:W-:-:S03]  /*6aa00*/  ISETP.GE.AND P1, PT, R54, c[0x0][0x17c], PT ;  /* 0x00005f0036007a0c */ /* 0x004fc60003f26270 */
[----:B------:R-:W2:Y:S04]  /*6aa10*/  LDL.LU R54, [R1+0x1ff4] ;  /* 0x001ff40001367983 */ /* 0x000ea80000300800 */
[----:B0-----:R-:W2:Y:S01]  /*6aa20*/  LDL.LU R47, [R1+0x1ff8] ;  /* 0x001ff800012f7983 */ /* 0x001ea20000300800 */
[----:B------:R-:W-:Y:S02]  /*6aa30*/  ISETP.LT.AND P3, PT, R59, c[0x0][0x178], !P4 ;  /* 0x00005e003b007a0c */ /* 0x000fe40006761270 */
[----:B------:R-:W-:Y:S01]  /*6aa40*/  ISETP.LT.AND P2, PT, R60, c[0x0][0x178], !P4 ;  /* 0x00005e003c007a0c */ /* 0x000fe20006741270 */
[----:B------:R-:W2:Y:S01]  /*6aa50*/  LDL.LU R55, [R1+0x350] ;  /* 0x0003500001377983 */ /* 0x000ea20000300800 */
[----:B------:R-:W-:Y:S02]  /*6aa60*/  IADD3 R3, R0, c[0x0][0x198], RZ ;  /* 0x0000660000037a10 */ /* 0x000fe40007ffe0ff */
[----:B------:R-:W-:Y:S01]  /*6aa70*/  ISETP.LT.AND P5, PT, R27, c[0x0][0x178], !P4 ;  /* 0x00005e001b007a0c */ /* 0x000fe200067a1270 */
[----:B------:R-:W2:Y:S01]  /*6aa80*/  LDL.LU R56, [R1+0x340] ;  /* 0x0003400001387983 */ /* 0x000ea20000300800 */
[----:B------:R-:W-:Y:S01]  /*6aa90*/  ISETP.LT.AND P4, PT, R23, c[0x0][0x178], !P4 ;  /* 0x00005e0017007a0c */ /* 0x000fe20006781270 */
[----:B------:R-:W-:Y:S01]  /*6aaa0*/  IMAD.WIDE R4, R3, 0x2, R50 ;  /* 0x0000000203047825 */ /* 0x000fe200078e0232 */
[----:B------:R-:W-:-:S03]  /*6aab0*/  ISETP.LT.AND P6, PT, R59, c[0x0][0x178], !P1 ;  /* 0x00005e003b007a0c */ /* 0x000fc60004fc1270 */
[C---:B------:R-:W-:Y:S01]  /*6aac0*/  IMAD.WIDE R44, R3.reuse, 0x2, R48 ;  /* 0x00000002032c7825 */ /* 0x040fe200078e0230 */
[C---:B------:R-:W-:Y:S01]  /*6aad0*/  IADD3 R46, R3.reuse, c[0x0][0x198], RZ ;  /* 0x00006600032e7a10 */ /* 0x040fe20007ffe0ff */
[----:B---3--:R0:W-:Y:S01]  /*6aae0*/  @P3 STG.E.U16 [R4.64], R58 ;  /* 0x0000003a04003986 */ /* 0x0081e2000c101506 */
[----:B------:R-:W-:Y:S01]  /*6aaf0*/  PRMT R0, R58, 0x7632, R0 ;  /* 0x000076323a007816 */ /* 0x000fe20000000000 */
[C---:B------:R-:W-:Y:S02]  /*6ab00*/  IMAD.WIDE R6, R3.reuse, 0x2, R8 ;  /* 0x0000000203067825 */ /* 0x040fe400078e0208 */
[----:B------:R1:W-:Y:S01]  /*6ab10*/  @P2 STG.E.U16 [R44.64], R61 ;  /* 0x0000003d2c002986 */ /* 0x0003e2000c101506 */
[----:B------:R-:W-:Y:S01]  /*6ab20*/  ISETP.LT.AND P2, PT, R60, c[0x0][0x178], !P1 ;  /* 0x00005e003c007a0c */ /* 0x000fe20004f41270 */
[----:B0-----:R-:W-:Y:S02]  /*6ab30*/  IMAD.WIDE R4, R3, 0x2, R10 ;  /* 0x0000000203047825 */ /* 0x001fe400078e020a */
[----:B------:R-:W3:Y:S02]  /*6ab40*/  LDL.LU R58, [R1+0x330] ;  /* 0x00033000013a7983 */ /* 0x000ee40000300800 */
[----:B-1----:R-:W-:-:S02]  /*6ab50*/  IMAD.WIDE R44, R46, 0x2, R50 ;  /* 0x000000022e2c7825 */ /* 0x002fc400078e0232 */
[----:B------:R-:W-:Y:S04]  /*6ab60*/  @P5 STG.E.U16 [R4.64], R57 ;  /* 0x0000003904005986 */ /* 0x000fe8000c101506 */
[----:B----4-:R0:W-:Y:S04]  /*6ab70*/  @P4 STG.E.U16 [R6.64], R43 ;  /* 0x0000002b06004986 */ /* 0x0101e8000c101506 */
[----:B------:R1:W-:Y:S01]  /*6ab80*/  @P6 STG.E.U16 [R44.64], R0 ;  /* 0x000000002c006986 */ /* 0x0003e2000c101506 */
[----:B------:R-:W-:Y:S01]  /*6ab90*/  ISETP.LT.AND P5, PT, R27, c[0x0][0x178], !P1 ;  /* 0x00005e001b007a0c */ /* 0x000fe20004fa1270 */
[----:B0-----:R-:W-:Y:S01]  /*6aba0*/  IMAD.WIDE R6, R46, 0x2, R48 ;  /* 0x000000022e067825 */ /* 0x001fe200078e0230 */
[----:B-1----:R-:W-:-:S02]  /*6abb0*/  PRMT R0, R61, 0x7632, R0 ;  /* 0x000076323d007816 */ /* 0x002fc40000000000 */
[----:B------:R-:W4:Y:S04]  /*6abc0*/  LDL.LU R61, [R1+0x300] ;  /* 0x00030000013d7983 */ /* 0x000f280000300800 */
[----:B------:R0:W-:Y:S01]  /*6abd0*/  @P2 STG.E.U16 [R6.64], R0 ;  /* 0x0000000006002986 */ /* 0x0001e2000c101506 */
[----:B------:R-:W-:Y:S01]  /*6abe0*/  PRMT R3, R57, 0x7632, R3 ;  /* 0x0000763239037816 */ /* 0x000fe20000000003 */
[----:B------:R-:W-:-:S05]  /*6abf0*/  IMAD.WIDE R4, R46, 0x2, R10 ;  /* 0x000000022e047825 */ /* 0x000fca00078e020a */
[----:B------:R1:W-:Y:S01]  /*6ac00*/  @P5 STG.E.U16 [R4.64], R3 ;  /* 0x0000000304005986 */ /* 0x0003e2000c101506 */
[C---:B0-----:R-:W-:Y:S02]  /*6ac10*/  IADD3 R0, R46.reuse, c[0x0][0x198], RZ ;  /* 0x000066002e007a10 */ /* 0x041fe40007ffe0ff */
[----:B-1----:R-:W-:Y:S01]  /*6ac20*/  PRMT R3, R43, 0x7632, R3 ;  /* 0x000076322b037816 */ /* 0x002fe20000000003 */
[----:B------:R-:W-:Y:S01]  /*6ac30*/  IMAD.WIDE R4, R46, 0x2, R8 ;  /* 0x000000022e047825 */ /* 0x000fe200078e0208 */
[----:B--2---:R-:W-:Y:S02]  /*6ac40*/  ISETP.GE.AND P2, PT, R47, c[0x0][0x17c], PT ;  /* 0x00005f002f007a0c */ /* 0x004fe40003f46270 */
[----:B------:R-:W2:Y:S04]  /*6ac50*/  LDL.LU R47, [R1+0x1ffc] ;  /* 0x001ffc00012f7983 */ /* 0x000ea80000300800 */
[----:B------:R-:W2:Y:S04]  /*6ac60*/  LDL.LU R57, [R1+0x380] ;  /* 0x0003800001397983 */ /* 0x000ea80000300800 */
[----:B------:R-:W2:Y:S04]  /*6ac70*/  LDL.LU R43, [R1+0x370] ;  /* 0x00037000012b7983 */ /* 0x000ea80000300800 */
[----:B------:R-:W2:Y:S01]  /*6ac80*/  LDL.LU R46, [R1+0x2000] ;  /* 0x00200000012e7983 */ /* 0x000ea20000300800 */
[----:B------:R-:W-:-:S03]  /*6ac90*/  ISETP.GE.AND P3, PT, R54, c[0x0][0x17c], PT ;  /* 0x00005f0036007a0c */ /* 0x000fc60003f66270 */
[----:B------:R-:W2:Y:S01]  /*6aca0*/  LDL.LU R54, [R1+0x2004] ;  /* 0x0020040001367983 */ /* 0x000ea20000300800 */
        /* <DEDUP_REMOVED lines=15> */
[----:B---3--:R0:W-:Y:S01]  /*6ada0*/  @P5 STG.E.U16 [R4.64], R58 ;  /* 0x0000003a04005986 */ /* 0x0081e2000c101506 */
[----:B------:R-:W-:Y:S02]  /*6adb0*/  PRMT R0, R55, 0x7632, R0 ;  /* 0x0000763237007816 */ /* 0x000fe40000000000 */
[C---:B------:R-:W-:Y:S01]  /*6adc0*/  IMAD.WIDE R44, R3.reuse, 0x2, R50 ;  /* 0x00000002032c7825 */ /* 0x040fe200078e0232 */
[----:B------:R-:W-:Y:S01]  /*6add0*/  PRMT R52, R58, 0x7632, R52 ;  /* 0x000076323a347816 */ /* 0x000fe20000000034 */
[----:B------:R-:W3:Y:S04]  /*6ade0*/  LDL.LU R55, [R1+0x360] ;  /* 0x0003600001377983 */ /* 0x000ee80000300800 */
[----:B----4-:R1:W-:Y:S01]  /*6adf0*/  @P3 STG.E.U16 [R6.64], R61 ;  /* 0x0000003d06003986 */ /* 0x0103e2000c101506 */
[----:B0-----:R-:W-:Y:S01]  /*6ae00*/  IMAD.WIDE R4, R3, 0x2, R48 ;  /* 0x0000000203047825 */ /* 0x001fe200078e0230 */
[----:B------:R-:W-:-:S02]  /*6ae10*/  ISETP.LT.AND P3, PT, R27, c[0x0][0x178], !P2 ;  /* 0x00005e001b007a0c */ /* 0x000fc40005761270 */
[----:B------:R0:W-:Y:S01]  /*6ae20*/  @P6 STG.E.U16 [R44.64], R0 ;  /* 0x000000002c006986 */ /* 0x0001e2000c101506 */
[----:B------:R-:W-:Y:S02]  /*6ae30*/  ISETP.LT.AND P2, PT, R23, c[0x0][0x178], !P2 ;  /* 0x00005e0017007a0c */ /* 0x000fe40005741270 */
[----:B-1----:R-:W-:Y:S02]  /*6ae40*/  PRMT R6, R56, 0x7632, R6 ;  /* 0x0000763238067816 */ /* 0x002fe40000000006 */
[----:B------:R-:W-:Y:S01]  /*6ae50*/  PRMT R53, R61, 0x7632, R53 ;  /* 0x000076323d357816 */ /* 0x000fe20000000035 */
[----:B------:R-:W3:Y:S04]  /*6ae60*/  LDL.LU R56, [R1+0x170] ;  /* 0x0001700001387983 */ /* 0x000ee80000300800 */
[----:B------:R1:W-:Y:S01]  /*6ae70*/  @P4 STG.E.U16 [R4.64], R6 ;  /* 0x0000000604004986 */ /* 0x0003e2000c101506 */
[----:B0-----:R-:W-:-:S03]  /*6ae80*/  IADD3 R0, R3, c[0x0][0x198], RZ ;  /* 0x0000660003007a10 */ /* 0x001fc60007ffe0ff */
[----:B------:R-:W3:Y:S02]  /*6ae90*/  LDL.LU R58, [R1+0x3d0] ;  /* 0x0003d000013a7983 */ /* 0x000ee40000300800 */
[----:B------:R-:W-:Y:S02]  /*6aea0*/  IMAD.WIDE R44, R0, 0x2, R50 ;  /* 0x00000002002c7825 */ /* 0x000fe400078e0232 */
[----:B------:R-:W3:Y:S02]  /*6aeb0*/  LDL.LU R61, [R1+0x3b0] ;  /* 0x0003b000013d7983 */ /* 0x000ee40000300800 */
[----:B-1----:R-:W-:-:S04]  /*6aec0*/  IMAD.WIDE R4, R3, 0x2, R10 ;  /* 0x0000000203047825 */ /* 0x002fc800078e020a */
[----:B------:R-:W-:Y:S01]  /*6aed0*/  IMAD.WIDE R6, R3, 0x2, R8 ;  /* 0x0000000203067825 */ /* 0x000fe200078e0208 */
[----:B------:R0:W-:Y:S04]  /*6aee0*/  @P3 STG.E.U16 [R4.64], R52 ;  /* 0x0000003404003986 */ /* 0x0001e8000c101506 */
[----:B------:R1:W-:Y:S01]  /*6aef0*/  @P2 STG.E.U16 [R6.64], R53 ;  /* 0x0000003506002986 */ /* 0x0003e2000c101506 */
[----:B--2---:R-:W-:-:S04]  /*6af00*/  ISETP.GE.AND P1, PT, R47, c[0x0][0x17c], PT ;  /* 0x00005f002f007a0c */ /* 0x004fc80003f26270 */
[----:B------:R-:W-:Y:S02]  /*6af10*/  ISETP.LT.AND P5, PT, R59, c[0x0][0x178], !P1 ;  /* 0x00005e003b007a0c */ /* 0x000fe40004fa1270 */
[----:B------:R-:W-:Y:S02]  /*6af20*/  ISETP.LT.AND P4, PT, R60, c[0x0][0x178], !P1 ;  /* 0x00005e003c007a0c */ /* 0x000fe40004f81270 */
[----:B------:R-:W-:Y:S01]  /*6af30*/  ISETP.GE.AND P6, PT, R46, c[0x0][0x17c], PT ;  /* 0x00005f002e007a0c */ /* 0x000fe20003fc6270 */
[----:B------:R-:W-:-:S08]  /*6af40*/  IMAD.WIDE R46, R0, 0x2, R48 ;  /* 0x00000002002e7825 */ /* 0x000fd000078e0230 */
[----:B------:R2:W-:Y:S04]  /*6af50*/  @P5 STG.E.U16 [R44.64], R57 ;  /* 0x000000392c005986 */ /* 0x0005e8000c101506 */
[----:B------:R0:W-:Y:S01]  /*6af60*/  @P4 STG.E.U16 [R46.64], R43 ;  /* 0x0000002b2e004986 */ /* 0x0001e2000c101506 */
[----:B------:R-:W-:-:S03]  /*6af70*/  ISETP.GE.AND P4, PT, R54, c[0x0][0x17c], PT ;  /* 0x00005f0036007a0c */ /* 0x000fc60003f86270 */
[----:B------:R-:W4:Y:S01]  /*6af80*/  LDL.LU R54, [R1+0x2008] ;  /* 0x0020080001367983 */ /* 0x000f220000300800 */
        /* <DEDUP_REMOVED lines=8> */
[----:B--2---:R-:W2:Y:S01]  /*6b010*/  LDL.LU R57, [R1+0x3c0] ;  /* 0x0003c00001397983 */ /* 0x004ea20000300800 */
[----:B------:R-:W-:-:S03]  /*6b020*/  IMAD.WIDE R6, R0, 0x2, R8 ;  /* 0x0000000200067825 */ /* 0x000fc600078e0208 */
[----:B------:R-:W2:Y:S01]  /*6b030*/  LDL.LU R43, [R1+0x3a0] ;  /* 0x0003a000012b7983 */ /* 0x000ea20000300800 */
[----:B------:R-:W-:-:S04]  /*6b040*/  IMAD.WIDE R44, R3, 0x2, R50 ;  /* 0x00000002032c7825 */ /* 0x000fc800078e0232 */
[----:B------:R-:W-:Y:S01]  /*6b050*/  IMAD.WIDE R46, R3, 0x2, R48 ;  /* 0x00000002032e7825 */ /* 0x000fe200078e0230 */
[----:B---3--:R-:W-:Y:S04]  /*6b060*/  @P5 STG.E.U16 [R4.64], R55 ;  /* 0x0000003704005986 */ /* 0x008fe8000c101506 */
[----:B------:R-:W-:Y:S04]  /*6b070*/  @P1 STG.E.U16 [R6.64], R56 ;  /* 0x0000003806001986 */ /* 0x000fe8000c101506 */
[----:B------:R-:W-:Y:S04]  /*6b080*/  @P2 STG.E.U16 [R44.64], R52 ;  /* 0x000000342c002986 */ /* 0x000fe8000c101506 */
[----:B------:R0:W-:Y:S01]  /*6b090*/  @P3 STG.E.U16 [R46.64], R53 ;  /* 0x000000352e003986 */ /* 0x0001e2000c101506 */
[----:B----4-:R-:W-:-:S03]  /*6b0a0*/  ISETP.GE.AND P1, PT, R54, c[0x0][0x17c], PT ;  /* 0x00005f0036007a0c */ /* 0x010fc60003f26270 */
[----:B------:R-:W3:Y:S04]  /*6b0b0*/  LDL.LU R54, [R1+0x200c] ;  /* 0x00200c0001367983 */ /* 0x000ee80000300800 */
[----:B0-----:R-:W4:Y:S01]  /*6b0c0*/  LDL.LU R47, [R1+0x2010] ;  /* 0x00201000012f7983 */ /* 0x001f220000300800 */
        /* <DEDUP_REMOVED lines=14> */
[----:B------:R-:W3:Y:S01]  /*6b1b0*/  LDL.LU R55, [R1+0x324] ;  /* 0x0003240001377983 */ /* 0x000ee20000300800 */
[C---:B0-----:R-:W-:Y:S01]  /*6b1c0*/  IMAD.WIDE R4, R0.reuse, 0x2, R50 ;  /* 0x0000000200047825 */ /* 0x041fe200078e0232 */
[C---:B------:R-:W-:Y:S02]  /*6b1d0*/  IADD3 R3, R0.reuse, c[0x0][0x198], RZ ;  /* 0x0000660000037a10 */ /* 0x040fe40007ffe0ff */
[----:B------:R-:W3:Y:S01]  /*6b1e0*/  LDL.LU R56, [R1+0x2f4] ;  /* 0x0002f40001387983 */ /* 0x000ee20000300800 */
[----:B------:R-:W-:-:S03]  /*6b1f0*/  IMAD.WIDE R44, R0, 0x2, R48 ;  /* 0x00000002002c7825 */ /* 0x000fc600078e0230 */
[----:B------:R0:W-:Y:S04]  /*6b200*/  @P3 STG.E.U16 [R4.64], R58 ;  /* 0x0000003a04003986 */ /* 0x0001e8000c101506 */
[----:B------:R2:W-:Y:S01]  /*6b210*/  @P2 STG.E.U16 [R44.64], R61 ;  /* 0x0000003d2c002986 */ /* 0x0005e2000c101506 */
[----:B------:R-:W-:Y:S01]  /*6b220*/  ISETP.LT.AND P2, PT, R60, c[0x0][0x178], !P1 ;  /* 0x00005e003c007a0c */ /* 0x000fe20004f41270 */
[----:B-1----:R-:W-:-:S04]  /*6b230*/  IMAD.WIDE R6, R0, 0x2, R8 ;  /* 0x0000000200067825 */ /* 0x002fc800078e0208 */
[----:B0-----:R-:W-:Y:S01]  /*6b240*/  IMAD.WIDE R4, R0, 0x2, R10 ;  /* 0x0000000200047825 */ /* 0x001fe200078e020a */
[----:B------:R-:W-:Y:S02]  /*6b250*/  PRMT R46, R58, 0x7632, R46 ;  /* 0x000076323a2e7816 */ /* 0x000fe4000000002e */
[----:B------:R-:W-:Y:S01]  /*6b260*/  PRMT R0, R61, 0x7632, R0 ;  /* 0x000076323d007816 */ /* 0x000fe20000000000 */
[----:B--2---:R-:W-:Y:S01]  /*6b270*/  IMAD.WIDE R44, R3, 0x2, R50 ;  /* 0x00000002032c7825 */ /* 0x004fe200078e0232 */
[----:B------:R-:W-:Y:S01]  /*6b280*/  @P5 STG.E.U16 [R4.64], R57 ;  /* 0x0000003904005986 */ /* 0x000fe2000c101506 */
[----:B------:R-:W-:-:S03]  /*6b290*/  ISETP.LT.AND P5, PT, R27, c[0x0][0x178], !P1 ;  /* 0x00005e001b007a0c */ /* 0x000fc60004fa1270 */
[----:B------:R0:W-:Y:S01]  /*6b2a0*/  @P4 STG.E.U16 [R6.64], R43 ;  /* 0x0000002b06004986 */ /* 0x0001e2000c101506 */
[----:B------:R-:W-:-:S03]  /*6b2b0*/  ISETP.LT.AND P1, PT, R23, c[0x0][0x178], !P1 ;  /* 0x00005e0017007a0c */ /* 0x000fc60004f21270 */
[----:B------:R1:W-:Y:S04]  /*6b2c0*/  @P6 STG.E.U16 [R44.64], R46 ;  /* 0x0000002e2c006986 */ /* 0x0003e8000c101506 */
[----:B------:R-:W2:Y:S01]  /*6b2d0*/  LDL.LU R58, [R1+0x314] ;  /* 0x00031400013a7983 */ /* 0x000ea20000300800 */
[----:B0-----:R-:W-:-:S03]  /*6b2e0*/  IMAD.WIDE R6, R3, 0x2, R48 ;  /* 0x0000000203067825 */ /* 0x001fc600078e0230 */
[----:B------:R-:W2:Y:S04]  /*6b2f0*/  LDL.LU R61, [R1+0x2e4] ;  /* 0x0002e400013d7983 */ /* 0x000ea80000300800 */
[----:B------:R-:W-:Y:S01]  /*6b300*/  @P2 STG.E.U16 [R6.64], R0 ;  /* 0x0000000006002986 */ /* 0x000fe2000c101506 */
[----:B-1----:R-:W-:Y:S01]  /*6b310*/  PRMT R44, R57, 0x7632, R44 ;  /* 0x00007632392c7816 */ /* 0x002fe2000000002c */
[----:B------:R-:W-:Y:S01]  /*6b320*/  IMAD.WIDE R4, R3, 0x2, R10 ;  /* 0x0000000203047825 */ /* 0x000fe200078e020a */
[----:B------:R-:W-:-:S04]  /*6b330*/  PRMT R46, R43, 0x7632, R46 ;  /* 0x000076322b2e7816 */ /* 0x000fc8000000002e */
[----:B------:R0:W-:Y:S02]  /*6b340*/  @P5 STG.E.U16 [R4.64], R44 ;  /* 0x0000002c04005986 */ /* 0x0001e4000c101506 */
[----:B0-----:R-:W-:-:S05]  /*6b350*/  IMAD.WIDE R4, R3, 0x2, R8 ;  /* 0x0000000203047825 */ /* 0x001fca00078e0208 */
[----:B------:R0:W-:Y:S01]  /*6b360*/  @P1 STG.E.U16 [R4.64], R46 ;  /* 0x0000002e04001986 */ /* 0x0001e2000c101506 */
[----:B----4-:R-:W-:-:S03]  /*6b370*/  ISETP.GE.AND P2, PT, R47, c[0x0][0x17c], PT ;  /* 0x00005f002f007a0c */ /* 0x010fc60003f46270 */
[----:B------:R-:W4:Y:S04]  /*6b380*/  LDL.LU R47, [R1+0x2014] ;  /* 0x00201400012f7983 */ /* 0x000f280000300800 */
[----:B------:R-:W4:Y:S04]  /*6b390*/  LDL.LU R57, [R1+0x354] ;  /* 0x0003540001397983 */ /* 0x000f280000300800 */
[----:B------:R-:W4:Y:S04]  /*6b3a0*/  LDL.LU R43, [R1+0x344] ;  /* 0x00034400012b7983 */ /* 0x000f280000300800 */
[----:B0-----:R-:W4:Y:S01]  /*6b3b0*/  LDL.LU R46, [R1+0x2018] ;  /* 0x00201800012e7983 */ /* 0x001f220000300800 */
[----:B---3--:R-:W-:-:S03]  /*6b3c0*/  ISETP.GE.AND P3, PT, R54, c[0x0][0x17c], PT ;  /* 0x00005f0036007a0c */ /* 0x008fc60003f66270 */
[----:B------:R-:W3:Y:S01]  /*6b3d0*/  LDL.LU R54, [R1+0x201c] ;  /* 0x00201c0001367983 */ /* 0x000ee20000300800 */
        /* <DEDUP_REMOVED lines=15> */
[----:B------:R-:W3:Y:S01]  /*6b4d0*/  LDL.LU R55, [R1+0x334] ;  /* 0x0003340001377983 */ /* 0x000ee20000300800 */
[----:B-1----:R-:W-:-:S03]  /*6b4e0*/  IMAD.WIDE R44, R3, 0x2, R50 ;  /* 0x00000002032c7825 */ /* 0x002fc600078e0232 */
[----:B--2---:R0:W-:Y:S04]  /*6b4f0*/  @P5 STG.E.U16 [R4.64], R58 ;  /* 0x0000003a04005986 */ /* 0x0041e8000c101506 */
[----:B------:R1:W-:Y:S01]  /*6b500*/  @P3 STG.E.U16 [R6.64], R61 ;  /* 0x0000003d06003986 */ /* 0x0003e2000c101506 */
[----:B------:R-:W-:Y:S02]  /*6b510*/  ISETP.LT.AND P3, PT, R27, c[0x0][0x178], !P2 ;  /* 0x00005e001b007a0c */ /* 0x000fe40005761270 */
[----:B------:R-:W-:Y:S01]  /*6b520*/  ISETP.LT.AND P2, PT, R23, c[0x0][0x178], !P2 ;  /* 0x00005e0017007a0c */ /* 0x000fe20005741270 */
[----:B0-----:R-:W-:Y:S01]  /*6b530*/  IMAD.WIDE R4, R3, 0x2, R48 ;  /* 0x0000000203047825 */ /* 0x001fe200078e0230 */
[----:B------:R0:W-:Y:S01]  /*6b540*/  @P6 STG.E.U16 [R44.64], R0 ;  /* 0x000000002c006986 */ /* 0x0001e2000c101506 */
[----:B-1----:R-:W-:-:S02]  /*6b550*/  PRMT R6, R56, 0x7632, R6 ;  /* 0x0000763238067816 */ /* 0x002fc40000000006 */
[----:B------:R-:W-:Y:S01]  /*6b560*/  PRMT R52, R58, 0x7632, R52 ;  /* 0x000076323a347816 */ /* 0x000fe20000000034 */
[----:B------:R-:W2:Y:S04]  /*6b570*/  LDL.LU R56, [R1+0x304] ;  /* 0x0003040001387983 */ /* 0x000ea80000300800 */
[----:B------:R1:W-:Y:S01]  /*6b580*/  @P4 STG.E.U16 [R4.64], R6 ;  /* 0x0000000604004986 */ /* 0x0003e2000c101506 */
[----:B0-----:R-:W-:Y:S02]  /*6b590*/  IADD3 R0, R3, c[0x0][0x198], RZ ;  /* 0x0000660003007a10 */ /* 0x001fe40007ffe0ff */
[----:B------:R-:W-:Y:S01]  /*6b5a0*/  PRMT R53, R61, 0x7632, R53 ;  /* 0x000076323d357816 */ /* 0x000fe20000000035 */
[----:B------:R-:W2:Y:S02]  /*6b5b0*/  LDL.LU R58, [R1+0x384] ;  /* 0x00038400013a7983 */ /* 0x000ea40000300800 */
[----:B------:R-:W-:-:S02]  /*6b5c0*/  IMAD.WIDE R44, R0, 0x2, R50 ;  /* 0x00000002002c7825 */ /* 0x000fc400078e0232 */
[----:B------:R-:W2:Y:S02]  /*6b5d0*/  LDL.LU R61, [R1+0x374] ;  /* 0x00037400013d7983 */ /* 0x000ea40000300800 */
[----:B-1----:R-:W-:-:S04]  /*6b5e0*/  IMAD.WIDE R4, R3, 0x2, R10 ;  /* 0x0000000203047825 */ /* 0x002fc800078e020a */
[----:B------:R-:W-:Y:S01]  /*6b5f0*/  IMAD.WIDE R6, R3, 0x2, R8 ;  /* 0x0000000203067825 */ /* 0x000fe200078e0208 */
[----:B------:R0:W-:Y:S04]  /*6b600*/  @P3 STG.E.U16 [R4.64], R52 ;  /* 0x0000003404003986 */ /* 0x0001e8000c101506 */
[----:B------:R-:W-:Y:S01]  /*6b610*/  @P2 STG.E.U16 [R6.64], R53 ;  /* 0x0000003506002986 */ /* 0x000fe2000c101506 */
[----:B----4-:R-:W-:-:S04]  /*6b620*/  ISETP.GE.AND P1, PT, R47, c[0x0][0x17c], PT ;  /* 0x00005f002f007a0c */ /* 0x010fc80003f26270 */
[----:B------:R-:W-:Y:S02]  /*6b630*/  ISETP.LT.AND P5, PT, R59, c[0x0][0x178], !P1 ;  /* 0x00005e003b007a0c */ /* 0x000fe40004fa1270 */
[----:B------:R-:W-:Y:S02]  /*6b640*/  ISETP.LT.AND P4, PT, R60, c[0x0][0x178], !P1 ;  /* 0x00005e003c007a0c */ /* 0x000fe40004f81270 */
[----:B------:R-:W-:Y:S01]  /*6b650*/  ISETP.GE.AND P6, PT, R46, c[0x0][0x17c], PT ;  /* 0x00005f002e007a0c */ /* 0x000fe20003fc6270 */
[----:B------:R-:W-:-:S08]  /*6b660*/  IMAD.WIDE R46, R0, 0x2, R48 ;  /* 0x00000002002e7825 */ /* 0x000fd000078e0230 */
        /* <DEDUP_REMOVED lines=8> */
[----:B0-----:R-:W-:Y:S02]  /*6b6f0*/  PRMT R52, R57, 0x7632, R52 ;  /* 0x0000763239347816 */ /* 0x001fe40000000034 */
[C---:B------:R-:W-:Y:S01]  /*6b700*/  IADD3 R3, R0.reuse, c[0x0][0x198], RZ ;  /* 0x0000660000037a10 */ /* 0x040fe20007ffe0ff */
[----:B-1----:R-:W3:Y:S01]  /*6b710*/  LDL.LU R57, [R1+0x364] ;  /* 0x0003640001397983 */ /* 0x002ee20000300800 */
[----:B------:R-:W-:Y:S01]  /*6b720*/  IMAD.WIDE R4, R0, 0x2, R10 ;  /* 0x0000000200047825 */ /* 0x000fe200078e020a */
[----:B------:R-:W-:-:S02]  /*6b730*/  PRMT R53, R43, 0x7632, R53 ;  /* 0x000076322b357816 */ /* 0x000fc40000000035 */
[----:B----4-:R-:W4:Y:S01]  /*6b740*/  LDL.LU R43, [R1+0x174] ;  /* 0x00017400012b7983 */ /* 0x010f220000300800 */
[----:B------:R-:W-:-:S04]  /*6b750*/  IMAD.WIDE R6, R0, 0x2, R8 ;  /* 0x0000000200067825 */ /* 0x000fc800078e0208 */
[C---:B------:R-:W-:Y:S01]  /*6b760*/  IMAD.WIDE R44, R3.reuse, 0x2, R50 ;  /* 0x00000002032c7825 */ /* 0x040fe200078e0232 */
[----:B------:R-:W-:Y:S03]  /*6b770*/  @P5 STG.E.U16 [R4.64], R55 ;  /* 0x0000003704005986 */ /* 0x000fe6000c101506 */
[----:B------:R-:W-:Y:S01]  /*6b780*/  IMAD.WIDE R46, R3, 0x2, R48 ;  /* 0x00000002032e7825 */ /* 0x000fe200078e0230 */
[----:B--2---:R-:W-:Y:S04]  /*6b790*/  @P1 STG.E.U16 [R6.64], R56 ;  /* 0x0000003806001986 */ /* 0x004fe8000c101506 */
[----:B------:R-:W-:Y:S04]  /*6b7a0*/  @P2 STG.E.U16 [R44.64], R52 ;  /* 0x000000342c002986 */ /* 0x000fe8000c101506 */
[----:B------:R0:W-:Y:S01]  /*6b7b0*/  @P3 STG.E.U16 [R46.64], R53 ;  /* 0x000000352e003986 */ /* 0x0001e2000c101506 */
[----:B---3--:R-:W-:-:S03]  /*6b7c0*/  ISETP.GE.AND P1, PT, R54, c[0x0][0x17c], PT ;  /* 0x00005f0036007a0c */ /* 0x008fc60003f26270 */
[----:B------:R-:W2:Y:S04]  /*6b7d0*/  LDL.LU R54, [R1+0x2024] ;  /* 0x0020240001367983 */ /* 0x000ea80000300800 */
[----:B0-----:R-:W3:Y:S01]  /*6b7e0*/  LDL.LU R47, [R1+0x2028] ;  /* 0x00202800012f7983 */ /* 0x001ee20000300800 */
        /* <DEDUP_REMOVED lines=8> */
[----:B------:R-:W3:Y:S01]  /*6b870*/  LDL.LU R55, [R1+0x3d4] ;  /* 0x0003d40001377983 */ /* 0x000ee20000300800 */
[----:B------:R-:W-:-:S03]  /*6b880*/  PRMT R46, R56, 0x7632, R46 ;  /* 0x00007632382e7816 */ /* 0x000fc6000000002e */
[----:B------:R0:W-:Y:S01]  /*6b890*/  @P5 STG.E.U16 [R4.64], R44 ;  /* 0x0000002c04005986 */ /* 0x0001e2000c101506 */
[----:B------:R-:W-:Y:S02]  /*6b8a0*/  ISETP.LT.AND P5, PT, R27, c[0x0][0x178], !P4 ;  /* 0x00005e001b007a0c */ /* 0x000fe400067a1270 */
[----:B------:R-:W-:Y:S01]  /*6b8b0*/  ISETP.LT.AND P4, PT, R23, c[0x0][0x178], !P4 ;  /* 0x00005e0017007a0c */ /* 0x000fe20006781270 */
[----:B------:R1:W-:Y:S01]  /*6b8c0*/  @P6 STG.E.U16 [R6.64], R46 ;  /* 0x0000002e06006986 */ /* 0x0003e2000c101506 */
[----:B------:R-:W-:-:S03]  /*6b8d0*/  ISETP.LT.AND P6, PT, R59, c[0x0][0x178], !P1 ;  /* 0x00005e003b007a0c */ /* 0x000fc60004fc1270 */
[----:B------:R-:W3:Y:S01]  /*6b8e0*/  LDL.LU R56, [R1+0x3b4] ;  /* 0x0003b40001387983 */ /* 0x000ee20000300800 */
        /* <DEDUP_REMOVED lines=10> */
[----:B------:R-:W3:Y:S04]  /*6b990*/  LDL.LU R58, [R1+0x3c4] ;  /* 0x0003c400013a7983 */ /* 0x000ee80000300800 */
[----:B------:R0:W-:Y:S01]  /*6b9a0*/  @P5 STG.E.U16 [R4.64], R57 ;  /* 0x0000003904005986 */ /* 0x0001e2000c101506 */
[----:B------:R-:W-:Y:S01]  /*6b9b0*/  ISETP.LT.AND P5, PT, R27, c[0x0][0x178], !P1 ;  /* 0x00005e001b007a0c */ /* 0x000fe20004fa1270 */
[----:B----4-:R-:W-:Y:S01]  /*6b9c0*/  IMAD.WIDE R44, R3, 0x2, R50 ;  /* 0x00000002032c7825 */ /* 0x010fe200078e0232 */
[----:B------:R-:W-:Y:S01]  /*6b9d0*/  ISETP.LT.AND P1, PT, R23, c[0x0][0x178], !P1 ;  /* 0x00005e0017007a0c */ /* 0x000fe20004f21270 */
[----:B------:R-:W4:Y:S04]  /*6b9e0*/  LDL.LU R61, [R1+0x3a4] ;  /* 0x0003a400013d7983 */ /* 0x000f280000300800 */
        /* <DEDUP_REMOVED lines=11> */
[----:B---3--:R-:W-:Y:S02]  /*6baa0*/  ISETP.GE.AND P2, PT, R47, c[0x0][0x17c], PT ;  /* 0x00005f002f007a0c */ /* 0x008fe40003f46270 */
[----:B------:R-:W2:Y:S04]  /*6bab0*/  LDL.LU R47, [R1+0x202c] ;  /* 0x00202c00012f7983 */ /* 0x000ea80000300800 */
[----:B------:R-:W3:Y:S04]  /*6bac0*/  LDL.LU R57, [R1+0x328] ;  /* 0x0003280001397983 */ /* 0x000ee80000300800 */
        /* <DEDUP_REMOVED lines=21> */
[----:B------:R-:W3:Y:S04]  /*6bc20*/  LDL.LU R55, [R1+0x318] ;  /* 0x0003180001377983 */ /* 0x000ee80000300800 */
[----:B----4-:R1:W-:Y:S01]  /*6bc30*/  @P3 STG.E.U16 [R6.64], R61 ;  /* 0x0000003d06003986 */ /* 0x0103e2000c101506 */
[----:B------:R-:W-:Y:S01]  /*6bc40*/  ISETP.LT.AND P3, PT, R27, c[0x0][0x178], !P2 ;  /* 0x00005e001b007a0c */ /* 0x000fe20005761270 */
[----:B0-----:R-:W-:Y:S02]  /*6bc50*/  IMAD.WIDE R4, R3, 0x2, R48 ;  /* 0x0000000203047825 */ /* 0x001fe400078e0230 */
[----:B------:R-:W-:Y:S01]  /*6bc60*/  @P6 STG.E.U16 [R44.64], R0 ;  /* 0x000000002c006986 */ /* 0x000fe2000c101506 */
[----:B-1----:R-:W-:-:S03]  /*6bc70*/  PRMT R6, R56, 0x7632, R6 ;  /* 0x0000763238067816 */ /* 0x002fc60000000006 */
[----:B------:R-:W4:Y:S04]  /*6bc80*/  LDL.LU R56, [R1+0x2e8] ;  /* 0x0002e80001387983 */ /* 0x000f280000300800 */
[----:B------:R0:W-:Y:S01]  /*6bc90*/  @P4 STG.E.U16 [R4.64], R6 ;  /* 0x0000000604004986 */ /* 0x0001e2000c101506 */
[----:B------:R-:W-:-:S03]  /*6bca0*/  PRMT R53, R61, 0x7632, R53 ;  /* 0x000076323d357816 */ /* 0x000fc60000000035 */
[----:B------:R-:W4:Y:S04]  /*6bcb0*/  LDL.LU R58, [R1+0x358] ;  /* 0x00035800013a7983 */ /* 0x000f280000300800 */
[----:B------:R-:W4:Y:S01]  /*6bcc0*/  LDL.LU R61, [R1+0x348] ;  /* 0x00034800013d7983 */ /* 0x000f220000300800 */
        /* <DEDUP_REMOVED lines=14> */
[----:B---3--:R1:W-:Y:S01]  /*6bdb0*/  @P5 STG.E.U16 [R44.64], R57 ;  /* 0x000000392c005986 */ /* 0x0083e2000c101506 */
[----:B------:R-:W-:Y:S02]  /*6bdc0*/  ISETP.LT.AND P5, PT, R27, c[0x0][0x178], !P1 ;  /* 0x00005e001b007a0c */ /* 0x000fe40004fa1270 */
[----:B------:R-:W-:Y:S01]  /*6bdd0*/  ISETP.LT.AND P1, PT, R23, c[0x0][0x178], !P1 ;  /* 0x00005e0017007a0c */ /* 0x000fe20004f21270 */
[----:B------:R3:W-:Y:S01]  /*6bde0*/  @P4 STG.E.U16 [R46.64], R43 ;  /* 0x0000002b2e004986 */ /* 0x0007e2000c101506 */
[----:B------:R-:W-:-:S02]  /*6bdf0*/  ISETP.LT.AND P2, PT, R59, c[0x0][0x178], !P6 ;  /* 0x00005e003b007a0c */ /* 0x000fc40007741270 */
[----:B------:R-:W-:Y:S02]  /*6be00*/  ISETP.LT.AND P4, PT, R60, c[0x0][0x178], !P6 ;  /* 0x00005e003c007a0c */ /* 0x000fe40007781270 */
[C---:B------:R-:W-:Y:S01]  /*6be10*/  IADD3 R3, R0.reuse, c[0x0][0x198], RZ ;  /* 0x0000660000037a10 */ /* 0x040fe20007ffe0ff */
[C---:B0-----:R-:W-:Y:S01]  /*6be20*/  IMAD.WIDE R4, R0.reuse, 0x2, R10 ;  /* 0x0000000200047825 */ /* 0x041fe200078e020a */
[----:B------:R-:W-:Y:S02]  /*6be30*/  PRMT R52, R57, 0x7632, R52 ;  /* 0x0000763239347816 */ /* 0x000fe40000000034 */
[----:B-1----:R-:W2:Y:S01]  /*6be40*/  LDL.LU R57, [R1+0x338] ;  /* 0x0003380001397983 */ /* 0x002ea20000300800 */
[----:B------:R-:W-:Y:S01]  /*6be50*/  IMAD.WIDE R6, R0, 0x2, R8 ;  /* 0x0000000200067825 */ /* 0x000fe200078e0208 */
[----:B------:R-:W-:-:S03]  /*6be60*/  PRMT R53, R43, 0x7632, R53 ;  /* 0x000076322b357816 */ /* 0x000fc60000000035 */
[C---:B------:R-:W-:Y:S01]  /*6be70*/  IMAD.WIDE R44, R3.reuse, 0x2, R50 ;  /* 0x00000002032c7825 */ /* 0x040fe200078e0232 */
[----:B------:R-:W-:Y:S03]  /*6be80*/  @P5 STG.E.U16 [R4.64], R55 ;  /* 0x0000003704005986 */ /* 0x000fe6000c101506 */
[----:B---3--:R-:W-:Y:S01]  /*6be90*/  IMAD.WIDE R46, R3, 0x2, R48 ;  /* 0x00000002032e7825 */ /* 0x008fe200078e0230 */
[----:B------:R-:W3:Y:S04]  /*6bea0*/  LDL.LU R43, [R1+0x308] ;  /* 0x00030800012b7983 */ /* 0x000ee80000300800 */
[----:B----4-:R-:W-:Y:S04]  /*6beb0*/  @P1 STG.E.U16 [R6.64], R56 ;  /* 0x0000003806001986 */ /* 0x010fe8000c101506 */
[----:B------:R-:W-:Y:S04]  /*6bec0*/  @P2 STG.E.U16 [R44.64], R52 ;  /* 0x000000342c002986 */ /* 0x000fe8000c101506 */
[----:B------:R0:W-:Y:S01]  /*6bed0*/  @P4 STG.E.U16 [R46.64], R53 ;  /* 0x000000352e004986 */ /* 0x0001e2000c101506 */
[----:B--2---:R-:W-:-:S03]  /*6bee0*/  ISETP.GE.AND P1, PT, R54, c[0x0][0x17c], PT ;  /* 0x00005f0036007a0c */ /* 0x004fc60003f26270 */
[----:B------:R-:W2:Y:S04]  /*6bef0*/  LDL.LU R54, [R1+0x203c] ;  /* 0x00203c0001367983 */ /* 0x000ea80000300800 */
        /* <DEDUP_REMOVED lines=27> */
[C---:B---3--:R-:W-:Y:S02]  /*6c0b0*/  IMAD.WIDE R44, R3.reuse, 0x2, R50 ;  /* 0x00000002032c7825 */ /* 0x048fe400078e0232 */
[----:B------:R0:W-:Y:S04]  /*6c0c0*/  @P5 STG.E.U16 [R4.64], R57 ;  /* 0x0000003904005986 */ /* 0x0001e8000c101506 */
[----:B------:R-:W3:Y:S04]  /*6c0d0*/  LDL.LU R55, [R1+0x368] ;  /* 0x0003680001377983 */ /* 0x000ee80000300800 */
[----:B------:R1:W-:Y:S01]  /*6c0e0*/  @P3 STG.E.U16 [R6.64], R43 ;  /* 0x0000002b06003986 */ /* 0x0003e2000c101506 */
[----:B0-----:R-:W-:-:S03]  /*6c0f0*/  IMAD.WIDE R4, R3, 0x2, R48 ;  /* 0x0000000203047825 */ /* 0x001fc600078e0230 */
[----:B------:R-:W3:Y:S04]  /*6c100*/  LDL.LU R61, [R1+0x178] ;  /* 0x00017800013d7983 */ /* 0x000ee80000300800 */
        /* <DEDUP_REMOVED lines=10> */
[----:B----4-:R-:W-:-:S03]  /*6c1b0*/  ISETP.GE.AND P2, PT, R47, c[0x0][0x17c], PT ;  /* 0x00005f002f007a0c */ /* 0x010fc60003f46270 */
[----:B------:R-:W4:Y:S01]  /*6c1c0*/  LDL.LU R47, [R1+0x2044] ;  /* 0x00204400012f7983 */ /* 0x000f220000300800 */
        /* <DEDUP_REMOVED lines=20> */
[----:B---3--:R1:W-:Y:S01]  /*6c310*/  @P5 STG.E.U16 [R4.64], R55 ;  /* 0x0000003704005986 */ /* 0x0083e2000c101506 */
[----:B0-----:R-:W-:-:S03]  /*6c320*/  IMAD.WIDE R44, R3, 0x2, R50 ;  /* 0x00000002032c7825 */ /* 0x001fc600078e0232 */
[----:B------:R0:W-:Y:S01]  /*6c330*/  @P4 STG.E.U16 [R6.64], R61 ;  /* 0x0000003d06004986 */ /* 0x0001e2000c101506 */
[----:B------:R-:W-:Y:S02]  /*6c340*/  ISETP.LT.AND P4, PT, R27, c[0x0][0x178], !P2 ;  /* 0x00005e001b007a0c */ /* 0x000fe40005781270 */
[----:B------:R-:W-:Y:S01]  /*6c350*/  ISETP.LT.AND P2, PT, R23, c[0x0][0x178], !P2 ;  /* 0x00005e0017007a0c */ /* 0x000fe20005741270 */
[----:B------:R3:W-:Y:S01]  /*6c360*/  @P6 STG.E.U16 [R44.64], R0 ;  /* 0x000000002c006986 */ /* 0x0007e2000c101506 */
[C---:B-1----:R-:W-:Y:S01]  /*6c370*/  IMAD.WIDE R4, R3.reuse, 0x2, R48 ;  /* 0x0000000203047825 */ /* 0x042fe200078e0230 */
[----:B0-----:R-:W-:Y:S02]  /*6c380*/  PRMT R6, R58, 0x7632, R6 ;  /* 0x000076323a067816 */ /* 0x001fe40000000006 */
[----:B------:R-:W2:Y:S04]  /*6c390*/  LDL.LU R58, [R1+0x3c8] ;  /* 0x0003c800013a7983 */ /* 0x000ea80000300800 */
[----:B------:R-:W2:Y:S01]  /*6c3a0*/  LDL.LU R56, [R1+0x3a8] ;  /* 0x0003a80001387983 */ /* 0x000ea20000300800 */
[----:B---3--:R-:W-:-:S02]  /*6c3b0*/  IADD3 R0, R3, c[0x0][0x198], RZ ;  /* 0x0000660003007a10 */ /* 0x008fc40007ffe0ff */
[----:B------:R-:W-:Y:S01]  /*6c3c0*/  PRMT R52, R55, 0x7632, R52 ;  /* 0x0000763237347816 */ /* 0x000fe20000000034 */
[----:B------:R0:W-:Y:S01]  /*6c3d0*/  @P1 STG.E.U16 [R4.64], R6 ;  /* 0x0000000604001986 */ /* 0x0001e2000c101506 */
[----:B------:R-:W-:Y:S01]  /*6c3e0*/  PRMT R53, R61, 0x7632, R53 ;  /* 0x000076323d357816 */ /* 0x000fe20000000035 */
[----:B------:R-:W-:Y:S02]  /*6c3f0*/  IMAD.WIDE R44, R0, 0x2, R50 ;  /* 0x00000002002c7825 */ /* 0x000fe400078e0232 */
[----:B------:R-:W3:Y:S04]  /*6c400*/  LDL.LU R61, [R1+0x32c] ;  /* 0x00032c00013d7983 */ /* 0x000ee80000300800 */
[----:B------:R-:W3:Y:S01]  /*6c410*/  LDL.LU R55, [R1+0x2050] ;  /* 0x0020500001377983 */ /* 0x000ee20000300800 */
[----:B0-----:R-:W-:-:S04]  /*6c420*/  IMAD.WIDE R4, R3, 0x2, R10 ;  /* 0x0000000203047825 */ /* 0x001fc800078e020a */
[----:B------:R-:W-:Y:S01]  /*6c430*/  IMAD.WIDE R6, R3, 0x2, R8 ;  /* 0x0000000203067825 */ /* 0x000fe200078e0208 */
[----:B------:R-:W-:Y:S04]  /*6c440*/  @P4 STG.E.U16 [R4.64], R52 ;  /* 0x0000003404004986 */ /* 0x000fe8000c101506 */
[----:B------:R-:W-:Y:S01]  /*6c450*/  @P2 STG.E.U16 [R6.64], R53 ;  /* 0x0000003506002986 */ /* 0x000fe2000c101506 */
[----:B----4-:R-:W-:-:S04]  /*6c460*/  ISETP.GE.AND P3, PT, R47, c[0x0][0x17c], PT ;  /* 0x00005f002f007a0c */ /* 0x010fc80003f66270 */
[----:B------:R-:W-:Y:S02]  /*6c470*/  ISETP.LT.AND P6, PT, R59, c[0x0][0x178], !P3 ;  /* 0x00005e003b007a0c */ /* 0x000fe40005fc1270 */
[----:B--2---:R-:W-:Y:S02]  /*6c480*/  PRMT R3, R57, 0x7632, R3 ;  /* 0x0000763239037816 */ /* 0x004fe40000000003 */
[----:B------:R-:W-:-:S09]  /*6c490*/  ISETP.GE.AND P2, PT, R54, c[0x0][0x17c], PT ;  /* 0x00005f0036007a0c */ /* 0x000fd20003f46270 */
[----:B------:R0:W-:Y:S04]  /*6c4a0*/  @P6 STG.E.U16 [R44.64], R57 ;  /* 0x000000392c006986 */ /* 0x0001e8000c101506 */
[----:B0-----:R-:W2:Y:S04]  /*6c4b0*/  LDL.LU R57, [R1+0x2fc] ;  /* 0x0002fc0001397983 */ /* 0x001ea80000300800 */
[----:B------:R-:W4:Y:S01]  /*6c4c0*/  LDL.LU R54, [R1+0x2054] ;  /* 0x0020540001367983 */ /* 0x000f220000300800 */
        /* <DEDUP_REMOVED lines=13> */
[----:B0-----:R-:W4:Y:S03]  /*6c5a0*/  LDL.LU R43, [R1+0x31c] ;  /* 0x00031c00012b7983 */ /* 0x001f260000300800 */
        /* <DEDUP_REMOVED lines=8> */
[----:B0-----:R-:W-:Y:S01]  /*6c630*/  IMAD.WIDE R6, R52, 0x2, R10 ;  /* 0x0000000234067825 */ /* 0x001fe200078e020a */
[----:B-1----:R-:W-:Y:S02]  /*6c640*/  PRMT R44, R58, 0x7632, R44 ;  /* 0x000076323a2c7816 */ /* 0x002fe4000000002c */
[----:B------:R-:W4:Y:S01]  /*6c650*/  LDL.LU R58, [R1+0x2ec] ;  /* 0x0002ec00013a7983 */ /* 0x000f220000300800 */
        /* <DEDUP_REMOVED lines=8> */
[----:B---3--:R-:W-:Y:S01]  /*6c6e0*/  PRMT R0, R61, 0x7632, R0 ;  /* 0x000076323d007816 */ /* 0x008fe20000000000 */
[----:B------:R0:W-:Y:S04]  /*6c6f0*/  @P5 STG.E.U16 [R6.64], R61 ;  /* 0x0000003d06005986 */ /* 0x0001e8000c101506 */
[----:B0-----:R-:W3:Y:S04]  /*6c700*/  LDL.LU R61, [R1+0x35c] ;  /* 0x00035c00013d7983 */ /* 0x001ee80000300800 */
[----:B--2---:R0:W-:Y:S01]  /*6c710*/  @P4 STG.E.U16 [R44.64], R57 ;  /* 0x000000392c004986 */ /* 0x0041e2000c101506 */
[----:B----4-:R-:W-:-:S03]  /*6c720*/  ISETP.GE.AND P1, PT, R54, c[0x0][0x17c], PT ;  /* 0x00005f0036007a0c */ /* 0x010fc60003f26270 */
[----:B------:R-:W2:Y:S01]  /*6c730*/  LDL.LU R54, [R1+0x2058] ;  /* 0x0020580001367983 */ /* 0x000ea20000300800 */
[----:B------:R-:W-:-:S03]  /*6c740*/  PRMT R52, R57, 0x7632, R52 ;  /* 0x0000763239347816 */ /* 0x000fc60000000034 */
[----:B------:R-:W4:Y:S04]  /*6c750*/  LDL.LU R53, [R1+0x205c] ;  /* 0x00205c0001357983 */ /* 0x000f280000300800 */
        /* <DEDUP_REMOVED lines=30> */
[----:B---3--:R-:W-:Y:S01]  /*6c940*/  PRMT R3, R61, 0x7632, R3 ;  /* 0x000076323d037816 */ /* 0x008fe20000000003 */
[----:B------:R0:W-:Y:S01]  /*6c950*/  @P4 STG.E.U16 [R4.64], R61 ;  /* 0x0000003d04004986 */ /* 0x0001e2000c101506 */
[----:B----4-:R-:W-:-:S03]  /*6c960*/  ISETP.GE.AND P1, PT, R53, c[0x0][0x17c], PT ;  /* 0x00005f0035007a0c */ /* 0x010fc60003f26270 */
        /* <DEDUP_REMOVED lines=118> */
[----:B------:R-:W-:Y:S01]  /*6d0d0*/  IADD3 R46, R3, c[0x0][0x198], RZ ;  /* 0x00006600032e7a10 */ /* 0x000fe20007ffe0ff */
        /* <DEDUP_REMOVED lines=46> */
[----:B------:R-:W-:Y:S01]  /*6d3c0*/  IMAD.WIDE R44, R3, 0x2, R50 ;  /* 0x00000002032c7825 */ /* 0x000fe200078e0232 */
        /* <DEDUP_REMOVED lines=18> */
[----:B------:R-:W-:Y:S01]  /*6d4f0*/  @P2 STG.E.U16 [R6.64], R53 ;  /* 0x0000003506002986 */ /* 0x000fe2000c101506 */
        /* <DEDUP_REMOVED lines=9> */
[----:B0-----:R-:W-:Y:S02]  /*6d590*/  PRMT R52, R61, 0x7632, R52 ;  /* 0x000076323d347816 */ /* 0x001fe40000000034 */
[----:B------:R-:W-:Y:S01]  /*6d5a0*/  ISETP.LT.AND P5, PT, R27, c[0x0][0x178], !P1 ;  /* 0x00005e001b007a0c */ /* 0x000fe20004fa1270 */
[----:B-1----:R-:W4:Y:S01]  /*6d5b0*/  LDL.LU R61, [R1+0x4c0] ;  /* 0x0004c000013d7983 */ /* 0x002f220000300800 */
[----:B------:R-:W-:Y:S02]  /*6d5c0*/  ISETP.LT.AND P1, PT, R23, c[0x0][0x178], !P1 ;  /* 0x00005e0017007a0c */ /* 0x000fe40004f21270 */
[----:B------:R-:W-:Y:S02]  /*6d5d0*/  ISETP.LT.AND P2, PT, R59, c[0x0][0x178], !P6 ;  /* 0x00005e003b007a0c */ /* 0x000fe40007741270 */
[----:B------:R-:W-:Y:S02]  /*6d5e0*/  ISETP.LT.AND P3, PT, R60, c[0x0][0x178], !P6 ;  /* 0x00005e003c007a0c */ /* 0x000fe40007761270 */
[----:B------:R-:W-:-:S02]  /*6d5f0*/  IADD3 R3, R0, c[0x0][0x198], RZ ;  /* 0x0000660000037a10 */ /* 0x000fc40007ffe0ff */
[----:B------:R-:W-:Y:S01]  /*6d600*/  PRMT R53, R43, 0x7632, R53 ;  /* 0x000076322b357816 */ /* 0x000fe20000000035 */
[C---:B------:R-:W-:Y:S01]  /*6d610*/  IMAD.WIDE R4, R0.reuse, 0x2, R10 ;  /* 0x0000000200047825 */ /* 0x040fe200078e020a */
[----:B--2---:R-:W2:Y:S03]  /*6d620*/  LDL.LU R43, [R1+0x4a0] ;  /* 0x0004a000012b7983 */ /* 0x004ea60000300800 */
[----:B------:R-:W-:-:S04]  /*6d630*/  IMAD.WIDE R6, R0, 0x2, R8 ;  /* 0x0000000200067825 */ /* 0x000fc800078e0208 */
        /* <DEDUP_REMOVED lines=22> */
[----:B------:R-:W-:Y:S01]  /*6d7a0*/  @P6 STG.E.U16 [R6.64], R46 ;  /* 0x0000002e06006986 */ /* 0x000fe2000c101506 */
[----:B------:R-:W-:Y:S02]  /*6d7b0*/  ISETP.LT.AND P6, PT, R59, c[0x0][0x178], !P1 ;  /* 0x00005e003b007a0c */ /* 0x000fe40004fc1270 */
[C---:B------:R-:W-:Y:S01]  /*6d7c0*/  IADD3 R3, R0.reuse, c[0x0][0x198], RZ ;  /* 0x0000660000037a10 */ /* 0x040fe20007ffe0ff */
[----:B------:R-:W4:Y:S01]  /*6d7d0*/  LDL.LU R56, [R1+0x3f4] ;  /* 0x0003f40001387983 */ /* 0x000f220000300800 */
[----:B0-----:R-:W-:-:S04]  /*6d7e0*/  IMAD.WIDE R4, R0, 0x2, R50 ;  /* 0x0000000200047825 */ /* 0x001fc800078e0232 */
[----:B------:R-:W-:Y:S01]  /*6d7f0*/  IMAD.WIDE R44, R0, 0x2, R48 ;  /* 0x00000002002c7825 */ /* 0x000fe200078e0230 */
[----:B------:R0:W-:Y:S04]  /*6d800*/  @P3 STG.E.U16 [R4.64], R57 ;  /* 0x0000003904003986 */ /* 0x0001e8000c101506 */
[----:B------:R1:W-:Y:S01]  /*6d810*/  @P2 STG.E.U16 [R44.64], R58 ;  /* 0x0000003a2c002986 */ /* 0x0003e2000c101506 */
[----:B------:R-:W-:Y:S01]  /*6d820*/  ISETP.LT.AND P2, PT, R60, c[0x0][0x178], !P1 ;  /* 0x00005e003c007a0c */ /* 0x000fe20004f41270 */
[C---:B0-----:R-:W-:Y:S01]  /*6d830*/  IMAD.WIDE R4, R0.reuse, 0x2, R10 ;  /* 0x0000000200047825 */ /* 0x041fe200078e020a */
[----:B------:R-:W-:Y:S02]  /*6d840*/  PRMT R46, R57, 0x7632, R46 ;  /* 0x00007632392e7816 */ /* 0x000fe4000000002e */
[----:B------:R-:W4:Y:S01]  /*6d850*/  LDL.LU R57, [R1+0x414] ;  /* 0x0004140001397983 */ /* 0x000f220000300800 */
[----:B------:R-:W-:-:S03]  /*6d860*/  IMAD.WIDE R6, R0, 0x2, R8 ;  /* 0x0000000200067825 */ /* 0x000fc600078e0208 */
[----:B------:R0:W-:Y:S01]  /*6d870*/  @P5 STG.E.U16 [R4.64], R61 ;  /* 0x0000003d04005986 */ /* 0x0001e2000c101506 */
[----:B------:R-:W-:Y:S01]  /*6d880*/  ISETP.LT.AND P5, PT, R27, c[0x0][0x178], !P1 ;  /* 0x00005e001b007a0c */ /* 0x000fe20004fa1270 */
[----:B-1----:R-:W-:Y:S01]  /*6d890*/  IMAD.WIDE R44, R3, 0x2, R50 ;  /* 0x00000002032c7825 */ /* 0x002fe200078e0232 */
[----:B------:R-:W-:Y:S01]  /*6d8a0*/  PRMT R0, R58, 0x7632, R0 ;  /* 0x000076323a007816 */ /* 0x000fe20000000000 */
[----:B--2---:R1:W-:Y:S01]  /*6d8b0*/  @P4 STG.E.U16 [R6.64], R43 ;  /* 0x0000002b06004986 */ /* 0x0043e2000c101506 */
[----:B------:R-:W-:-:S03]  /*6d8c0*/  ISETP.LT.AND P1, PT, R23, c[0x0][0x178], !P1 ;  /* 0x00005e0017007a0c */ /* 0x000fc60004f21270 */
[----:B------:R-:W2:Y:S04]  /*6d8d0*/  LDL.LU R58, [R1+0x3e4] ;  /* 0x0003e400013a7983 */ /* 0x000ea80000300800 */
[----:B------:R1:W-:Y:S01]  /*6d8e0*/  @P6 STG.E.U16 [R44.64], R46 ;  /* 0x0000002e2c006986 */ /* 0x0003e2000c101506 */
[----:B0-----:R-:W-:-:S04]  /*6d8f0*/  IMAD.WIDE R4, R3, 0x2, R10 ;  /* 0x0000000203047825 */ /* 0x001fc800078e020a */
[----:B-1----:R-:W-:Y:S01]  /*6d900*/  IMAD.WIDE R6, R3, 0x2, R48 ;  /* 0x0000000203067825 */ /* 0x002fe200078e0230 */
[----:B------:R-:W-:-:S04]  /*6d910*/  PRMT R44, R61, 0x7632, R44 ;  /* 0x000076323d2c7816 */ /* 0x000fc8000000002c */
[----:B------:R-:W-:Y:S01]  /*6d920*/  @P2 STG.E.U16 [R6.64], R0 ;  /* 0x0000000006002986 */ /* 0x000fe2000c101506 */
[----:B------:R-:W-:-:S03]  /*6d930*/  PRMT R46, R43, 0x7632, R46 ;  /* 0x000076322b2e7816 */ /* 0x000fc6000000002e */
[----:B------:R0:W-:Y:S02]  /*6d940*/  @P5 STG.E.U16 [R4.64], R44 ;  /* 0x0000002c04005986 */ /* 0x0001e4000c101506 */
[----:B0-----:R-:W-:-:S05]  /*6d950*/  IMAD.WIDE R4, R3, 0x2, R8 ;  /* 0x0000000203047825 */ /* 0x001fca00078e0208 */
[----:B------:R0:W-:Y:S01]  /*6d960*/  @P1 STG.E.U16 [R4.64], R46 ;  /* 0x0000002e04001986 */ /* 0x0001e2000c101506 */
[----:B---3--:R-:W-:Y:S02]  /*6d970*/  ISETP.GE.AND P3, PT, R54, c[0x0][0x17c], PT ;  /* 0x00005f0036007a0c */ /* 0x008fe40003f66270 */
[----:B----4-:R-:W-:Y:S02]  /*6d980*/  ISETP.GE.AND P2, PT, R47, c[0x0][0x17c], PT ;  /* 0x00005f002f007a0c */ /* 0x010fe40003f46270 */
[----:B------:R-:W3:Y:S04]  /*6d990*/  LDL.LU R47, [R1+0x2094] ;  /* 0x00209400012f7983 */ /* 0x000ee80000300800 */
[----:B------:R-:W4:Y:S04]  /*6d9a0*/  LDL.LU R61, [R1+0x454] ;  /* 0x00045400013d7983 */ /* 0x000f280000300800 */
[----:B------:R-:W3:Y:S04]  /*6d9b0*/  LDL.LU R43, [R1+0x444] ;  /* 0x00044400012b7983 */ /* 0x000ee80000300800 */
[----:B0-----:R-:W3:Y:S04]  /*6d9c0*/  LDL.LU R46, [R1+0x2098] ;  /* 0x00209800012e7983 */ /* 0x001ee80000300800 */
[----:B------:R-:W3:Y:S01]  /*6d9d0*/  LDL.LU R54, [R1+0x209c] ;  /* 0x00209c0001367983 */ /* 0x000ee20000300800 */
        /* <DEDUP_REMOVED lines=19> */
[----:B--2---:R1:W-:Y:S01]  /*6db10*/  @P3 STG.E.U16 [R6.64], R58 ;  /* 0x0000003a06003986 */ /* 0x0043e2000c101506 */
[----:B------:R-:W-:Y:S01]  /*6db20*/  ISETP.LT.AND P3, PT, R27, c[0x0][0x178], !P2 ;  /* 0x00005e001b007a0c */ /* 0x000fe20005761270 */
[----:B0-----:R-:W-:Y:S02]  /*6db30*/  IMAD.WIDE R4, R3, 0x2, R48 ;  /* 0x0000000203047825 */ /* 0x001fe400078e0230 */
[----:B------:R-:W-:Y:S01]  /*6db40*/  @P6 STG.E.U16 [R44.64], R0 ;  /* 0x000000002c006986 */ /* 0x000fe2000c101506 */
[----:B-1----:R-:W-:-:S03]  /*6db50*/  PRMT R6, R56, 0x7632, R6 ;  /* 0x0000763238067816 */ /* 0x002fc60000000006 */
[----:B------:R-:W2:Y:S04]  /*6db60*/  LDL.LU R56, [R1+0x404] ;  /* 0x0004040001387983 */ /* 0x000ea80000300800 */
[----:B------:R0:W-:Y:S01]  /*6db70*/  @P4 STG.E.U16 [R4.64], R6 ;  /* 0x0000000604004986 */ /* 0x0001e2000c101506 */
[----:B------:R-:W-:-:S03]  /*6db80*/  PRMT R53, R58, 0x7632, R53 ;  /* 0x000076323a357816 */ /* 0x000fc60000000035 */
[----:B------:R-:W2:Y:S04]  /*6db90*/  LDL.LU R57, [R1+0x484] ;  /* 0x0004840001397983 */ /* 0x000ea80000300800 */
[----:B------:R-:W2:Y:S01]  /*6dba0*/  LDL.LU R58, [R1+0x474] ;  /* 0x00047400013a7983 */ /* 0x000ea20000300800 */
[----:B0-----:R-:W-:-:S05]  /*6dbb0*/  IMAD.WIDE R4, R3, 0x2, R10 ;  /* 0x0000000203047825 */ /* 0x001fca00078e020a */
[----:B------:R0:W-:Y:S01]  /*6dbc0*/  @P3 STG.E.U16 [R4.64], R52 ;  /* 0x0000003404003986 */ /* 0x0001e2000c101506 */
[----:B---3--:R-:W-:-:S03]  /*6dbd0*/  ISETP.GE.AND P3, PT, R54, c[0x0][0x17c], PT ;  /* 0x00005f0036007a0c */ /* 0x008fc60003f66270 */
[----:B------:R-:W3:Y:S01]  /*6dbe0*/  LDL.LU R54, [R1+0x20a0] ;  /* 0x0020a00001367983 */ /* 0x000ee20000300800 */
[----:B------:R-:W-:Y:S02]  /*6dbf0*/  ISETP.GE.AND P1, PT, R47, c[0x0][0x17c], PT ;  /* 0x00005f002f007a0c */ /* 0x000fe40003f26270 */
[----:B------:R-:W-:Y:S02]  /*6dc00*/  ISETP.LT.AND P2, PT, R23, c[0x0][0x178], !P2 ;  /* 0x00005e0017007a0c */ /* 0x000fe40005741270 */
[----:B------:R-:W-:Y:S02]  /*6dc10*/  ISETP.LT.AND P5, PT, R59, c[0x0][0x178], !P1 ;  /* 0x00005e003b007a0c */ /* 0x000fe40004fa1270 */
[C---:B------:R-:W-:Y:S02]  /*6dc20*/  IADD3 R0, R3.reuse, c[0x0][0x198], RZ ;  /* 0x0000660003007a10 */ /* 0x040fe40007ffe0ff */
[----:B------:R-:W-:Y:S01]  /*6dc30*/  ISETP.LT.AND P4, PT, R60, c[0x0][0x178], !P1 ;  /* 0x00005e003c007a0c */ /* 0x000fe20004f81270 */
        /* <DEDUP_REMOVED lines=11> */
[C---:B------:R-:W-:Y:S02]  /*6dcf0*/  IADD3 R3, R0.reuse, c[0x0][0x198], RZ ;  /* 0x0000660000037a10 */ /* 0x040fe40007ffe0ff */
[----:B0-----:R-:W-:Y:S02]  /*6dd00*/  PRMT R52, R61, 0x7632, R52 ;  /* 0x000076323d347816 */ /* 0x001fe40000000034 */
[----:B-1----:R-:W3:Y:S01]  /*6dd10*/  LDL.LU R61, [R1+0x464] ;  /* 0x00046400013d7983 */ /* 0x002ee20000300800 */
[C---:B------:R-:W-:Y:S01]  /*6dd20*/  IMAD.WIDE R4, R0.reuse, 0x2, R10 ;  /* 0x0000000200047825 */ /* 0x040fe200078e020a */
[----:B------:R-:W-:Y:S02]  /*6dd30*/  PRMT R53, R43, 0x7632, R53 ;  /* 0x000076322b357816 */ /* 0x000fe40000000035 */
        /* <DEDUP_REMOVED lines=25> */
[----:B------:R-:W-:Y:S02]  /*6ded0*/  ISETP.LT.AND P6, PT, R59, c[0x0][0x178], !P2 ;  /* 0x00005e003b007a0c */ /* 0x000fe400057c1270 */
[C---:B------:R-:W-:Y:S01]  /*6dee0*/  IADD3 R3, R0.reuse, c[0x0][0x198], RZ ;  /* 0x0000660000037a10 */ /* 0x040fe20007ffe0ff */
[----:B------:R-:W3:Y:S01]  /*6def0*/  LDL.LU R56, [R1+0x4b4] ;  /* 0x0004b40001387983 */ /* 0x000ee20000300800 */
        /* <DEDUP_REMOVED lines=41> */
[----:B------:R-:W-:Y:S01]  /*6e190*/  IMAD.WIDE R4, R0, 0x2, R10 ;  /* 0x0000000200047825 */ /* 0x000fe200078e020a */
[----:B------:R-:W-:Y:S01]  /*6e1a0*/  ISETP.LT.AND P2, PT, R60, c[0x0][0x178], !P1 ;  /* 0x00005e003c007a0c */ /* 0x000fe20004f41270 */
[----:B------:R1:W-:Y:S01]  /*6e1b0*/  @P3 STG.E.U16 [R44.64], R56 ;  /* 0x000000382c003986 */ /* 0x0003e2000c101506 */
[C---:B------:R-:W-:Y:S01]  /*6e1c0*/  IADD3 R3, R0.reuse, c[0x0][0x198], RZ ;  /* 0x0000660000037a10 */ /* 0x040fe20007ffe0ff */
[----:B0-----:R-:W-:Y:S02]  /*6e1d0*/  IMAD.WIDE R6, R0, 0x2, R8 ;  /* 0x0000000200067825 */ /* 0x001fe400078e0208 */
[----:B------:R0:W-:Y:S01]  /*6e1e0*/  @P5 STG.E.U16 [R4.64], R57 ;  /* 0x0000003904005986 */ /* 0x0001e2000c101506 */
[----:B------:R-:W-:Y:S01]  /*6e1f0*/  PRMT R0, R55, 0x7632, R0 ;  /* 0x0000763237007816 */ /* 0x000fe20000000000 */
[----:B-1----:R-:W-:Y:S01]  /*6e200*/  IMAD.WIDE R44, R3, 0x2, R50 ;  /* 0x00000002032c7825 */ /* 0x002fe200078e0232 */
[----:B------:R-:W-:Y:S01]  /*6e210*/  PRMT R52, R57, 0x7632, R52 ;  /* 0x0000763239347816 */ /* 0x000fe20000000034 */
[----:B------:R-:W3:Y:S04]  /*6e220*/  LDL.LU R55, [R1+0x418] ;  /* 0x0004180001377983 */ /* 0x000ee80000300800 */
[----:B----4-:R1:W-:Y:S01]  /*6e230*/  @P4 STG.E.U16 [R6.64], R58 ;  /* 0x0000003a06004986 */ /* 0x0103e2000c101506 */
[----:B------:R-:W-:-:S02]  /*6e240*/  ISETP.LT.AND P4, PT, R27, c[0x0][0x178], !P1 ;  /* 0x00005e001b007a0c */ /* 0x000fc40004f81270 */
[----:B------:R-:W-:Y:S01]  /*6e250*/  ISETP.LT.AND P1, PT, R23, c[0x0][0x178], !P1 ;  /* 0x00005e0017007a0c */ /* 0x000fe20004f21270 */
[C---:B0-----:R-:W-:Y:S01]  /*6e260*/  IMAD.WIDE R4, R3.reuse, 0x2, R48 ;  /* 0x0000000203047825 */ /* 0x041fe200078e0230 */
[----:B------:R-:W-:Y:S01]  /*6e270*/  @P6 STG.E.U16 [R44.64], R0 ;  /* 0x000000002c006986 */ /* 0x000fe2000c101506 */
[----:B-1----:R-:W-:Y:S02]  /*6e280*/  PRMT R6, R56, 0x7632, R6 ;  /* 0x0000763238067816 */ /* 0x002fe40000000006 */
[----:B------:R-:W-:Y:S01]  /*6e290*/  PRMT R53, R58, 0x7632, R53 ;  /* 0x000076323a357816 */ /* 0x000fe20000000035 */
[----:B------:R-:W4:Y:S04]  /*6e2a0*/  LDL.LU R56, [R1+0x3e8] ;  /* 0x0003e80001387983 */ /* 0x000f280000300800 */
[----:B------:R0:W-:Y:S04]  /*6e2b0*/  @P2 STG.E.U16 [R4.64], R6 ;  /* 0x0000000604002986 */ /* 0x0001e8000c101506 */
[----:B------:R-:W4:Y:S04]  /*6e2c0*/  LDL.LU R57, [R1+0x458] ;  /* 0x0004580001397983 */ /* 0x000f280000300800 */
[----:B------:R-:W4:Y:S01]  /*6e2d0*/  LDL.LU R58, [R1+0x448] ;  /* 0x00044800013a7983 */ /* 0x000f220000300800 */
[----:B0-----:R-:W-:-:S04]  /*6e2e0*/  IMAD.WIDE R4, R3, 0x2, R10 ;  /* 0x0000000203047825 */ /* 0x001fc800078e020a */
[----:B------:R-:W-:Y:S01]  /*6e2f0*/  IMAD.WIDE R6, R3, 0x2, R8 ;  /* 0x0000000203067825 */ /* 0x000fe200078e0208 */
[----:B------:R0:W-:Y:S04]  /*6e300*/  @P4 STG.E.U16 [R4.64], R52 ;  /* 0x0000003404004986 */ /* 0x0001e8000c101506 */
[----:B------:R1:W-:Y:S01]  /*6e310*/  @P1 STG.E.U16 [R6.64], R53 ;  /* 0x0000003506001986 */ /* 0x0003e2000c101506 */
[----:B--2---:R-:W-:-:S03]  /*6e320*/  ISETP.GE.AND P1, PT, R54, c[0x0][0x17c], PT ;  /* 0x00005f0036007a0c */ /* 0x004fc60003f26270 */
[----:B------:R-:W2:Y:S01]  /*6e330*/  LDL.LU R54, [R1+0x20b8] ;  /* 0x0020b80001367983 */ /* 0x000ea20000300800 */
[----:B------:R-:W-:-:S04]  /*6e340*/  ISETP.GE.AND P3, PT, R47, c[0x0][0x17c], PT ;  /* 0x00005f002f007a0c */ /* 0x000fc80003f66270 */
[----:B------:R-:W-:Y:S02]  /*6e350*/  ISETP.LT.AND P6, PT, R59, c[0x0][0x178], !P3 ;  /* 0x00005e003b007a0c */ /* 0x000fe40005fc1270 */
[----:B------:R-:W-:Y:S02]  /*6e360*/  ISETP.LT.AND P5, PT, R60, c[0x0][0x178], !P3 ;  /* 0x00005e003c007a0c */ /* 0x000fe40005fa1270 */
[----:B------:R-:W-:Y:S02]  /*6e370*/  IADD3 R0, R3, c[0x0][0x198], RZ ;  /* 0x0000660003007a10 */ /* 0x000fe40007ffe0ff */
[----:B------:R-:W-:-:S03]  /*6e380*/  ISETP.GE.AND P2, PT, R46, c[0x0][0x17c], PT ;  /* 0x00005f002e007a0c */ /* 0x000fc60003f46270 */
[----:B------:R-:W-:Y:S01]  /*6e390*/  IMAD.WIDE R44, R0, 0x2, R50 ;  /* 0x00000002002c7825 */ /* 0x000fe200078e0232 */
[----:B------:R-:W-:-:S03]  /*6e3a0*/  ISETP.LT.AND P4, PT, R27, c[0x0][0x178], !P3 ;  /* 0x00005e001b007a0c */ /* 0x000fc60005f81270 */
[----:B------:R-:W-:Y:S01]  /*6e3b0*/  IMAD.WIDE R46, R0, 0x2, R48 ;  /* 0x00000002002e7825 */ /* 0x000fe200078e0230 */
[----:B---3--:R3:W-:Y:S01]  /*6e3c0*/  @P6 STG.E.U16 [R44.64], R61 ;  /* 0x0000003d2c006986 */ /* 0x0087e2000c101506 */
[----:B------:R-:W-:-:S03]  /*6e3d0*/  ISETP.LT.AND P3, PT, R23, c[0x0][0x178], !P3 ;  /* 0x00005e0017007a0c */ /* 0x000fc60005f61270 */
[----:B------:R3:W-:Y:S01]  /*6e3e0*/  @P5 STG.E.U16 [R46.64], R43 ;  /* 0x0000002b2e005986 */ /* 0x0007e2000c101506 */
[----:B------:R-:W-:Y:S02]  /*6e3f0*/  ISETP.LT.AND P5, PT, R59, c[0x0][0x178], !P2 ;  /* 0x00005e003b007a0c */ /* 0x000fe400057a1270 */
[----:B------:R-:W-:Y:S02]  /*6e400*/  ISETP.LT.AND P6, PT, R60, c[0x0][0x178], !P2 ;  /* 0x00005e003c007a0c */ /* 0x000fe400057c1270 */
[C---:B------:R-:W-:Y:S01]  /*6e410*/  IADD3 R3, R0.reuse, c[0x0][0x198], RZ ;  /* 0x0000660000037a10 */ /* 0x040fe20007ffe0ff */
[C---:B0-----:R-:W-:Y:S01]  /*6e420*/  IMAD.WIDE R4, R0.reuse, 0x2, R10 ;  /* 0x0000000200047825 */ /* 0x041fe200078e020a */
[----:B------:R-:W-:Y:S02]  /*6e430*/  PRMT R52, R61, 0x7632, R52 ;  /* 0x000076323d347816 */ /* 0x000fe40000000034 */
[----:B-1----:R-:W-:Y:S01]  /*6e440*/  PRMT R53, R43, 0x7632, R53 ;  /* 0x000076322b357816 */ /* 0x002fe20000000035 */
[----:B------:R-:W-:Y:S01]  /*6e450*/  IMAD.WIDE R6, R0, 0x2, R8 ;  /* 0x0000000200067825 */ /* 0x000fe200078e0208 */
[----:B------:R-:W-:Y:S03]  /*6e460*/  @P4 STG.E.U16 [R4.64], R55 ;  /* 0x0000003704004986 */ /* 0x000fe6000c101506 */
[C---:B---3--:R-:W-:Y:S01]  /*6e470*/  IMAD.WIDE R44, R3.reuse, 0x2, R50 ;  /* 0x00000002032c7825 */ /* 0x048fe200078e0232 */
[----:B------:R-:W3:Y:S03]  /*6e480*/  LDL.LU R61, [R1+0x438] ;  /* 0x00043800013d7983 */ /* 0x000ee60000300800 */
[----:B------:R-:W-:Y:S01]  /*6e490*/  IMAD.WIDE R46, R3, 0x2, R48 ;  /* 0x00000002032e7825 */ /* 0x000fe200078e0230 */
[----:B------:R-:W-:Y:S01]  /*6e4a0*/  ISETP.LT.AND P4, PT, R27, c[0x0][0x178], !P2 ;  /* 0x00005e001b007a0c */ /* 0x000fe20005781270 */
[----:B------:R-:W3:Y:S04]  /*6e4b0*/  LDL.LU R43, [R1+0x408] ;  /* 0x00040800012b7983 */ /* 0x000ee80000300800 */
[----:B----4-:R-:W-:Y:S01]  /*6e4c0*/  @P3 STG.E.U16 [R6.64], R56 ;  /* 0x0000003806003986 */ /* 0x010fe2000c101506 */
[----:B------:R-:W-:-:S03]  /*6e4d0*/  ISETP.LT.AND P3, PT, R23, c[0x0][0x178], !P2 ;  /* 0x00005e0017007a0c */ /* 0x000fc60005761270 */
[----:B------:R-:W-:Y:S04]  /*6e4e0*/  @P5 STG.E.U16 [R44.64], R52 ;  /* 0x000000342c005986 */ /* 0x000fe8000c101506 */
[----:B------:R0:W-:Y:S01]  /*6e4f0*/  @P6 STG.E.U16 [R46.64], R53 ;  /* 0x000000352e006986 */ /* 0x0001e2000c101506 */
[----:B--2---:R-:W-:-:S03]  /*6e500*/  ISETP.GE.AND P2, PT, R54, c[0x0][0x17c], PT ;  /* 0x00005f0036007a0c */ /* 0x004fc60003f46270 */
[----:B------:R-:W2:Y:S04]  /*6e510*/  LDL.LU R54, [R1+0x20bc] ;  /* 0x0020bc0001367983 */ /* 0x000ea80000300800 */
[----:B0-----:R-:W4:Y:S01]  /*6e520*/  LDL.LU R47, [R1+0x20c0] ;  /* 0x0020c000012f7983 */ /* 0x001f220000300800 */
[----:B------:R-:W-:Y:S01]  /*6e530*/  ISETP.LT.AND P5, PT, R59, c[0x0][0x178], !P1 ;  /* 0x00005e003b007a0c */ /* 0x000fe20004fa1270 */
[----:B------:R-:W-:Y:S01]  /*6e540*/  IMAD.WIDE R4, R3, 0x2, R10 ;  /* 0x0000000203047825 */ /* 0x000fe200078e020a */
[----:B------:R-:W-:Y:S02]  /*6e550*/  PRMT R44, R55, 0x7632, R44 ;  /* 0x00007632372c7816 */ /* 0x000fe4000000002c */
[----:B------:R-:W-:Y:S02]  /*6e560*/  ISETP.LT.AND P6, PT, R60, c[0x0][0x178], !P1 ;  /* 0x00005e003c007a0c */ /* 0x000fe40004fc1270 */
[C---:B------:R-:W-:Y:S01]  /*6e570*/  IADD3 R0, R3.reuse, c[0x0][0x198], RZ ;  /* 0x0000660003007a10 */ /* 0x040fe20007ffe0ff */
[----:B------:R-:W-:Y:S01]  /*6e580*/  IMAD.WIDE R6, R3, 0x2, R8 ;  /* 0x0000000203067825 */ /* 0x000fe200078e0208 */
[----:B------:R-:W-:Y:S01]  /*6e590*/  PRMT R46, R56, 0x7632, R46 ;  /* 0x00007632382e7816 */ /* 0x000fe2000000002e */
[----:B------:R0:W-:Y:S01]  /*6e5a0*/  @P4 STG.E.U16 [R4.64], R44 ;  /* 0x0000002c04004986 */ /* 0x0001e2000c101506 */
[----:B------:R-:W-:-:S02]  /*6e5b0*/  ISETP.LT.AND P4, PT, R27, c[0x0][0x178], !P1 ;  /* 0x00005e001b007a0c */ /* 0x000fc40004f81270 */
[----:B------:R-:W-:Y:S01]  /*6e5c0*/  ISETP.LT.AND P1, PT, R23, c[0x0][0x178], !P1 ;  /* 0x00005e0017007a0c */ /* 0x000fe20004f21270 */
[----:B------:R-:W2:Y:S01]  /*6e5d0*/  LDL.LU R56, [R1+0x488] ;  /* 0x0004880001387983 */ /* 0x000ea20000300800 */
[----:B------:R-:W-:-:S03]  /*6e5e0*/  IADD3 R3, R0, c[0x0][0x198], RZ ;  /* 0x0000660000037a10 */ /* 0x000fc60007ffe0ff */
[----:B------:R1:W-:Y:S01]  /*6e5f0*/  @P3 STG.E.U16 [R6.64], R46 ;  /* 0x0000002e06003986 */ /* 0x0003e2000c101506 */
[----:B0-----:R-:W-:-:S04]  /*6e600*/  IMAD.WIDE R4, R0, 0x2, R50 ;  /* 0x0000000200047825 */ /* 0x001fc800078e0232 */
[C---:B------:R-:W-:Y:S01]  /*6e610*/  IMAD.WIDE R44, R0.reuse, 0x2, R48 ;  /* 0x00000002002c7825 */ /* 0x040fe200078e0230 */
[----:B------:R0:W-:Y:S01]  /*6e620*/  @P5 STG.E.U16 [R4.64], R57 ;  /* 0x0000003904005986 */ /* 0x0001e2000c101506 */
[----:B-1----:R-:W-:Y:S02]  /*6e630*/  PRMT R46, R57, 0x7632, R46 ;  /* 0x00007632392e7816 */ /* 0x002fe4000000002e */
[----:B------:R-:W-:Y:S01]  /*6e640*/  IMAD.WIDE R6, R0, 0x2, R8 ;  /* 0x0000000200067825 */ /* 0x000fe200078e0208 */
[----:B------:R1:W-:Y:S01]  /*6e650*/  @P6 STG.E.U16 [R44.64], R58 ;  /* 0x0000003a2c006986 */ /* 0x0003e2000c101506 */
[----:B------:R-:W-:-:S03]  /*6e660*/  ISETP.LT.AND P3, PT, R59, c[0x0][0x178], !P2 ;  /* 0x00005e003b007a0c */ /* 0x000fc60005761270 */
[----:B0-----:R-:W2:Y:S01]  /*6e670*/  LDL.LU R57, [R1+0x478] ;  /* 0x0004780001397983 */ /* 0x001ea20000300800 */
[----:B------:R-:W-:Y:S01]  /*6e680*/  IMAD.WIDE R4, R0, 0x2, R10 ;  /* 0x0000000200047825 */ /* 0x000fe200078e020a */
[----:B------:R-:W-:Y:S02]  /*6e690*/  PRMT R0, R58, 0x7632, R0 ;  /* 0x000076323a007816 */ /* 0x000fe40000000000 */
[----:B------:R-:W2:Y:S01]  /*6e6a0*/  LDL.LU R55, [R1+0x468] ;  /* 0x0004680001377983 */ /* 0x000ea20000300800 */
[----:B------:R-:W-:-:S03]  /*6e6b0*/  ISETP.LT.AND P6, PT, R60, c[0x0][0x178], !P2 ;  /* 0x00005e003c007a0c */ /* 0x000fc600057c1270 */
[----:B-1----:R-:W2:Y:S04]  /*6e6c0*/  LDL.LU R58, [R1+0x398] ;  /* 0x00039800013a7983 */ /* 0x002ea80000300800 */
[----:B---3--:R0:W-:Y:S01]  /*6e6d0*/  @P4 STG.E.U16 [R4.64], R61 ;  /* 0x0000003d04004986 */ /* 0x0081e2000c101506 */
[----:B------:R-:W-:-:S03]  /*6e6e0*/  ISETP.LT.AND P4, PT, R27, c[0x0][0x178], !P2 ;  /* 0x00005e001b007a0c */ /* 0x000fc60005781270 */
[----:B------:R1:W-:Y:S01]  /*6e6f0*/  @P1 STG.E.U16 [R6.64], R43 ;  /* 0x0000002b06001986 */ /* 0x0003e2000c101506 */
[----:B------:R-:W-:Y:S01]  /*6e700*/  ISETP.LT.AND P2, PT, R23, c[0x0][0x178], !P2 ;  /* 0x00005e0017007a0c */ /* 0x000fe20005741270 */
[----:B------:R-:W-:-:S04]  /*6e710*/  IMAD.WIDE R44, R3, 0x2, R50 ;  /* 0x00000002032c7825 */ /* 0x000fc800078e0232 */
[C---:B0-----:R-:W-:Y:S01]  /*6e720*/  IMAD.WIDE R4, R3.reuse, 0x2, R48 ;  /* 0x0000000203047825 */ /* 0x041fe200078e0230 */
[----:B------:R0:W-:Y:S03]  /*6e730*/  @P3 STG.E.U16 [R44.64], R46 ;  /* 0x0000002e2c003986 */ /* 0x0001e6000c101506 */
[----:B-1----:R-:W-:Y:S01]  /*6e740*/  IMAD.WIDE R6, R3, 0x2, R10 ;  /* 0x0000000203067825 */ /* 0x002fe200078e020a */
[----:B------:R1:W-:Y:S01]  /*6e750*/  @P6 STG.E.U16 [R4.64], R0 ;  /* 0x0000000004006986 */ /* 0x0003e2000c101506 */
[----:B0-----:R-:W-:Y:S02]  /*6e760*/  PRMT R44, R61, 0x7632, R44 ;  /* 0x000076323d2c7816 */ /* 0x001fe4000000002c */
[----:B------:R-:W-:Y:S01]  /*6e770*/  PRMT R46, R43, 0x7632, R46 ;  /* 0x000076322b2e7816 */ /* 0x000fe2000000002e */
[----:B-1----:R-:W-:Y:S02]  /*6e780*/  IMAD.WIDE R4, R3, 0x2, R8 ;  /* 0x0000000203047825 */ /* 0x002fe400078e0208 */
[----:B------:R-:W-:Y:S04]  /*6e790*/  @P4 STG.E.U16 [R6.64], R44 ;  /* 0x0000002c06004986 */ /* 0x000fe8000c101506 */
[----:B------:R0:W-:Y:S01]  /*6e7a0*/  @P2 STG.E.U16 [R4.64], R46 ;  /* 0x0000002e04002986 */ /* 0x0001e2000c101506 */
[----:B----4-:R-:W-:-:S03]  /*6e7b0*/  ISETP.GE.AND P1, PT, R47, c[0x0][0x17c], PT ;  /* 0x00005f002f007a0c */ /* 0x010fc60003f26270 */
[----:B------:R-:W3:Y:S04]  /*6e7c0*/  LDL.LU R47, [R1+0x20c4] ;  /* 0x0020c400012f7983 */ /* 0x000ee80000300800 */
[----:B------:R-:W4:Y:S01]  /*6e7d0*/  LDL.LU R61, [R1+0x4d8] ;  /* 0x0004d800013d7983 */ /* 0x000f220000300800 */
[----:B--2---:R-:W-:-:S03]  /*6e7e0*/  ISETP.GE.AND P5, PT, R54, c[0x0][0x17c], PT ;  /* 0x00005f0036007a0c */ /* 0x004fc60003fa6270 */
[----:B------:R-:W2:Y:S04]  /*6e7f0*/  LDL.LU R43, [R1+0x4b8] ;  /* 0x0004b800012b7983 */ /* 0x000ea80000300800 */
[----:B0-----:R-:W2:Y:S04]  /*6e800*/  LDL.LU R46, [R1+0x20c8] ;  /* 0x0020c800012e7983 */ /* 0x001ea80000300800 */
[----:B------:R-:W4:Y:S01]  /*6e810*/  LDL.LU R54, [R1+0x20cc] ;  /* 0x0020cc0001367983 */ /* 0x000f220000300800 */
[----:B------:R-:W-:Y:S02]  /*6e820*/  ISETP.LT.AND P3, PT, R59, c[0x0][0x178], !P5 ;  /* 0x00005e003b007a0c */ /* 0x000fe40006f61270 */
[----:B------:R-:W-:-:S02]  /*6e830*/  IADD3 R0, R3, c[0x0][0x198], RZ ;  /* 0x0000660003007a10 */ /* 0x000fc40007ffe0ff */
[----:B------:R-:W-:Y:S02]  /*6e840*/  ISETP.LT.AND P6, PT, R60, c[0x0][0x178], !P5 ;  /* 0x00005e003c007a0c */ /* 0x000fe40006fc1270 */
[----:B------:R-:W-:Y:S02]  /*6e850*/  ISETP.LT.AND P4, PT, R27, c[0x0][0x178], !P5 ;  /* 0x00005e001b007a0c */ /* 0x000fe40006f81270 */
[----:B------:R-:W-:Y:S01]  /*6e860*/  ISETP.LT.AND P5, PT, R23, c[0x0][0x178], !P5 ;  /* 0x00005e0017007a0c */ /* 0x000fe20006fa1270 */
[----:B------:R-:W-:-:S04]  /*6e870*/  IMAD.WIDE R6, R0, 0x2, R50 ;  /* 0x0000000200067825 */ /* 0x000fc800078e0232 */
[C---:B------:R-:W-:Y:S01]  /*6e880*/  IMAD.WIDE R44, R0.reuse, 0x2, R48 ;  /* 0x00000002002c7825 */ /* 0x040fe200078e0230 */
[----:B------:R0:W-:Y:S03]  /*6e890*/  @P3 STG.E.U16 [R6.64], R56 ;  /* 0x0000003806003986 */ /* 0x0001e6000c101506 */
[C---:B------:R-:W-:Y:S01]  /*6e8a0*/  IMAD.WIDE R4, R0.reuse, 0x2, R10 ;  /* 0x0000000200047825 */ /* 0x040fe200078e020a */
[----:B------:R-:W-:Y:S01]  /*6e8b0*/  ISETP.LT.AND P3, PT, R59, c[0x0][0x178], !P1 ;  /* 0x00005e003b007a0c */ /* 0x000fe20004f61270 */
[----:B------:R1:W-:Y:S01]  /*6e8c0*/  @P6 STG.E.U16 [R44.64], R57 ;  /* 0x000000392c006986 */ /* 0x0003e2000c101506 */
[C---:B------:R-:W-:Y:S01]  /*6e8d0*/  IADD3 R3, R0.reuse, c[0x0][0x198], RZ ;  /* 0x0000660000037a10 */ /* 0x040fe20007ffe0ff */
[----:B0-----:R-:W-:Y:S02]  /*6e8e0*/  IMAD.WIDE R6, R0, 0x2, R8 ;  /* 0x0000000200067825 */ /* 0x001fe400078e0208 */
[----:B------:R-:W-:Y:S01]  /*6e8f0*/  @P4 STG.E.U16 [R4.64], R55 ;  /* 0x0000003704004986 */ /* 0x000fe2000c101506 */
[----:B------:R-:W-:-:S03]  /*6e900*/  ISETP.LT.AND P6, PT, R60, c[0x0][0x178], !P1 ;  /* 0x00005e003c007a0c */ /* 0x000fc60004fc1270 */
[----:B------:R0:W-:Y:S01]  /*6e910*/  @P5 STG.E.U16 [R6.64], R58 ;  /* 0x0000003a06005986 */ /* 0x0001e2000c101506 */
[----:B------:R-:W-:Y:S01]  /*6e920*/  PRMT R0, R56, 0x7632, R0 ;  /* 0x0000763238007816 */ /* 0x000fe20000000000 */
[----:B-1----:R-:W-:Y:S01]  /*6e930*/  IMAD.WIDE R44, R3, 0x2, R50 ;  /* 0x00000002032c7825 */ /* 0x002fe200078e0232 */
[----:B------:R-:W-:Y:S02]  /*6e940*/  ISETP.LT.AND P4, PT, R27, c[0x0][0x178], !P1 ;  /* 0x00005e001b007a0c */ /* 0x000fe40004f81270 */
[----:B0-----:R-:W-:Y:S02]  /*6e950*/  PRMT R6, R57, 0x7632, R6 ;  /* 0x0000763239067816 */ /* 0x001fe40000000006 */
[----:B------:R-:W4:Y:S01]  /*6e960*/  LDL.LU R57, [R1+0x4c8] ;  /* 0x0004c80001397983 */ /* 0x000f220000300800 */
[----:B------:R-:W-:-:S03]  /*6e970*/  IMAD.WIDE R4, R3, 0x2, R48 ;  /* 0x0000000203047825 */ /* 0x000fc600078e0230 */
[----:B------:R-:W4:Y:S04]  /*6e980*/  LDL.LU R56, [R1+0x4a8] ;  /* 0x0004a80001387983 */ /* 0x000f280000300800 */
[----:B------:R0:W-:Y:S01]  /*6e990*/  @P3 STG.E.U16 [R44.64], R0 ;  /* 0x000000002c003986 */ /* 0x0001e2000c101506 */
[----:B------:R-:W-:-:S03]  /*6e9a0*/  ISETP.LT.AND P3, PT, R23, c[0x0][0x178], !P1 ;  /* 0x00005e0017007a0c */ /* 0x000fc60004f61270 */
[----:B------:R1:W-:Y:S01]  /*6e9b0*/  @P6 STG.E.U16 [R4.64], R6 ;  /* 0x0000000604006986 */ /* 0x0003e2000c101506 */
[----:B------:R-:W-:Y:S02]  /*6e9c0*/  PRMT R52, R55, 0x7632, R52 ;  /* 0x0000763237347816 */ /* 0x000fe40000000034 */
[----:B------:R-:W-:Y:S02]  /*6e9d0*/  PRMT R53, R58, 0x7632, R53 ;  /* 0x000076323a357816 */ /* 0x000fe40000000035 */
[----:B------:R-:W4:Y:S01]  /*6e9e0*/  LDL.LU R58, [R1+0x42c] ;  /* 0x00042c00013a7983 */ /* 0x000f220000300800 */
[----:B0-----:R-:W-:-:S03]  /*6e9f0*/  IADD3 R0, R3, c[0x0][0x198], RZ ;  /* 0x0000660003007a10 */ /* 0x001fc60007ffe0ff */
[----:B------:R-:W4:Y:S01]  /*6ea00*/  LDL.LU R55, [R1+0x20d0] ;  /* 0x0020d00001377983 */ /* 0x000f220000300800 */
[----:B-1----:R-:W-:-:S04]  /*6ea10*/  IMAD.WIDE R4, R3, 0x2, R10 ;  /* 0x0000000203047825 */ /* 0x002fc800078e020a */
[----:B------:R-:W-:Y:S01]  /*6ea20*/  IMAD.WIDE R6, R3, 0x2, R8 ;  /* 0x0000000203067825 */ /* 0x000fe200078e0208 */
[----:B------:R-:W-:Y:S03]  /*6ea30*/  @P4 STG.E.U16 [R4.64], R52 ;  /* 0x0000003404004986 */ /* 0x000fe6000c101506 */
[----:B------:R-:W-:Y:S01]  /*6ea40*/  IMAD.WIDE R44, R0, 0x2, R50 ;  /* 0x00000002002c7825 */ /* 0x000fe200078e0232 */
[----:B------:R0:W-:Y:S01]  /*6ea50*/  @P3 STG.E.U16 [R6.64], R53 ;  /* 0x0000003506003986 */ /* 0x0001e2000c101506 */
[----:B---3--:R-:W-:-:S04]  /*6ea60*/  ISETP.GE.AND P2, PT, R47, c[0x0][0x17c], PT ;  /* 0x00005f002f007a0c */ /* 0x008fc80003f46270 */
[----:B------:R-:W-:Y:S02]  /*6ea70*/  ISETP.LT.AND P5, PT, R59, c[0x0][0x178], !P2 ;  /* 0x00005e003b007a0c */ /* 0x000fe400057a1270 */
[----:B------:R-:W-:Y:S02]  /*6ea80*/  ISETP.LT.AND P6, PT, R60, c[0x0][0x178], !P2 ;  /* 0x00005e003c007a0c */ /* 0x000fe400057c1270 */
[----:B------:R-:W-:Y:S02]  /*6ea90*/  ISETP.LT.AND P4, PT, R27, c[0x0][0x178], !P2 ;  /* 0x00005e001b007a0c */ /* 0x000fe40005781270 */
[----:B------:R-:W-:Y:S02]  /*6eaa0*/  ISETP.LT.AND P3, PT, R23, c[0x0][0x178], !P2 ;  /* 0x00005e0017007a0c */ /* 0x000fe40005761270 */
[----:B--2---:R-:W-:Y:S01]  /*6eab0*/  ISETP.GE.AND P1, PT, R46, c[0x0][0x17c], PT ;  /* 0x00005f002e007a0c */ /* 0x004fe20003f26270 */
[----:B------:R-:W-:Y:S01]  /*6eac0*/  IMAD.WIDE R46, R0, 0x2, R48 ;  /* 0x00000002002e7825 */ /* 0x000fe200078e0230 */
[----:B----4-:R-:W-:-:S02]  /*6ead0*/  PRMT R3, R61, 0x7632, R3 ;  /* 0x000076323d037816 */ /* 0x010fc40000000003 */
[----:B------:R-:W-:Y:S01]  /*6eae0*/  ISETP.GE.AND P2, PT, R54, c[0x0][0x17c], PT ;  /* 0x00005f0036007a0c */ /* 0x000fe20003f46270 */
[----:B------:R1:W-:Y:S01]  /*6eaf0*/  @P5 STG.E.U16 [R44.64], R61 ;  /* 0x0000003d2c005986 */ /* 0x0003e2000c101506 */
[----:B0-----:R-:W-:-:S03]  /*6eb00*/  PRMT R53, R43, 0x7632, R53 ;  /* 0x000076322b357816 */ /* 0x001fc60000000035 */
[----:B------:R0:W-:Y:S04]  /*6eb10*/  @P6 STG.E.U16 [R46.64], R43 ;  /* 0x0000002b2e006986 */ /* 0x0001e8000c101506 */
[----:B-1----:R-:W2:Y:S04]  /*6eb20*/  LDL.LU R61, [R1+0x3fc] ;  /* 0x0003fc00013d7983 */ /* 0x002ea80000300800 */
[----:B------:R-:W3:Y:S04]  /*6eb30*/  LDL.LU R54, [R1+0x20d4] ;  /* 0x0020d40001367983 */ /* 0x000ee80000300800 */
[----:B0-----:R-:W4:Y:S01]  /*6eb40*/  LDL.LU R43, [R1+0x41c] ;  /* 0x00041c00012b7983 */ /* 0x001f220000300800 */
[----:B------:R-:W-:Y:S01]  /*6eb50*/  ISETP.LT.AND P6, PT, R59, c[0x0][0x178], !P1 ;  /* 0x00005e003b007a0c */ /* 0x000fe20004fc1270 */
[----:B------:R-:W-:Y:S01]  /*6eb60*/  IMAD.WIDE R4, R0, 0x2, R10 ;  /* 0x0000000200047825 */ /* 0x000fe200078e020a */
[----:B------:R-:W-:-:S02]  /*6eb70*/  ISETP.LT.AND P5, PT, R60, c[0x0][0x178], !P1 ;  /* 0x00005e003c007a0c */ /* 0x000fc40004fa1270 */
[C---:B------:R-:W-:Y:S01]  /*6eb80*/  IADD3 R52, R0.reuse, c[0x0][0x198], RZ ;  /* 0x0000660000347a10 */ /* 0x040fe20007ffe0ff */
[----:B------:R-:W-:-:S04]  /*6eb90*/  IMAD.WIDE R6, R0, 0x2, R8 ;  /* 0x0000000200067825 */ /* 0x000fc800078e0208 */
[----:B------:R-:W-:-:S04]  /*6eba0*/  IMAD.WIDE R44, R52, 0x2, R50 ;  /* 0x00000002342c7825 */ /* 0x000fc800078e0232 */
        /* <DEDUP_REMOVED lines=11> */
[----:B------:R-:W-:-:S02]  /*6ec60*/  ISETP.LT.AND P6, PT, R60, c[0x0][0x178], !P2 ;  /* 0x00005e003c007a0c */ /* 0x000fc400057c1270 */
[C---:B------:R-:W-:Y:S01]  /*6ec70*/  IADD3 R3, R52.reuse, c[0x0][0x198], RZ ;  /* 0x0000660034037a10 */ /* 0x040fe20007ffe0ff */
[----:B------:R0:W-:Y:S01]  /*6ec80*/  @P4 STG.E.U16 [R6.64], R44 ;  /* 0x0000002c06004986 */ /* 0x0001e2000c101506 */
[----:B------:R-:W-:Y:S01]  /*6ec90*/  ISETP.LT.AND P4, PT, R27, c[0x0][0x178], !P2 ;  /* 0x00005e001b007a0c */ /* 0x000fe20005781270 */
[----:B------:R-:W-:Y:S01]  /*6eca0*/  IMAD.WIDE R4, R52, 0x2, R8 ;  /* 0x0000000234047825 */ /* 0x000fe200078e0208 */
[----:B------:R-:W-:-:S05]  /*6ecb0*/  PRMT R0, R56, 0x7632, R0 ;  /* 0x0000763238007816 */ /* 0x000fca0000000000 */
[----:B------:R1:W-:Y:S01]  /*6ecc0*/  @P3 STG.E.U16 [R4.64], R0 ;  /* 0x0000000004003986 */ /* 0x0003e2000c101506 */
[----:B0-----:R-:W-:-:S04]  /*6ecd0*/  IMAD.WIDE R6, R3, 0x2, R50 ;  /* 0x0000000203067825 */ /* 0x001fc800078e0232 */
[C---:B------:R-:W-:Y:S01]  /*6ece0*/  IMAD.WIDE R44, R3.reuse, 0x2, R48 ;  /* 0x00000002032c7825 */ /* 0x040fe200078e0230 */
[----:B------:R0:W-:Y:S03]  /*6ecf0*/  @P5 STG.E.U16 [R6.64], R58 ;  /* 0x0000003a06005986 */ /* 0x0001e6000c101506 */
[C---:B-1----:R-:W-:Y:S01]  /*6ed00*/  IMAD.WIDE R4, R3.reuse, 0x2, R10 ;  /* 0x0000000203047825 */ /* 0x042fe200078e020a */
[----:B------:R-:W-:Y:S02]  /*6ed10*/  PRMT R0, R58, 0x7632, R0 ;  /* 0x000076323a007816 */ /* 0x000fe40000000000 */
[----:B------:R-:W-:Y:S01]  /*6ed20*/  IADD3 R46, R3, c[0x0][0x198], RZ ;  /* 0x00006600032e7a10 */ /* 0x000fe20007ffe0ff */
[----:B0-----:R-:W4:Y:S04]  /*6ed30*/  LDL.LU R58, [R1+0x45c] ;  /* 0x00045c00013a7983 */ /* 0x001f280000300800 */
[----:B--2---:R0:W-:Y:S01]  /*6ed40*/  @P6 STG.E.U16 [R44.64], R61 ;  /* 0x0000003d2c006986 */ /* 0x0041e2000c101506 */
[----:B------:R-:W-:-:S02]  /*6ed50*/  PRMT R52, R61, 0x7632, R52 ;  /* 0x000076323d347816 */ /* 0x000fc40000000034 */
[----:B---3--:R-:W-:Y:S02]  /*6ed60*/  ISETP.GE.AND P3, PT, R54, c[0x0][0x17c], PT ;  /* 0x00005f0036007a0c */ /* 0x008fe40003f66270 */
[----:B------:R-:W2:Y:S04]  /*6ed70*/  LDL.LU R54, [R1+0x20d8] ;  /* 0x0020d80001367983 */ /* 0x000ea80000300800 */
[----:B------:R-:W3:Y:S04]  /*6ed80*/  LDL.LU R53, [R1+0x20dc] ;  /* 0x0020dc0001357983 */ /* 0x000ee80000300800 */
[----:B----4-:R1:W-:Y:S04]  /*6ed90*/  @P4 STG.E.U16 [R4.64], R43 ;  /* 0x0000002b04004986 */ /* 0x0103e8000c101506 */
[----:B0-----:R-:W4:Y:S01]  /*6eda0*/  LDL.LU R61, [R1+0x44c] ;  /* 0x00044c00013d7983 */ /* 0x001f220000300800 */
[----:B-1----:R-:W-:Y:S01]  /*6edb0*/  IMAD.WIDE R4, R3, 0x2, R8 ;  /* 0x0000000203047825 */ /* 0x002fe200078e0208 */
[----:B------:R-:W-:-:S02]  /*6edc0*/  PRMT R3, R43, 0x7632, R3 ;  /* 0x000076322b037816 */ /* 0x000fc40000000003 */
[----:B------:R-:W2:Y:S01]  /*6edd0*/  LDL.LU R43, [R1+0x43c] ;  /* 0x00043c00012b7983 */ /* 0x000ea20000300800 */
[----:B------:R-:W-:Y:S02]  /*6ede0*/  ISETP.LT.AND P2, PT, R23, c[0x0][0x178], !P2 ;  /* 0x00005e0017007a0c */ /* 0x000fe40005741270 */
[----:B------:R-:W-:Y:S02]  /*6edf0*/  ISETP.LT.AND P6, PT, R59, c[0x0][0x178], !P3 ;  /* 0x00005e003b007a0c */ /* 0x000fe40005fc1270 */
[----:B------:R-:W-:Y:S02]  /*6ee00*/  ISETP.LT.AND P5, PT, R60, c[0x0][0x178], !P3 ;  /* 0x00005e003c007a0c */ /* 0x000fe40005fa1270 */
[----:B------:R-:W-:Y:S02]  /*6ee10*/  ISETP.LT.AND P4, PT, R23, c[0x0][0x178], !P3 ;  /* 0x00005e0017007a0c */ /* 0x000fe40005f81270 */
[----:B------:R-:W-:Y:S01]  /*6ee20*/  ISETP.LT.AND P3, PT, R27, c[0x0][0x178], !P3 ;  /* 0x00005e001b007a0c */ /* 0x000fe20005f61270 */
[----:B------:R-:W-:Y:S01]  /*6ee30*/  IMAD.WIDE R6, R46, 0x2, R50 ;  /* 0x000000022e067825 */ /* 0x000fe200078e0232 */
[----:B------:R-:W-:-:S03]  /*6ee40*/  ISETP.GE.AND P1, PT, R55, c[0x0][0x17c], PT ;  /* 0x00005f0037007a0c */ /* 0x000fc60003f26270 */
[----:B------:R-:W-:Y:S01]  /*6ee50*/  IMAD.WIDE R44, R46, 0x2, R48 ;  /* 0x000000022e2c7825 */ /* 0x000fe200078e0230 */
[----:B------:R-:W-:Y:S01]  /*6ee60*/  PRMT R47, R57, 0x7632, R47 ;  /* 0x00007632392f7816 */ /* 0x000fe2000000002f */
[----:B------:R0:W-:Y:S04]  /*6ee70*/  @P2 STG.E.U16 [R4.64], R57 ;  /* 0x0000003904002986 */ /* 0x0001e8000c101506 */
[----:B------:R1:W-:Y:S01]  /*6ee80*/  @P6 STG.E.U16 [R6.64], R0 ;  /* 0x0000000006006986 */ /* 0x0003e2000c101506 */
[----:B------:R-:W-:-:S03]  /*6ee90*/  ISETP.LT.AND P6, PT, R59, c[0x0][0x178], !P1 ;  /* 0x00005e003b007a0c */ /* 0x000fc60004fc1270 */
[----:B------:R-:W-:Y:S04]  /*6eea0*/  @P5 STG.E.U16 [R44.64], R52 ;  /* 0x000000342c005986 */ /* 0x000fe8000c101506 */
[----:B0-----:R-:W2:Y:S01]  /*6eeb0*/  LDL.LU R57, [R1+0x40c] ;  /* 0x00040c0001397983 */ /* 0x001ea20000300800 */
[----:B------:R-:W-:-:S04]  /*6eec0*/  IMAD.WIDE R4, R46, 0x2, R10 ;  /* 0x000000022e047825 */ /* 0x000fc800078e020a */
[C---:B-1----:R-:W-:Y:S01]  /*6eed0*/  IMAD.WIDE R6, R46.reuse, 0x2, R8 ;  /* 0x000000022e067825 */ /* 0x042fe200078e0208 */
[----:B------:R-:W-:Y:S01]  /*6eee0*/  IADD3 R0, R46, c[0x0][0x198], RZ ;  /* 0x000066002e007a10 */ /* 0x000fe20007ffe0ff */
[----:B------:R0:W-:Y:S01]  /*6eef0*/  @P3 STG.E.U16 [R4.64], R3 ;  /* 0x0000000304003986 */ /* 0x0001e2000c101506 */
[----:B------:R-:W-:-:S03]  /*6ef00*/  ISETP.LT.AND P5, PT, R60, c[0x0][0x178], !P1 ;  /* 0x00005e003c007a0c */ /* 0x000fc60004fa1270 */
[----:B------:R1:W-:Y:S01]  /*6ef10*/  @P4 STG.E.U16 [R6.64], R47 ;  /* 0x0000002f06004986 */ /* 0x0003e2000c101506 */
[----:B------:R-:W-:Y:S01]  /*6ef20*/  ISETP.LT.AND P4, PT, R27, c[0x0][0x178], !P1 ;  /* 0x00005e001b007a0c */ /* 0x000fe20004f81270 */
[----:B0-----:R-:W-:Y:S01]  /*6ef30*/  IMAD.WIDE R4, R0, 0x2, R50 ;  /* 0x0000000200047825 */ /* 0x001fe200078e0232 */
[----:B------:R-:W-:-:S03]  /*6ef40*/  ISETP.LT.AND P3, PT, R23, c[0x0][0x178], !P1 ;  /* 0x00005e0017007a0c */ /* 0x000fc60004f61270 */
[----:B-1----:R-:W-:Y:S01]  /*6ef50*/  IMAD.WIDE R6, R0, 0x2, R48 ;  /* 0x0000000200067825 */ /* 0x002fe200078e0230 */
[----:B------:R0:W-:Y:S01]  /*6ef60*/  @P6 STG.E.U16 [R4.64], R58 ;  /* 0x0000003a04006986 */ /* 0x0001e2000c101506 */
[----:B------:R-:W-:Y:S02]  /*6ef70*/  PRMT R3, R58, 0x7632, R3 ;  /* 0x000076323a037816 */ /* 0x000fe40000000003 */
[C---:B------:R-:W-:Y:S01]  /*6ef80*/  IADD3 R45, R0.reuse, c[0x0][0x198], RZ ;  /* 0x00006600002d7a10 */ /* 0x040fe20007ffe0ff */
[----:B0-----:R-:W-:Y:S01]  /*6ef90*/  IMAD.WIDE R4, R0, 0x2, R10 ;  /* 0x0000000200047825 */ /* 0x001fe200078e020a */
[----:B---3--:R-:W-:Y:S02]  /*6efa0*/  ISETP.GE.AND P1, PT, R53, c[0x0][0x17c], PT ;  /* 0x00005f0035007a0c */ /* 0x008fe40003f26270 */
[----:B------:R-:W3:Y:S04]  /*6efb0*/  LDL.LU R53, [R1+0x20e0] ;  /* 0x0020e00001357983 */ /* 0x000ee80000300800 */
[----:B------:R-:W3:Y:S01]  /*6efc0*/  LDL.LU R58, [R1+0x48c] ;  /* 0x00048c00013a7983 */ /* 0x000ee20000300800 */
[----:B----4-:R-:W-:-:S03]  /*6efd0*/  PRMT R44, R61, 0x7632, R44 ;  /* 0x000076323d2c7816 */ /* 0x010fc6000000002c */
[----:B------:R0:W-:Y:S04]  /*6efe0*/  @P5 STG.E.U16 [R6.64], R61 ;  /* 0x0000003d06005986 */ /* 0x0001e8000c101506 */
[----:B------:R-:W4:Y:S04]  /*6eff0*/  LDL.LU R52, [R1+0x20e4] ;  /* 0x0020e40001347983 */ /* 0x000f280000300800 */
[----:B--2---:R1:W-:Y:S01]  /*6f000*/  @P4 STG.E.U16 [R4.64], R43 ;  /* 0x0000002b04004986 */ /* 0x0043e2000c101506 */
[----:B0-----:R-:W-:Y:S01]  /*6f010*/  IMAD.WIDE R6, R0, 0x2, R8 ;  /* 0x0000000200067825 */ /* 0x001fe200078e0208 */
[----:B------:R-:W-:-:S02]  /*6f020*/  PRMT R0, R43, 0x7632, R0 ;  /* 0x000076322b007816 */ /* 0x000fc40000000000 */
[----:B------:R-:W2:Y:S04]  /*6f030*/  LDL.LU R61, [R1+0x47c] ;  /* 0x00047c00013d7983 */ /* 0x000ea80000300800 */
[----:B-1----:R-:W4:Y:S01]  /*6f040*/  LDL.LU R43, [R1+0x46c] ;  /* 0x00046c00012b7983 */ /* 0x002f220000300800 */
[----:B------:R-:W-:Y:S02]  /*6f050*/  ISETP.LT.AND P5, PT, R59, c[0x0][0x178], !P0 ;  /* 0x00005e003b007a0c */ /* 0x000fe400047a1270 */
[----:B------:R-:W-:Y:S01]  /*6f060*/  ISETP.LT.AND P6, PT, R60, c[0x0][0x178], !P0 ;  /* 0x00005e003c007a0c */ /* 0x000fe200047c1270 */
[----:B------:R-:W-:Y:S01]  /*6f070*/  IMAD.WIDE R4, R45, 0x2, R50 ;  /* 0x000000022d047825 */ /* 0x000fe200078e0232 */
[----:B------:R-:W-:-:S04]  /*6f080*/  ISETP.GE.AND P2, PT, R54, c[0x0][0x17c], PT ;  /* 0x00005f0036007a0c */ /* 0x000fc80003f46270 */
[----:B------:R-:W-:Y:S01]  /*6f090*/  ISETP.LT.AND P4, PT, R59, c[0x0][0x178], !P2 ;  /* 0x00005e003b007a0c */ /* 0x000fe20005781270 */
[----:B------:R0:W-:Y:S01]  /*6f0a0*/  @P3 STG.E.U16 [R6.64], R57 ;  /* 0x0000003906003986 */ /* 0x0001e2000c101506 */
[----:B------:R-:W-:Y:S02]  /*6f0b0*/  ISETP.LT.AND P3, PT, R27, c[0x0][0x178], !P0 ;  /* 0x00005e001b007a0c */ /* 0x000fe40004761270 */
[----:B------:R-:W-:Y:S01]  /*6f0c0*/  ISETP.LT.AND P0, PT, R23, c[0x0][0x178], !P0 ;  /* 0x00005e0017007a0c */ /* 0x000fe20004701270 */
[----:B------:R1:W-:Y:S01]  /*6f0d0*/  @P5 STG.E.U16 [R4.64], R3 ;  /* 0x0000000304005986 */ /* 0x0003e2000c101506 */
[----:B------:R-:W-:Y:S01]  /*6f0e0*/  ISETP.LT.AND P5, PT, R60, c[0x0][0x178], !P2 ;  /* 0x00005e003c007a0c */ /* 0x000fe200057a1270 */
[----:B0-----:R-:W-:Y:S01]  /*6f0f0*/  IMAD.WIDE R6, R45, 0x2, R48 ;  /* 0x000000022d067825 */ /* 0x001fe200078e0230 */
[----:B------:R-:W-:Y:S02]  /*6f100*/  PRMT R46, R57, 0x7632, R46 ;  /* 0x00007632392e7816 */ /* 0x000fe4000000002e */
[----:B------:R-:W4:Y:S01]  /*6f110*/  LDL.LU R57, [R1+0x39c] ;  /* 0x00039c0001397983 */ /* 0x000f220000300800 */
[C---:B-1----:R-:W-:Y:S01]  /*6f120*/  IADD3 R3, R45.reuse, c[0x0][0x198], RZ ;  /* 0x000066002d037a10 */ /* 0x042fe20007ffe0ff */
[----:B------:R-:W-:-:S02]  /*6f130*/  IMAD.WIDE R4, R45, 0x2, R10 ;  /* 0x000000022d047825 */ /* 0x000fc400078e020a */
[----:B------:R0:W-:Y:S01]  /*6f140*/  @P6 STG.E.U16 [R6.64], R44 ;  /* 0x0000002c06006986 */ /* 0x0001e2000c101506 */
[----:B------:R-:W-:-:S03]  /*6f150*/  ISETP.LT.AND P6, PT, R27, c[0x0][0x178], !P2 ;  /* 0x00005e001b007a0c */ /* 0x000fc600057c1270 */
[----:B------:R1:W-:Y:S04]  /*6f160*/  @P3 STG.E.U16 [R4.64], R0 ;  /* 0x0000000004003986 */ /* 0x0003e8000c101506 */
[----:B------:R-:W4:Y:S01]  /*6f170*/  LDL.LU R55, [R1+0x4dc] ;  /* 0x0004dc0001377983 */ /* 0x000f220000300800 */
[----:B0-----:R-:W-:-:S04]  /*6f180*/  IMAD.WIDE R6, R45, 0x2, R8 ;  /* 0x000000022d067825 */ /* 0x001fc800078e0208 */
[C---:B------:R-:W-:Y:S01]  /*6f190*/  IMAD.WIDE R44, R3.reuse, 0x2, R50 ;  /* 0x00000002032c7825 */ /* 0x040fe200078e0232 */
[----:B------:R0:W-:Y:S03]  /*6f1a0*/  @P0 STG.E.U16 [R6.64], R46 ;  /* 0x0000002e06000986 */ /* 0x0001e6000c101506 */
[----:B-1----:R-:W-:-:S04]  /*6f1b0*/  IMAD.WIDE R4, R3, 0x2, R48 ;  /* 0x0000000203047825 */ /* 0x002fc800078e0230 */
[----:B0-----:R-:W-:Y:S01]  /*6f1c0*/  IMAD.WIDE R6, R3, 0x2, R10 ;  /* 0x0000000203067825 */ /* 0x001fe200078e020a */
[----:B---3--:R0:W-:Y:S02]  /*6f1d0*/  @P4 STG.E.U16 [R44.64], R58 ;  /* 0x0000003a2c004986 */ /* 0x0081e4000c101506 */
[----:B0-----:R-:W-:Y:S02]  /*6f1e0*/  PRMT R44, R58, 0x7632, R44 ;  /* 0x000076323a2c7816 */ /* 0x001fe4000000002c */
[----:B------:R-:W3:Y:S04]  /*6f1f0*/  LDL.LU R58, [R1+0x4bc] ;  /* 0x0004bc00013a7983 */ /* 0x000ee80000300800 */
[----:B--2---:R-:W-:Y:S04]  /*6f200*/  @P5 STG.E.U16 [R4.64], R61 ;  /* 0x0000003d04005986 */ /* 0x004fe8000c101506 */
[----:B------:R-:W2:Y:S01]  /*6f210*/  LDL.LU R54, [R1+0x20ec] ;  /* 0x0020ec0001367983 */ /* 0x000ea20000300800 */
[----:B----4-:R-:W-:-:S03]  /*6f220*/  PRMT R45, R43, 0x7632, R45 ;  /* 0x000076322b2d7816 */ /* 0x010fc6000000002d */
[----:B------:R0:W-:Y:S04]  /*6f230*/  @P6 STG.E.U16 [R6.64], R43 ;  /* 0x0000002b06006986 */ /* 0x0001e8000c101506 */
[----:B0-----:R-:W4:Y:S01]  /*6f240*/  LDL.LU R43, [R1+0x20e8] ;  /* 0x0020e800012b7983 */ /* 0x001f220000300800 */
[----:B------:R-:W-:Y:S02]  /*6f250*/  ISETP.LT.AND P2, PT, R23, c[0x0][0x178], !P2 ;  /* 0x00005e0017007a0c */ /* 0x000fe40005741270 */
[----:B------:R-:W-:Y:S02]  /*6f260*/  ISETP.LT.AND P4, PT, R59, c[0x0][0x178], !P1 ;  /* 0x00005e003b007a0c */ /* 0x000fe40004f81270 */
[----:B------:R-:W-:Y:S01]  /*6f270*/  ISETP.LT.AND P6, PT, R60, c[0x0][0x178], !P1 ;  /* 0x00005e003c007a0c */ /* 0x000fe20004fc1270 */
[C---:B------:R-:W-:Y:S01]  /*6f280*/  IMAD.WIDE R4, R3.reuse, 0x2, R8 ;  /* 0x0000000203047825 */ /* 0x040fe200078e0208 */
[----:B------:R-:W-:-:S02]  /*6f290*/  IADD3 R0, R3, c[0x0][0x198], RZ ;  /* 0x0000660003007a10 */ /* 0x000fc40007ffe0ff */
[----:B------:R-:W-:Y:S02]  /*6f2a0*/  ISETP.LT.AND P5, PT, R27, c[0x0][0x178], !P1 ;  /* 0x00005e001b007a0c */ /* 0x000fe40004fa1270 */
[----:B------:R-:W-:Y:S01]  /*6f2b0*/  ISETP.LT.AND P1, PT, R23, c[0x0][0x178], !P1 ;  /* 0x00005e0017007a0c */ /* 0x000fe20004f21270 */
[C---:B------:R-:W-:Y:S01]  /*6f2c0*/  IMAD.WIDE R6, R0.reuse, 0x2, R50 ;  /* 0x0000000200067825 */ /* 0x040fe200078e0232 */
[----:B------:R-:W-:Y:S02]  /*6f2d0*/  PRMT R3, R61, 0x7632, R3 ;  /* 0x000076323d037816 */ /* 0x000fe40000000003 */
[----:B------:R-:W3:Y:S04]  /*6f2e0*/  LDL.LU R61, [R1+0x4cc] ;  /* 0x0004cc00013d7983 */ /* 0x000ee80000300800 */
[----:B------:R-:W3:Y:S04]  /*6f2f0*/  LDL.LU R56, [R1+0x4ac] ;  /* 0x0004ac0001387983 */ /* 0x000ee80000300800 */
        /* <DEDUP_REMOVED lines=9> */
[----:B--2---:R-:W-:Y:S02]  /*6f390*/  ISETP.GE.AND P5, PT, R54, c[0x0][0x17c], PT ;  /* 0x00005f0036007a0c */ /* 0x004fe40003fa6270 */
[----:B----4-:R-:W-:Y:S02]  /*6f3a0*/  ISETP.GE.AND P1, PT, R43, c[0x0][0x17c], PT ;  /* 0x00005f002b007a0c */ /* 0x010fe40003f26270 */
[----:B------:R-:W2:Y:S04]  /*6f3b0*/  LDL.LU R43, [R1+0x510] ;  /* 0x00051000012b7983 */ /* 0x000ea80000300800 */
[----:B------:R-:W4:Y:S04]  /*6f3c0*/  LDL.LU R57, [R1+0x4f0] ;  /* 0x0004f00001397983 */ /* 0x000f280000300800 */
[----:B------:R-:W2:Y:S01]  /*6f3d0*/  LDL.LU R54, [R1+0x20f0] ;  /* 0x0020f00001367983 */ /* 0x000ea20000300800 */
[----:B------:R-:W-:-:S04]  /*6f3e0*/  ISETP.GE.AND P3, PT, R53, c[0x0][0x17c], PT ;  /* 0x00005f0035007a0c */ /* 0x000fc80003f66270 */
[----:B------:R-:W-:Y:S02]  /*6f3f0*/  ISETP.LT.AND P2, PT, R59, c[0x0][0x178], !P3 ;  /* 0x00005e003b007a0c */ /* 0x000fe40005f41270 */
[----:B------:R-:W-:Y:S02]  /*6f400*/  ISETP.LT.AND P4, PT, R60, c[0x0][0x178], !P3 ;  /* 0x00005e003c007a0c */ /* 0x000fe40005f81270 */
[----:B------:R-:W-:Y:S02]  /*6f410*/  IADD3 R46, R0, c[0x0][0x198], RZ ;  /* 0x00006600002e7a10 */ /* 0x000fe40007ffe0ff */
[----:B------:R-:W-:Y:S02]  /*6f420*/  ISETP.GE.AND P0, PT, R52, c[0x0][0x17c], PT ;  /* 0x00005f0034007a0c */ /* 0x000fe40003f06270 */
[----:B------:R-:W-:Y:S01]  /*6f430*/  ISETP.LT.AND P6, PT, R27, c[0x0][0x178], !P3 ;  /* 0x00005e001b007a0c */ /* 0x000fe20005fc1270 */
[----:B-1----:R-:W-:-:S04]  /*6f440*/  IMAD.WIDE R6, R46, 0x2, R50 ;  /* 0x000000022e067825 */ /* 0x002fc800078e0232 */
[----:B------:R-:W-:Y:S01]  /*6f450*/  IMAD.WIDE R52, R46, 0x2, R48 ;  /* 0x000000022e347825 */ /* 0x000fe200078e0230 */
[----:B------:R1:W-:Y:S01]  /*6f460*/  @P2 STG.E.U16 [R6.64], R55 ;  /* 0x0000003706002986 */ /* 0x0003e2000c101506 */
[----:B------:R-:W-:-:S03]  /*6f470*/  ISETP.LT.AND P3, PT, R23, c[0x0][0x178], !P3 ;  /* 0x00005e0017007a0c */ /* 0x000fc60005f61270 */
[----:B---3--:R3:W-:Y:S01]  /*6f480*/  @P4 STG.E.U16 [R52.64], R58 ;  /* 0x0000003a34004986 */ /* 0x0087e2000c101506 */
[----:B------:R-:W-:Y:S01]  /*6f490*/  ISETP.LT.AND P4, PT, R59, c[0x0][0x178], !P0 ;  /* 0x00005e003b007a0c */ /* 0x000fe20004781270 */
[----:B0-----:R-:W-:Y:S01]  /*6f4a0*/  IMAD.WIDE R4, R46, 0x2, R10 ;  /* 0x000000022e047825 */ /* 0x001fe200078e020a */
[----:B------:R-:W-:Y:S02]  /*6f4b0*/  ISETP.LT.AND P2, PT, R60, c[0x0][0x178], !P0 ;  /* 0x00005e003c007a0c */ /* 0x000fe40004741270 */
[----:B------:R-:W-:Y:S02]  /*6f4c0*/  IADD3 R0, R46, c[0x0][0x198], RZ ;  /* 0x000066002e007a10 */ /* 0x000fe40007ffe0ff */
[----:B------:R0:W-:Y:S01]  /*6f4d0*/  @P6 STG.E.U16 [R4.64], R61 ;  /* 0x0000003d04006986 */ /* 0x0001e2000c101506 */
[----:B------:R-:W-:Y:S02]  /*6f4e0*/  PRMT R47, R55, 0x7632, R47 ;  /* 0x00007632372f7816 */ /* 0x000fe4000000002f */
[----:B-1----:R-:W-:Y:S01]  /*6f4f0*/  IMAD.WIDE R6, R0, 0x2, R50 ;  /* 0x0000000200067825 */ /* 0x002fe200078e0232 */
[----:B------:R-:W-:-:S02]  /*6f500*/  PRMT R3, R58, 0x7632, R3 ;  /* 0x000076323a037816 */ /* 0x000fc40000000003 */
[----:B---3--:R-:W3:Y:S01]  /*6f510*/  LDL.LU R58, [R1+0x500] ;  /* 0x00050000013a7983 */ /* 0x008ee20000300800 */
[----:B------:R-:W-:-:S04]  /*6f520*/  IMAD.WIDE R44, R0, 0x2, R48 ;  /* 0x00000002002c7825 */ /* 0x000fc800078e0230 */
[----:B0-----:R-:W-:Y:S01]  /*6f530*/  IMAD.WIDE R4, R46, 0x2, R8 ;  /* 0x000000022e047825 */ /* 0x001fe200078e0208 */
[----:B------:R-:W-:Y:S02]  /*6f540*/  PRMT R46, R61, 0x7632, R46 ;  /* 0x000076323d2e7816 */ /* 0x000fe4000000002e */
[----:B------:R-:W3:Y:S04]  /*6f550*/  LDL.LU R61, [R1+0x4e0] ;  /* 0x0004e000013d7983 */ /* 0x000ee80000300800 */
[----:B------:R0:W-:Y:S04]  /*6f560*/  @P3 STG.E.U16 [R4.64], R56 ;  /* 0x0000003804003986 */ /* 0x0001e8000c101506 */
[----:B------:R1:W-:Y:S04]  /*6f570*/  @P4 STG.E.U16 [R6.64], R47 ;  /* 0x0000002f06004986 */ /* 0x0003e8000c101506 */
[----:B------:R0:W-:Y:S01]  /*6f580*/  @P2 STG.E.U16 [R44.64], R3 ;  /* 0x000000032c002986 */ /* 0x0001e2000c101506 */
[----:B--2---:R-:W-:-:S03]  /*6f590*/  ISETP.GE.AND P2, PT, R54, c[0x0][0x17c], PT ;  /* 0x00005f0036007a0c */ /* 0x004fc60003f46270 */
[----:B------:R-:W2:Y:S01]  /*6f5a0*/  LDL.LU R54, [R1+0x20f4] ;  /* 0x0020f40001367983 */ /* 0x000ea20000300800 */
[----:B------:R-:W-:Y:S02]  /*6f5b0*/  ISETP.LT.AND P6, PT, R27, c[0x0][0x178], !P0 ;  /* 0x00005e001b007a0c */ /* 0x000fe400047c1270 */
[----:B------:R-:W-:Y:S01]  /*6f5c0*/  ISETP.LT.AND P0, PT, R23, c[0x0][0x178], !P0 ;  /* 0x00005e0017007a0c */ /* 0x000fe20004701270 */
[----:B0-----:R-:W-:Y:S01]  /*6f5d0*/  IMAD.WIDE R4, R0, 0x2, R10 ;  /* 0x0000000200047825 */ /* 0x001fe200078e020a */
[----:B------:R-:W-:Y:S02]  /*6f5e0*/  ISETP.LT.AND P3, PT, R59, c[0x0][0x178], !P5 ;  /* 0x00005e003b007a0c */ /* 0x000fe40006f61270 */
[----:B------:R-:W-:Y:S01]  /*6f5f0*/  ISETP.LT.AND P4, PT, R60, c[0x0][0x178], !P5 ;  /* 0x00005e003c007a0c */ /* 0x000fe20006f81270 */
[----:B-1----:R-:W-:Y:S01]  /*6f600*/  IMAD.WIDE R6, R0, 0x2, R8 ;  /* 0x0000000200067825 */ /* 0x002fe200078e0208 */
[----:B------:R-:W-:Y:S02]  /*6f610*/  PRMT R47, R56, 0x7632, R47 ;  /* 0x00007632382f7816 */ /* 0x000fe4000000002f */
[----:B------:R-:W-:-:S03]  /*6f620*/  IADD3 R3, R0, c[0x0][0x198], RZ ;  /* 0x0000660000037a10 */ /* 0x000fc60007ffe0ff */
[----:B------:R0:W-:Y:S01]  /*6f630*/  @P6 STG.E.U16 [R4.64], R46 ;  /* 0x0000002e04006986 */ /* 0x0001e2000c101506 */
[----:B------:R-:W-:Y:S02]  /*6f640*/  ISETP.LT.AND P6, PT, R27, c[0x0][0x178], !P5 ;  /* 0x00005e001b007a0c */ /* 0x000fe40006fc1270 */
[----:B------:R-:W-:Y:S01]  /*6f650*/  ISETP.LT.AND P5, PT, R23, c[0x0][0x178], !P5 ;  /* 0x00005e0017007a0c */ /* 0x000fe20006fa1270 */
[----:B------:R1:W-:Y:S01]  /*6f660*/  @P0 STG.E.U16 [R6.64], R47 ;  /* 0x0000002f06000986 */ /* 0x0003e2000c101506 */
[----:B------:R-:W-:Y:S01]  /*6f670*/  ISETP.LT.AND P0, PT, R59, c[0x0][0x178], !P1 ;  /* 0x00005e003b007a0c */ /* 0x000fe20004f01270 */
[----:B------:R-:W-:-:S04]  /*6f680*/  IMAD.WIDE R44, R3, 0x2, R48 ;  /* 0x00000002032c7825 */ /* 0x000fc800078e0230 */
[C---:B0-----:R-:W-:Y:S01]  /*6f690*/  IMAD.WIDE R4, R3.reuse, 0x2, R50 ;  /* 0x0000000203047825 */ /* 0x041fe200078e0232 */
[----:B------:R-:W-:Y:S02]  /*6f6a0*/  IADD3 R46, R3, c[0x0][0x198], RZ ;  /* 0x00006600032e7a10 */ /* 0x000fe40007ffe0ff */
[----:B------:R-:W-:Y:S01]  /*6f6b0*/  PRMT R0, R43, 0x7632, R0 ;  /* 0x000076322b007816 */ /* 0x000fe20000000000 */
[----:B-1----:R-:W2:Y:S01]  /*6f6c0*/  LDL.LU R47, [R1+0x20f8] ;  /* 0x0020f800012f7983 */ /* 0x002ea20000300800 */
[----:B------:R-:W-:-:S03]  /*6f6d0*/  IMAD.WIDE R6, R3, 0x2, R8 ;  /* 0x0000000203067825 */ /* 0x000fc600078e0208 */
[----:B------:R0:W-:Y:S04]  /*6f6e0*/  @P3 STG.E.U16 [R4.64], R43 ;  /* 0x0000002b04003986 */ /* 0x0001e8000c101506 */
[----:B----4-:R1:W-:Y:S04]  /*6f6f0*/  @P4 STG.E.U16 [R44.64], R57 ;  /* 0x000000392c004986 */ /* 0x0103e8000c101506 */
[----:B------:R-:W4:Y:S01]  /*6f700*/  LDL.LU R56, [R1+0x540] ;  /* 0x0005400001387983 */ /* 0x000f220000300800 */
[----:B0-----:R-:W-:-:S03]  /*6f710*/  IMAD.WIDE R4, R3, 0x2, R10 ;  /* 0x0000000203047825 */ /* 0x001fc600078e020a */
[----:B------:R-:W4:Y:S01]  /*6f720*/  LDL.LU R43, [R1+0x530] ;  /* 0x00053000012b7983 */ /* 0x000f220000300800 */
[----:B-1----:R-:W-:-:S03]  /*6f730*/  IMAD.WIDE R44, R46, 0x2, R50 ;  /* 0x000000022e2c7825 */ /* 0x002fc600078e0232 */
[----:B---3--:R-:W-:Y:S04]  /*6f740*/  @P6 STG.E.U16 [R4.64], R58 ;  /* 0x0000003a04006986 */ /* 0x008fe8000c101506 */
[----:B------:R-:W-:Y:S04]  /*6f750*/  @P5 STG.E.U16 [R6.64], R61 ;  /* 0x0000003d06005986 */ /* 0x000fe8000c101506 */
[----:B------:R0:W-:Y:S02]  /*6f760*/  @P0 STG.E.U16 [R44.64], R0 ;  /* 0x000000002c000986 */ /* 0x0001e4000c101506 */
[----:B0-----:R-:W-:-:S02]  /*6f770*/  PRMT R0, R57, 0x7632, R0 ;  /* 0x0000763239007816 */ /* 0x001fc40000000000 */
[----:B--2---:R-:W-:Y:S02]  /*6f780*/  ISETP.GE.AND P3, PT, R54, c[0x0][0x17c], PT ;  /* 0x00005f0036007a0c */ /* 0x004fe40003f66270 */
[----:B------:R-:W2:Y:S04]  /*6f790*/  LDL.LU R54, [R1+0x520] ;  /* 0x0005200001367983 */ /* 0x000ea80000300800 */
[----:B------:R-:W3:Y:S01]  /*6f7a0*/  LDL.LU R57, [R1+0x490] ;  /* 0x0004900001397983 */ /* 0x000ee20000300800 */
[----:B------:R-:W-:Y:S02]  /*6f7b0*/  ISETP.LT.AND P4, PT, R60, c[0x0][0x178], !P1 ;  /* 0x00005e003c007a0c */ /* 0x000fe40004f81270 */
[----:B------:R-:W-:Y:S01]  /*6f7c0*/  ISETP.LT.AND P6, PT, R27, c[0x0][0x178], !P1 ;  /* 0x00005e001b007a0c */ /* 0x000fe20004fc1270 */
[----:B------:R-:W-:Y:S01]  /*6f7d0*/  IMAD.WIDE R6, R46, 0x2, R48 ;  /* 0x000000022e067825 */ /* 0x000fe200078e0230 */
[----:B------:R-:W-:-:S02]  /*6f7e0*/  PRMT R3, R58, 0x7632, R3 ;  /* 0x000076323a037816 */ /* 0x000fc40000000003 */
[----:B------:R-:W-:Y:S01]  /*6f7f0*/  ISETP.LT.AND P1, PT, R23, c[0x0][0x178], !P1 ;  /* 0x00005e0017007a0c */ /* 0x000fe20004f21270 */
[----:B------:R-:W-:Y:S01]  /*6f800*/  IMAD.WIDE R4, R46, 0x2, R10 ;  /* 0x000000022e047825 */ /* 0x000fe200078e020a */
[----:B------:R-:W-:-:S05]  /*6f810*/  ISETP.LT.AND P5, PT, R59, c[0x0][0x178], !P2 ;  /* 0x00005e003b007a0c */ /* 0x000fca00057a1270 */
[----:B------:R0:W-:Y:S01]  /*6f820*/  @P4 STG.E.U16 [R6.64], R0 ;  /* 0x0000000006004986 */ /* 0x0001e2000c101506 */
[----:B------:R-:W-:-:S03]  /*6f830*/  ISETP.LT.AND P4, PT, R60, c[0x0][0x178], !P2 ;  /* 0x00005e003c007a0c */ /* 0x000fc60005781270 */
[----:B------:R1:W-:Y:S01]  /*6f840*/  @P6 STG.E.U16 [R4.64], R3 ;  /* 0x0000000304006986 */ /* 0x0003e2000c101506 */
[----:B------:R-:W-:Y:S02]  /*6f850*/  ISETP.LT.AND P6, PT, R27, c[0x0][0x178], !P2 ;  /* 0x00005e001b007a0c */ /* 0x000fe400057c1270 */
[----:B------:R-:W-:Y:S02]  /*6f860*/  ISETP.LT.AND P2, PT, R23, c[0x0][0x178], !P2 ;  /* 0x00005e0017007a0c */ /* 0x000fe40005741270 */
[C---:B0-----:R-:W-:Y:S02]  /*6f870*/  IADD3 R0, R46.reuse, c[0x0][0x198], RZ ;  /* 0x000066002e007a10 */ /* 0x041fe40007ffe0ff */
[----:B-1----:R-:W-:Y:S01]  /*6f880*/  PRMT R3, R61, 0x7632, R3 ;  /* 0x000076323d037816 */ /* 0x002fe20000000003 */
[----:B------:R-:W-:-:S04]  /*6f890*/  IMAD.WIDE R4, R46, 0x2, R8 ;  /* 0x000000022e047825 */ /* 0x000fc800078e0208 */
[C---:B------:R-:W-:Y:S01]  /*6f8a0*/  IMAD.WIDE R6, R0.reuse, 0x2, R50 ;  /* 0x0000000200067825 */ /* 0x040fe200078e0232 */
[----:B------:R0:W-:Y:S03]  /*6f8b0*/  @P1 STG.E.U16 [R4.64], R3 ;  /* 0x0000000304001986 */ /* 0x0001e6000c101506 */
[----:B------:R-:W-:Y:S01]  /*6f8c0*/  IMAD.WIDE R44, R0, 0x2, R48 ;  /* 0x00000002002c7825 */ /* 0x000fe200078e0230 */
[----:B----4-:R1:W-:Y:S01]  /*6f8d0*/  @P5 STG.E.U16 [R6.64], R56 ;  /* 0x0000003806005986 */ /* 0x0103e2000c101506 */
[----:B------:R-:W-:-:S03]  /*6f8e0*/  ISETP.GE.AND P0, PT, R47, c[0x0][0x17c], PT ;  /* 0x00005f002f007a0c */ /* 0x000fc60003f06270 */
[----:B------:R-:W4:Y:S01]  /*6f8f0*/  LDL.LU R47, [R1+0x20fc] ;  /* 0x0020fc00012f7983 */ /* 0x000f220000300800 */
[----:B0-----:R-:W-:-:S03]  /*6f900*/  IMAD.WIDE R4, R0, 0x2, R10 ;  /* 0x0000000200047825 */ /* 0x001fc600078e020a */
[----:B------:R-:W-:Y:S01]  /*6f910*/  @P4 STG.E.U16 [R44.64], R43 ;  /* 0x0000002b2c004986 */ /* 0x000fe2000c101506 */
[----:B-1----:R-:W-:-:S03]  /*6f920*/  IMAD.WIDE R6, R0, 0x2, R8 ;  /* 0x0000000200067825 */ /* 0x002fc600078e0208 */
[----:B------:R-:W4:Y:S04]  /*6f930*/  LDL.LU R58, [R1+0x590] ;  /* 0x00059000013a7983 */ /* 0x000f280000300800 */
[----:B------:R-:W4:Y:S04]  /*6f940*/  LDL.LU R61, [R1+0x580] ;  /* 0x00058000013d7983 */ /* 0x000f280000300800 */
[----:B------:R-:W4:Y:S04]  /*6f950*/  LDL.LU R46, [R1+0x2100] ;  /* 0x00210000012e7983 */ /* 0x000f280000300800 */
[----:B--2---:R-:W-:Y:S04]  /*6f960*/  @P6 STG.E.U16 [R4.64], R54 ;  /* 0x0000003604006986 */ /* 0x004fe8000c101506 */
[----:B---3--:R0:W-:Y:S02]  /*6f970*/  @P2 STG.E.U16 [R6.64], R57 ;  /* 0x0000003906002986 */ /* 0x0081e4000c101506 */
[----:B0-----:R-:W-:-:S02]  /*6f980*/  PRMT R6, R43, 0x7632, R6 ;  /* 0x000076322b067816 */ /* 0x001fc40000000006 */
[----:B------:R-:W2:Y:S01]  /*6f990*/  LDL.LU R43, [R1+0x2104] ;  /* 0x00210400012b7983 */ /* 0x000ea20000300800 */
[----:B------:R-:W-:Y:S02]  /*6f9a0*/  ISETP.LT.AND P5, PT, R59, c[0x0][0x178], !P3 ;  /* 0x00005e003b007a0c */ /* 0x000fe40005fa1270 */
[----:B------:R-:W-:Y:S01]  /*6f9b0*/  IADD3 R3, R0, c[0x0][0x198], RZ ;  /* 0x0000660000037a10 */ /* 0x000fe20007ffe0ff */
[----:B------:R-:W3:Y:S01]  /*6f9c0*/  LDL.LU R55, [R1+0x570] ;  /* 0x0005700001377983 */ /* 0x000ee20000300800 */
[----:B------:R-:W-:Y:S02]  /*6f9d0*/  ISETP.LT.AND P4, PT, R60, c[0x0][0x178], !P3 ;  /* 0x00005e003c007a0c */ /* 0x000fe40005f81270 */
[----:B------:R-:W-:Y:S01]  /*6f9e0*/  PRMT R0, R56, 0x7632, R0 ;  /* 0x0000763238007816 */ /* 0x000fe20000000000 */
[----:B------:R-:W-:Y:S01]  /*6f9f0*/  IMAD.WIDE R44, R3, 0x2, R50 ;  /* 0x00000002032c7825 */ /* 0x000fe200078e0232 */
[----:B------:R-:W-:Y:S01]  /*6fa00*/  PRMT R52, R54, 0x7632, R52 ;  /* 0x0000763236347816 */ /* 0x000fe20000000034 */
[----:B------:R-:W3:Y:S04]  /*6fa10*/  LDL.LU R56, [R1+0x560] ;  /* 0x0005600001387983 */ /* 0x000ee80000300800 */
[----:B------:R-:W-:Y:S01]  /*6fa20*/  @P5 STG.E.U16 [R44.64], R0 ;  /* 0x000000002c005986 */ /* 0x000fe2000c101506 */
[----:B------:R-:W-:Y:S01]  /*6fa30*/  ISETP.LT.AND P5, PT, R27, c[0x0][0x178], !P3 ;  /* 0x00005e001b007a0c */ /* 0x000fe20005fa1270 */
[----:B------:R-:W-:Y:S01]  /*6fa40*/  IMAD.WIDE R4, R3, 0x2, R48 ;  /* 0x0000000203047825 */ /* 0x000fe200078e0230 */
[----:B------:R-:W-:-:S02]  /*6fa50*/  ISETP.LT.AND P3, PT, R23, c[0x0][0x178], !P3 ;  /* 0x00005e0017007a0c */ /* 0x000fc40005f61270 */
[----:B------:R-:W-:Y:S02]  /*6fa60*/  PRMT R53, R57, 0x7632, R53 ;  /* 0x0000763239357816 */ /* 0x000fe40000000035 */
[----:B------:R0:W-:Y:S01]  /*6fa70*/  @P4 STG.E.U16 [R4.64], R6 ;  /* 0x0000000604004986 */ /* 0x0001e2000c101506 */
[----:B------:R-:W-:Y:S02]  /*6fa80*/  ISETP.LT.AND P6, PT, R59, c[0x0][0x178], !P0 ;  /* 0x00005e003b007a0c */ /* 0x000fe400047c1270 */
[----:B------:R-:W-:Y:S01]  /*6fa90*/  ISETP.LT.AND P4, PT, R60, c[0x0][0x178], !P0 ;  /* 0x00005e003c007a0c */ /* 0x000fe20004781270 */
[----:B0-----:R-:W-:-:S04]  /*6faa0*/  IMAD.WIDE R4, R3, 0x2, R10 ;  /* 0x0000000203047825 */ /* 0x001fc800078e020a */
[----:B------:R-:W-:Y:S01]  /*6fab0*/  IMAD.WIDE R6, R3, 0x2, R8 ;  /* 0x0000000203067825 */ /* 0x000fe200078e0208 */
[----:B------:R0:W-:Y:S01]  /*6fac0*/  @P5 STG.E.U16 [R4.64], R52 ;  /* 0x0000003404005986 */ /* 0x0001e2000c101506 */
[----:B------:R-:W-:-:S03]  /*6fad0*/  ISETP.LT.AND P5, PT, R27, c[0x0][0x178], !P0 ;  /* 0x00005e001b007a0c */ /* 0x000fc600047a1270 */
[----:B------:R1:W-:Y:S01]  /*6fae0*/  @P3 STG.E.U16 [R6.64], R53 ;  /* 0x0000003506003986 */ /* 0x0003e2000c101506 */
[----:B------:R-:W-:Y:S02]  /*6faf0*/  ISETP.LT.AND P3, PT, R23, c[0x0][0x178], !P0 ;  /* 0x00005e0017007a0c */ /* 0x000fe40004761270 */
[----:B--2---:R-:W-:Y:S02]  /*6fb00*/  ISETP.GE.AND P0, PT, R43, c[0x0][0x17c], PT ;  /* 0x00005f002b007a0c */ /* 0x004fe40003f06270 */
[----:B------:R-:W2:Y:S04]  /*6fb10*/  LDL.LU R43, [R1+0x5d0] ;  /* 0x0005d000012b7983 */ /* 0x000ea80000300800 */
[----:B------:R-:W2:Y:S04]  /*6fb20*/  LDL.LU R57, [R1+0x5b0] ;  /* 0x0005b00001397983 */ /* 0x000ea80000300800 */
[----:B------:R-:W2:Y:S01]  /*6fb30*/  LDL.LU R54, [R1+0x2108] ;  /* 0x0021080001367983 */ /* 0x000ea20000300800 */
[----:B------:R-:W-:-:S02]  /*6fb40*/  IADD3 R0, R3, c[0x0][0x198], RZ ;  /* 0x0000660003007a10 */ /* 0x000fc40007ffe0ff */
[----:B----4-:R-:W-:Y:S02]  /*6fb50*/  ISETP.GE.AND P1, PT, R47, c[0x0][0x17c], PT ;  /* 0x00005f002f007a0c */ /* 0x010fe40003f26270 */
[----:B------:R-:W-:Y:S01]  /*6fb60*/  ISETP.GE.AND P2, PT, R46, c[0x0][0x17c], PT ;  /* 0x00005f002e007a0c */ /* 0x000fe20003f46270 */
[----:B------:R-:W-:-:S04]  /*6fb70*/  IMAD.WIDE R44, R0, 0x2, R50 ;  /* 0x00000002002c7825 */ /* 0x000fc800078e0232 */
[C---:B------:R-:W-:Y:S01]  /*6fb80*/  IMAD.WIDE R46, R0.reuse, 0x2, R48 ;  /* 0x00000002002e7825 */ /* 0x040fe200078e0230 */
[----:B------:R4:W-:Y:S03]  /*6fb90*/  @P6 STG.E.U16 [R44.64], R58 ;  /* 0x0000003a2c006986 */ /* 0x0009e6000c101506 */
[C---:B0-----:R-:W-:Y:S01]  /*6fba0*/  IMAD.WIDE R4, R0.reuse, 0x2, R10 ;  /* 0x0000000200047825 */ /* 0x041fe200078e020a */
[----:B------:R0:W-:Y:S03]  /*6fbb0*/  @P4 STG.E.U16 [R46.64], R61 ;  /* 0x0000003d2e004986 */ /* 0x0001e6000c101506 */
[----:B-1----:R-:W-:Y:S01]  /*6fbc0*/  IMAD.WIDE R6, R0, 0x2, R8 ;  /* 0x0000000200067825 */ /* 0x002fe200078e0208 */
[----:B---3--:R1:W-:Y:S01]  /*6fbd0*/  @P5 STG.E.U16 [R4.64], R55 ;  /* 0x0000003704005986 */ /* 0x0083e2000c101506 */
[----:B------:R-:W-:-:S02]  /*6fbe0*/  PRMT R52, R58, 0x7632, R52 ;  /* 0x000076323a347816 */ /* 0x000fc40000000034 */
[----:B------:R-:W-:Y:S01]  /*6fbf0*/  ISETP.LT.AND P6, PT, R59, c[0x0][0x178], !P1 ;  /* 0x00005e003b007a0c */ /* 0x000fe20004fc1270 */
[----:B------:R-:W-:Y:S01]  /*6fc00*/  @P3 STG.E.U16 [R6.64], R56 ;  /* 0x0000003806003986 */ /* 0x000fe2000c101506 */
[----:B------:R-:W-:Y:S02]  /*6fc10*/  ISETP.LT.AND P4, PT, R60, c[0x0][0x178], !P1 ;  /* 0x00005e003c007a0c */ /* 0x000fe40004f81270 */
[----:B------:R-:W-:Y:S01]  /*6fc20*/  PRMT R53, R61, 0x7632, R53 ;  /* 0x000076323d357816 */ /* 0x000fe20000000035 */
[----:B----4-:R-:W3:Y:S01]  /*6fc30*/  LDL.LU R58, [R1+0x5c0] ;  /* 0x0005c000013a7983 */ /* 0x010ee20000300800 */
[----:B------:R-:W-:Y:S02]  /*6fc40*/  ISETP.LT.AND P5, PT, R27, c[0x0][0x178], !P1 ;  /* 0x00005e001b007a0c */ /* 0x000fe40004fa1270 */
[----:B------:R-:W-:Y:S01]  /*6fc50*/  ISETP.LT.AND P3, PT, R23, c[0x0][0x178], !P1 ;  /* 0x00005e0017007a0c */ /* 0x000fe20004f61270 */
[----:B0-----:R-:W4:Y:S01]  /*6fc60*/  LDL.LU R61, [R1+0x5a0] ;  /* 0x0005a000013d7983 */ /* 0x001f220000300800 */
[----:B--2---:R-:W-:-:S03]  /*6fc70*/  ISETP.GE.AND P1, PT, R54, c[0x0][0x17c], PT ;  /* 0x00005f0036007a0c */ /* 0x004fc60003f26270 */
[----:B------:R-:W2:Y:S01]  /*6fc80*/  LDL.LU R54, [R1+0x210c] ;  /* 0x00210c0001367983 */ /* 0x000ea20000300800 */
[----:B------:R-:W-:-:S05]  /*6fc90*/  IADD3 R3, R0, c[0x0][0x198], RZ ;  /* 0x0000660000037a10 */ /* 0x000fca0007ffe0ff */
[----:B------:R-:W-:-:S04]  /*6fca0*/  IMAD.WIDE R44, R3, 0x2, R50 ;  /* 0x00000002032c7825 */ /* 0x000fc800078e0232 */
[----:B------:R-:W-:Y:S01]  /*6fcb0*/  IMAD.WIDE R46, R3, 0x2, R48 ;  /* 0x00000002032e7825 */ /* 0x000fe200078e0230 */
[----:B------:R0:W-:Y:S01]  /*6fcc0*/  @P6 STG.E.U16 [R44.64], R52 ;  /* 0x000000342c006986 */ /* 0x0001e2000c101506 */
[----:B------:R-:W-:-:S03]  /*6fcd0*/  ISETP.LT.AND P6, PT, R60, c[0x0][0x178], !P2 ;  /* 0x00005e003c007a0c */ /* 0x000fc600057c1270 */
[----:B------:R3:W-:Y:S01]  /*6fce0*/  @P4 STG.E.U16 [R46.64], R53 ;  /* 0x000000352e004986 */ /* 0x0007e2000c101506 */
[----:B------:R-:W-:Y:S01]  /*6fcf0*/  ISETP.LT.AND P4, PT, R59, c[0x0][0x178], !P2 ;  /* 0x00005e003b007a0c */ /* 0x000fe20005781270 */
[C---:B-1----:R-:W-:Y:S01]  /*6fd00*/  IMAD.WIDE R4, R3.reuse, 0x2, R10 ;  /* 0x0000000203047825 */ /* 0x042fe200078e020a */
[----:B------:R-:W-:Y:S02]  /*6fd10*/  IADD3 R0, R3, c[0x0][0x198], RZ ;  /* 0x0000660003007a10 */ /* 0x000fe40007ffe0ff */
[----:B0-----:R-:W-:Y:S01]  /*6fd20*/  PRMT R44, R55, 0x7632, R44 ;  /* 0x00007632372c7816 */ /* 0x001fe2000000002c */
[----:B------:R-:W-:Y:S01]  /*6fd30*/  IMAD.WIDE R6, R3, 0x2, R8 ;  /* 0x0000000203067825 */ /* 0x000fe200078e0208 */
[----:B---3--:R-:W-:-:S03]  /*6fd40*/  PRMT R46, R56, 0x7632, R46 ;  /* 0x00007632382e7816 */ /* 0x008fc6000000002e */
[----:B------:R0:W-:Y:S04]  /*6fd50*/  @P5 STG.E.U16 [R4.64], R44 ;  /* 0x0000002c04005986 */ /* 0x0001e8000c101506 */
[----:B------:R-:W3:Y:S04]  /*6fd60*/  LDL.LU R47, [R1+0x2110] ;  /* 0x00211000012f7983 */ /* 0x000ee80000300800 */
[----:B------:R-:W3:Y:S01]  /*6fd70*/  LDL.LU R56, [R1+0x514] ;  /* 0x0005140001387983 */ /* 0x000ee20000300800 */
[----:B0-----:R-:W-:-:S03]  /*6fd80*/  IMAD.WIDE R4, R0, 0x2, R50 ;  /* 0x0000000200047825 */ /* 0x001fc600078e0232 */
[----:B------:R0:W-:Y:S01]  /*6fd90*/  @P3 STG.E.U16 [R6.64], R46 ;  /* 0x0000002e06003986 */ /* 0x0001e2000c101506 */
[----:B------:R-:W-:-:S03]  /*6fda0*/  IMAD.WIDE R44, R0, 0x2, R48 ;  /* 0x00000002002c7825 */ /* 0x000fc600078e0230 */
[----:B------:R1:W-:Y:S01]  /*6fdb0*/  @P4 STG.E.U16 [R4.64], R43 ;  /* 0x0000002b04004986 */ /* 0x0003e2000c101506 */
[----:B------:R-:W-:-:S03]  /*6fdc0*/  IADD3 R3, R0, c[0x0][0x198], RZ ;  /* 0x0000660000037a10 */ /* 0x000fc60007ffe0ff */
[----:B------:R2:W-:Y:S01]  /*6fdd0*/  @P6 STG.E.U16 [R44.64], R57 ;  /* 0x000000392c006986 */ /* 0x0005e2000c101506 */
[----:B0-----:R-:W-:Y:S01]  /*6fde0*/  PRMT R46, R43, 0x7632, R46 ;  /* 0x000076322b2e7816 */ /* 0x001fe2000000002e */
[C---:B------:R-:W-:Y:S02]  /*6fdf0*/  IMAD.WIDE R6, R0.reuse, 0x2, R8 ;  /* 0x0000000200067825 */ /* 0x040fe400078e0208 */
[----:B-1----:R-:W3:Y:S02]  /*6fe00*/  LDL.LU R43, [R1+0x4f4] ;  /* 0x0004f400012b7983 */ /* 0x002ee40000300800 */
[----:B------:R-:W-:Y:S01]  /*6fe10*/  IMAD.WIDE R4, R0, 0x2, R10 ;  /* 0x0000000200047825 */ /* 0x000fe200078e020a */
[----:B------:R-:W-:Y:S02]  /*6fe20*/  PRMT R0, R57, 0x7632, R0 ;  /* 0x0000763239007816 */ /* 0x000fe40000000000 */
[----:B--2---:R-:W-:Y:S02]  /*6fe30*/  ISETP.GE.AND P4, PT, R54, c[0x0][0x17c], PT ;  /* 0x00005f0036007a0c */ /* 0x004fe40003f86270 */
[----:B------:R-:W2:Y:S04]  /*6fe40*/  LDL.LU R54, [R1+0x504] ;  /* 0x0005040001367983 */ /* 0x000ea80000300800 */
[----:B------:R-:W2:Y:S01]  /*6fe50*/  LDL.LU R57, [R1+0x4e4] ;  /* 0x0004e40001397983 */ /* 0x000ea20000300800 */
[----:B------:R-:W-:-:S02]  /*6fe60*/  ISETP.LT.AND P5, PT, R27, c[0x0][0x178], !P2 ;  /* 0x00005e001b007a0c */ /* 0x000fc400057a1270 */
[----:B------:R-:W-:Y:S02]  /*6fe70*/  ISETP.LT.AND P2, PT, R23, c[0x0][0x178], !P2 ;  /* 0x00005e0017007a0c */ /* 0x000fe40005741270 */
[----:B------:R-:W-:Y:S02]  /*6fe80*/  ISETP.LT.AND P3, PT, R59, c[0x0][0x178], !P0 ;  /* 0x00005e003b007a0c */ /* 0x000fe40004761270 */
[----:B------:R-:W-:Y:S01]  /*6fe90*/  ISETP.LT.AND P6, PT, R60, c[0x0][0x178], !P0 ;  /* 0x00005e003c007a0c */ /* 0x000fe200047c1270 */
[----:B------:R-:W-:-:S06]  /*6fea0*/  IMAD.WIDE R44, R3, 0x2, R50 ;  /* 0x00000002032c7825 */ /* 0x000fcc00078e0232 */
[----:B------:R0:W-:Y:S01]  /*6feb0*/  @P5 STG.E.U16 [R4.64], R58 ;  /* 0x0000003a04005986 */ /* 0x0001e2000c101506 */
[----:B------:R-:W-:-:S03]  /*6fec0*/  ISETP.LT.AND P5, PT, R27, c[0x0][0x178], !P0 ;  /* 0x00005e001b007a0c */ /* 0x000fc600047a1270 */
[----:B----4-:R1:W-:Y:S01]  /*6fed0*/  @P2 STG.E.U16 [R6.64], R61 ;  /* 0x0000003d06002986 */ /* 0x0103e2000c101506 */
[----:B------:R-:W-:-:S03]  /*6fee0*/  ISETP.LT.AND P0, PT, R23, c[0x0][0x178], !P0 ;  /* 0x00005e0017007a0c */ /* 0x000fc60004701270 */
[----:B------:R4:W-:Y:S01]  /*6fef0*/  @P3 STG.E.U16 [R44.64], R46 ;  /* 0x0000002e2c003986 */ /* 0x0009e2000c101506 */
[----:B------:R-:W-:Y:S01]  /*6ff00*/  ISETP.LT.AND P3, PT, R59, c[0x0][0x178], !P1 ;  /* 0x00005e003b007a0c */ /* 0x000fe20004f61270 */
[----:B0-----:R-:W-:-:S04]  /*6ff10*/  IMAD.WIDE R4, R3, 0x2, R10 ;  /* 0x0000000203047825 */ /* 0x001fc800078e020a */
[----:B-1----:R-:W-:Y:S01]  /*6ff20*/  IMAD.WIDE R6, R3, 0x2, R48 ;  /* 0x0000000203067825 */ /* 0x002fe200078e0230 */
[----:B----4-:R-:W-:-:S04]  /*6ff30*/  PRMT R44, R58, 0x7632, R44 ;  /* 0x000076323a2c7816 */ /* 0x010fc8000000002c */
[----:B------:R0:W-:Y:S01]  /*6ff40*/  @P6 STG.E.U16 [R6.64], R0 ;  /* 0x0000000006006986 */ /* 0x0001e2000c101506 */
[----:B------:R-:W-:-:S03]  /*6ff50*/  ISETP.LT.AND P6, PT, R60, c[0x0][0x178], !P1 ;  /* 0x00005e003c007a0c */ /* 0x000fc60004fc1270 */
[----:B------:R1:W-:Y:S01]  /*6ff60*/  @P5 STG.E.U16 [R4.64], R44 ;  /* 0x0000002c04005986 */ /* 0x0003e2000c101506 */
[----:B------:R-:W-:Y:S02]  /*6ff70*/  ISETP.LT.AND P5, PT, R27, c[0x0][0x178], !P1 ;  /* 0x00005e001b007a0c */ /* 0x000fe40004fa1270 */
[----:B------:R-:W-:Y:S02]  /*6ff80*/  ISETP.LT.AND P1, PT, R23, c[0x0][0x178], !P1 ;  /* 0x00005e0017007a0c */ /* 0x000fe40004f21270 */
[----:B0-----:R-:W-:Y:S02]  /*6ff90*/  IADD3 R0, R3, c[0x0][0x198], RZ ;  /* 0x0000660003007a10 */ /* 0x001fe40007ffe0ff */
[----:B------:R-:W-:Y:S01]  /*6ffa0*/  PRMT R46, R61, 0x7632, R46 ;  /* 0x000076323d2e7816 */ /* 0x000fe2000000002e */
[----:B-1----:R-:W-:-:S04]  /*6ffb0*/  IMAD.WIDE R4, R3, 0x2, R8 ;  /* 0x0000000203047825 */ /* 0x002fc800078e0208 */
[C---:B------:R-:W-:Y:S01]  /*6ffc0*/  IMAD.WIDE R6, R0.reuse, 0x2, R50 ;  /* 0x0000000200067825 */ /* 0x040fe200078e0232 */
[----:B------:R0:W-:Y:S03]  /*6ffd0*/  @P0 STG.E.U16 [R4.64], R46 ;  /* 0x0000002e04000986 */ /* 0x0001e6000c101506 */
[----:B------:R-:W-:Y:S01]  /*6ffe0*/  IMAD.WIDE R44, R0, 0x2, R48 ;  /* 0x00000002002c7825 */ /* 0x000fe200078e0230 */
[----:B---3--:R1:W-:Y:S01]  /*6fff0*/  @P3 STG.E.U16 [R6.64], R56 ;  /* 0x0000003806003986 */ /* 0x0083e2000c101506 */
[----:B------:R-:W-:-:S03]  /*70000*/  ISETP.GE.AND P2, PT, R47, c[0x0][0x17c], PT ;  /* 0x00005f002f007a0c */ /* 0x000fc60003f46270 */
[----:B------:R-:W3:Y:S01]  /*70010*/  LDL.LU R47, [R1+0x2114] ;  /* 0x00211400012f7983 */ /* 0x000ee20000300800 */
[----:B0-----:R-:W-:-:S03]  /*70020*/  IMAD.WIDE R4, R0, 0x2, R10 ;  /* 0x0000000200047825 */ /* 0x001fc600078e020a */
[----:B------:R-:W-:Y:S01]  /*70030*/  @P6 STG.E.U16 [R44.64], R43 ;  /* 0x0000002b2c006986 */ /* 0x000fe2000c101506 */
[----:B-1----:R-:W-:-:S03]  /*70040*/  IMAD.WIDE R6, R0, 0x2, R8 ;  /* 0x0000000200067825 */ /* 0x002fc600078e0208 */
[----:B------:R-:W4:Y:S04]  /*70050*/  LDL.LU R58, [R1+0x544] ;  /* 0x00054400013a7983 */ /* 0x000f280000300800 */
[----:B------:R-:W3:Y:S04]  /*70060*/  LDL.LU R61, [R1+0x534] ;  /* 0x00053400013d7983 */ /* 0x000ee80000300800 */
[----:B------:R-:W3:Y:S04]  /*70070*/  LDL.LU R46, [R1+0x2118] ;  /* 0x00211800012e7983 */ /* 0x000ee80000300800 */
[----:B--2---:R-:W-:Y:S04]  /*70080*/  @P5 STG.E.U16 [R4.64], R54 ;  /* 0x0000003604005986 */ /* 0x004fe8000c101506 */
[----:B------:R0:W-:Y:S02]  /*70090*/  @P1 STG.E.U16 [R6.64], R57 ;  /* 0x0000003906001986 */ /* 0x0001e4000c101506 */
        /* <DEDUP_REMOVED lines=29> */
[----:B---3--:R-:W-:Y:S02]  /*70270*/  ISETP.GE.AND P0, PT, R47, c[0x0][0x17c], PT ;  /* 0x00005f002f007a0c */ /* 0x008fe40003f06270 */
[----:B------:R-:W-:Y:S01]  /*70280*/  ISETP.GE.AND P1, PT, R46, c[0x0][0x17c], PT ;  /* 0x00005f002e007a0c */ /* 0x000fe20003f26270 */
[----:B------:R-:W-:-:S04]  /*70290*/  IMAD.WIDE R44, R0, 0x2, R50 ;  /* 0x00000002002c7825 */ /* 0x000fc800078e0232 */
[C---:B------:R-:W-:Y:S01]  /*702a0*/  IMAD.WIDE R46, R0.reuse, 0x2, R48 ;  /* 0x00000002002e7825 */ /* 0x040fe200078e0230 */
[----:B----4-:R3:W-:Y:S03]  /*702b0*/  @P5 STG.E.U16 [R44.64], R58 ;  /* 0x0000003a2c005986 */ /* 0x0107e6000c101506 */
[C---:B0-----:R-:W-:Y:S01]  /*702c0*/  IMAD.WIDE R4, R0.reuse, 0x2, R10 ;  /* 0x0000000200047825 */ /* 0x041fe200078e020a */
[----:B------:R0:W-:Y:S03]  /*702d0*/  @P6 STG.E.U16 [R46.64], R61 ;  /* 0x0000003d2e006986 */ /* 0x0001e6000c101506 */
[----:B-1----:R-:W-:Y:S01]  /*702e0*/  IMAD.WIDE R6, R0, 0x2, R8 ;  /* 0x0000000200067825 */ /* 0x002fe200078e0208 */
[----:B------:R1:W-:Y:S01]  /*702f0*/  @P4 STG.E.U16 [R4.64], R55 ;  /* 0x0000003704004986 */ /* 0x0003e2000c101506 */
[----:B------:R-:W-:-:S02]  /*70300*/  PRMT R52, R58, 0x7632, R52 ;  /* 0x000076323a347816 */ /* 0x000fc40000000034 */
[----:B------:R-:W-:Y:S01]  /*70310*/  ISETP.LT.AND P6, PT, R59, c[0x0][0x178], !P0 ;  /* 0x00005e003b007a0c */ /* 0x000fe200047c1270 */
[----:B------:R-:W-:Y:S01]  /*70320*/  @P3 STG.E.U16 [R6.64], R56 ;  /* 0x0000003806003986 */ /* 0x000fe2000c101506 */
[----:B------:R-:W-:Y:S02]  /*70330*/  ISETP.LT.AND P5, PT, R60, c[0x0][0x178], !P0 ;  /* 0x00005e003c007a0c */ /* 0x000fe400047a1270 */
[----:B------:R-:W-:Y:S01]  /*70340*/  PRMT R53, R61, 0x7632, R53 ;  /* 0x000076323d357816 */ /* 0x000fe20000000035 */
[----:B---3--:R-:W3:Y:S01]  /*70350*/  LDL.LU R58, [R1+0x574] ;  /* 0x00057400013a7983 */ /* 0x008ee20000300800 */
        /* <DEDUP_REMOVED lines=78> */
[----:B------:R-:W-:Y:S01]  /*70840*/  ISETP.LT.AND P4, PT, R59, c[0x0][0x178], !P1 ;  /* 0x00005e003b007a0c */ /* 0x000fe20004f81270 */
[----:B------:R-:W3:Y:S04]  /*70850*/  LDL.LU R56, [R1+0x4e8] ;  /* 0x0004e80001387983 */ /* 0x000ee80000300800 */
[----:B------:R0:W-:Y:S01]  /*70860*/  @P3 STG.E.U16 [R44.64], R0 ;  /* 0x000000002c003986 */ /* 0x0001e2000c101506 */
[----:B------:R-:W-:Y:S01]  /*70870*/  ISETP.LT.AND P3, PT, R27, c[0x0][0x178], !P5 ;  /* 0x00005e001b007a0c */ /* 0x000fe20006f61270 */
[----:B------:R-:W-:Y:S01]  /*70880*/  IMAD.WIDE R4, R3, 0x2, R48 ;  /* 0x0000000203047825 */ /* 0x000fe200078e0230 */
[----:B------:R-:W-:-:S02]  /*70890*/  ISETP.LT.AND P5, PT, R23, c[0x0][0x178], !P5 ;  /* 0x00005e0017007a0c */ /* 0x000fc40006fa1270 */
[----:B------:R-:W-:Y:S02]  /*708a0*/  PRMT R52, R54, 0x7632, R52 ;  /* 0x0000763236347816 */ /* 0x000fe40000000034 */
[----:B------:R1:W-:Y:S01]  /*708b0*/  @P6 STG.E.U16 [R4.64], R6 ;  /* 0x0000000604006986 */ /* 0x0003e2000c101506 */
[----:B------:R-:W-:Y:S02]  /*708c0*/  PRMT R53, R57, 0x7632, R53 ;  /* 0x0000763239357816 */ /* 0x000fe40000000035 */
[----:B0-----:R-:W-:-:S05]  /*708d0*/  IADD3 R0, R3, c[0x0][0x198], RZ ;  /* 0x0000660003007a10 */ /* 0x001fca0007ffe0ff */
[----:B------:R-:W-:-:S04]  /*708e0*/  IMAD.WIDE R44, R0, 0x2, R50 ;  /* 0x00000002002c7825 */ /* 0x000fc800078e0232 */
[----:B-1----:R-:W-:-:S04]  /*708f0*/  IMAD.WIDE R4, R3, 0x2, R10 ;  /* 0x0000000203047825 */ /* 0x002fc800078e020a */
[----:B------:R-:W-:Y:S01]  /*70900*/  IMAD.WIDE R6, R3, 0x2, R8 ;  /* 0x0000000203067825 */ /* 0x000fe200078e0208 */
[----:B------:R0:W-:Y:S01]  /*70910*/  @P3 STG.E.U16 [R4.64], R52 ;  /* 0x0000003404003986 */ /* 0x0001e2000c101506 */
[----:B------:R-:W-:-:S03]  /*70920*/  ISETP.LT.AND P6, PT, R60, c[0x0][0x178], !P1 ;  /* 0x00005e003c007a0c */ /* 0x000fc60004fc1270 */
[----:B------:R1:W-:Y:S01]  /*70930*/  @P5 STG.E.U16 [R6.64], R53 ;  /* 0x0000003506005986 */ /* 0x0003e2000c101506 */
[----:B------:R-:W-:-:S03]  /*70940*/  ISETP.LT.AND P3, PT, R23, c[0x0][0x178], !P1 ;  /* 0x00005e0017007a0c */ /* 0x000fc60004f61270 */
[----:B----4-:R4:W-:Y:S01]  /*70950*/  @P4 STG.E.U16 [R44.64], R58 ;  /* 0x0000003a2c004986 */ /* 0x0109e2000c101506 */
[----:B------:R-:W-:Y:S02]  /*70960*/  ISETP.LT.AND P4, PT, R27, c[0x0][0x178], !P1 ;  /* 0x00005e001b007a0c */ /* 0x000fe40004f81270 */
[----:B--2---:R-:W-:Y:S02]  /*70970*/  ISETP.GE.AND P1, PT, R43, c[0x0][0x17c], PT ;  /* 0x00005f002b007a0c */ /* 0x004fe40003f26270 */
[----:B------:R-:W2:Y:S04]  /*70980*/  LDL.LU R43, [R1+0x548] ;  /* 0x00054800012b7983 */ /* 0x000ea80000300800 */
[----:B------:R-:W2:Y:S04]  /*70990*/  LDL.LU R57, [R1+0x538] ;  /* 0x0005380001397983 */ /* 0x000ea80000300800 */
[----:B------:R-:W2:Y:S01]  /*709a0*/  LDL.LU R54, [R1+0x2138] ;  /* 0x0021380001367983 */ /* 0x000ea20000300800 */
[----:B---3--:R-:W-:-:S02]  /*709b0*/  ISETP.GE.AND P2, PT, R47, c[0x0][0x17c], PT ;  /* 0x00005f002f007a0c */ /* 0x008fc40003f46270 */
[----:B------:R-:W-:Y:S01]  /*709c0*/  ISETP.GE.AND P0, PT, R46, c[0x0][0x17c], PT ;  /* 0x00005f002e007a0c */ /* 0x000fe20003f06270 */
[----:B------:R-:W-:Y:S01]  /*709d0*/  IMAD.WIDE R46, R0, 0x2, R48 ;  /* 0x00000002002e7825 */ /* 0x000fe200078e0230 */
[----:B------:R-:W-:-:S04]  /*709e0*/  ISETP.LT.AND P5, PT, R60, c[0x0][0x178], !P2 ;  /* 0x00005e003c007a0c */ /* 0x000fc800057a1270 */
[----:B------:R3:W-:Y:S01]  /*709f0*/  @P6 STG.E.U16 [R46.64], R61 ;  /* 0x0000003d2e006986 */ /* 0x0007e2000c101506 */
[----:B------:R-:W-:Y:S02]  /*70a00*/  ISETP.LT.AND P6, PT, R59, c[0x0][0x178], !P2 ;  /* 0x00005e003b007a0c */ /* 0x000fe400057c1270 */
[C---:B------:R-:W-:Y:S01]  /*70a10*/  IADD3 R3, R0.reuse, c[0x0][0x198], RZ ;  /* 0x0000660000037a10 */ /* 0x040fe20007ffe0ff */
[----:B0-----:R-:W-:Y:S01]  /*70a20*/  IMAD.WIDE R4, R0, 0x2, R10 ;  /* 0x0000000200047825 */ /* 0x001fe200078e020a */
[----:B------:R-:W-:Y:S02]  /*70a30*/  PRMT R52, R58, 0x7632, R52 ;  /* 0x000076323a347816 */ /* 0x000fe40000000034 */
[----:B-1----:R-:W-:Y:S01]  /*70a40*/  PRMT R53, R61, 0x7632, R53 ;  /* 0x000076323d357816 */ /* 0x002fe20000000035 */
[----:B------:R-:W-:Y:S01]  /*70a50*/  IMAD.WIDE R6, R0, 0x2, R8 ;  /* 0x0000000200067825 */ /* 0x000fe200078e0208 */
[----:B------:R-:W-:Y:S03]  /*70a60*/  @P4 STG.E.U16 [R4.64], R55 ;  /* 0x0000003704004986 */ /* 0x000fe6000c101506 */
[C---:B----4-:R-:W-:Y:S01]  /*70a70*/  IMAD.WIDE R44, R3.reuse, 0x2, R50 ;  /* 0x00000002032c7825 */ /* 0x050fe200078e0232 */
[----:B------:R-:W-:Y:S03]  /*70a80*/  @P3 STG.E.U16 [R6.64], R56 ;  /* 0x0000003806003986 */ /* 0x000fe6000c101506 */
[----:B---3--:R-:W-:Y:S01]  /*70a90*/  IMAD.WIDE R46, R3, 0x2, R48 ;  /* 0x00000002032e7825 */ /* 0x008fe200078e0230 */
[----:B------:R-:W3:Y:S01]  /*70aa0*/  LDL.LU R58, [R1+0x528] ;  /* 0x00052800013a7983 */ /* 0x000ee20000300800 */
[----:B------:R-:W-:-:S02]  /*70ab0*/  ISETP.LT.AND P4, PT, R27, c[0x0][0x178], !P2 ;  /* 0x00005e001b007a0c */ /* 0x000fc40005781270 */
[----:B------:R-:W-:Y:S01]  /*70ac0*/  ISETP.LT.AND P3, PT, R23, c[0x0][0x178], !P2 ;  /* 0x00005e0017007a0c */ /* 0x000fe20005761270 */
[----:B------:R-:W4:Y:S04]  /*70ad0*/  LDL.LU R61, [R1+0x498] ;  /* 0x00049800013d7983 */ /* 0x000f280000300800 */
[----:B------:R-:W-:Y:S04]  /*70ae0*/  @P6 STG.E.U16 [R44.64], R52 ;  /* 0x000000342c006986 */ /* 0x000fe8000c101506 */
[----:B------:R0:W-:Y:S01]  /*70af0*/  @P5 STG.E.U16 [R46.64], R53 ;  /* 0x000000352e005986 */ /* 0x0001e2000c101506 */
[----:B--2---:R-:W-:-:S03]  /*70b00*/  ISETP.GE.AND P2, PT, R54, c[0x0][0x17c], PT ;  /* 0x00005f0036007a0c */ /* 0x004fc60003f46270 */
[----:B------:R-:W2:Y:S04]  /*70b10*/  LDL.LU R54, [R1+0x213c] ;  /* 0x00213c0001367983 */ /* 0x000ea80000300800 */
[----:B0-----:R-:W2:Y:S01]  /*70b20*/  LDL.LU R47, [R1+0x2140] ;  /* 0x00214000012f7983 */ /* 0x001ea20000300800 */
[----:B------:R-:W-:Y:S01]  /*70b30*/  ISETP.LT.AND P5, PT, R59, c[0x0][0x178], !P0 ;  /* 0x00005e003b007a0c */ /* 0x000fe200047a1270 */
[----:B------:R-:W-:Y:S01]  /*70b40*/  IMAD.WIDE R4, R3, 0x2, R10 ;  /* 0x0000000203047825 */ /* 0x000fe200078e020a */
[----:B------:R-:W-:Y:S02]  /*70b50*/  PRMT R44, R55, 0x7632, R44 ;  /* 0x00007632372c7816 */ /* 0x000fe4000000002c */
[C---:B------:R-:W-:Y:S01]  /*70b60*/  IADD3 R0, R3.reuse, c[0x0][0x198], RZ ;  /* 0x0000660003007a10 */ /* 0x040fe20007ffe0ff */
[----:B------:R-:W2:Y:S01]  /*70b70*/  LDL.LU R55, [R1+0x598] ;  /* 0x0005980001377983 */ /* 0x000ea20000300800 */
[----:B------:R-:W-:Y:S01]  /*70b80*/  ISETP.LT.AND P6, PT, R60, c[0x0][0x178], !P0 ;  /* 0x00005e003c007a0c */ /* 0x000fe200047c1270 */
[----:B------:R-:W-:Y:S01]  /*70b90*/  IMAD.WIDE R6, R3, 0x2, R8 ;  /* 0x0000000203067825 */ /* 0x000fe200078e0208 */
[----:B------:R-:W-:Y:S01]  /*70ba0*/  PRMT R46, R56, 0x7632, R46 ;  /* 0x00007632382e7816 */ /* 0x000fe2000000002e */
[----:B------:R0:W-:Y:S04]  /*70bb0*/  @P4 STG.E.U16 [R4.64], R44 ;  /* 0x0000002c04004986 */ /* 0x0001e8000c101506 */
[----:B------:R1:W-:Y:S01]  /*70bc0*/  @P3 STG.E.U16 [R6.64], R46 ;  /* 0x0000002e06003986 */ /* 0x0003e2000c101506 */
[----:B0-----:R-:W-:-:S04]  /*70bd0*/  IMAD.WIDE R4, R0, 0x2, R50 ;  /* 0x0000000200047825 */ /* 0x001fc800078e0232 */
[C---:B------:R-:W-:Y:S01]  /*70be0*/  IMAD.WIDE R44, R0.reuse, 0x2, R48 ;  /* 0x00000002002c7825 */ /* 0x040fe200078e0230 */
[----:B------:R0:W-:Y:S01]  /*70bf0*/  @P5 STG.E.U16 [R4.64], R43 ;  /* 0x0000002b04005986 */ /* 0x0001e2000c101506 */
[----:B-1----:R-:W-:Y:S02]  /*70c00*/  PRMT R46, R43, 0x7632, R46 ;  /* 0x000076322b2e7816 */ /* 0x002fe4000000002e */
[C---:B------:R-:W-:Y:S01]  /*70c10*/  IADD3 R3, R0.reuse, c[0x0][0x198], RZ ;  /* 0x0000660000037a10 */ /* 0x040fe20007ffe0ff */
        /* <DEDUP_REMOVED lines=8> */
[----:B-1----:R-:W2:Y:S01]  /*70ca0*/  LDL.LU R57, [R1+0x568] ;  /* 0x0005680001397983 */ /* 0x002ea20000300800 */
[----:B------:R-:W-:Y:S01]  /*70cb0*/  ISETP.LT.AND P3, PT, R59, c[0x0][0x178], !P1 ;  /* 0x00005e003b007a0c */ /* 0x000fe20004f61270 */
[----:B------:R-:W-:Y:S02]  /*70cc0*/  IMAD.WIDE R44, R3, 0x2, R50 ;  /* 0x00000002032c7825 */ /* 0x000fe400078e0232 */
[----:B---3--:R-:W-:Y:S06]  /*70cd0*/  @P4 STG.E.U16 [R4.64], R58 ;  /* 0x0000003a04004986 */ /* 0x008fec000c101506 */
[----:B----4-:R-:W-:Y:S04]  /*70ce0*/  @P0 STG.E.U16 [R6.64], R61 ;  /* 0x0000003d06000986 */ /* 0x010fe8000c101506 */
        /* <DEDUP_REMOVED lines=12> */
[----:B------:R-:W-:Y:S01]  /*70db0*/  ISETP.GE.AND P5, PT, R54, c[0x0][0x17c], PT ;  /* 0x00005f0036007a0c */ /* 0x000fe20003fa6270 */
[----:B------:R-:W4:Y:S04]  /*70dc0*/  LDL.LU R61, [R1+0x5b8] ;  /* 0x0005b800013d7983 */ /* 0x000f280000300800 */
[----:B------:R0:W-:Y:S01]  /*70dd0*/  @P6 STG.E.U16 [R4.64], R0 ;  /* 0x0000000004006986 */ /* 0x0001e2000c101506 */
[----:B------:R-:W-:-:S03]  /*70de0*/  ISETP.LT.AND P6, PT, R60, c[0x0][0x178], !P2 ;  /* 0x00005e003c007a0c */ /* 0x000fc600057c1270 */
[----:B------:R1:W-:Y:S01]  /*70df0*/  @P4 STG.E.U16 [R6.64], R44 ;  /* 0x0000002c06004986 */ /* 0x0003e2000c101506 */
[C---:B0-----:R-:W-:Y:S01]  /*70e00*/  IADD3 R0, R3.reuse, c[0x0][0x198], RZ ;  /* 0x0000660003007a10 */ /* 0x041fe20007ffe0ff */
[----:B------:R-:W-:-:S04]  /*70e10*/  IMAD.WIDE R4, R3, 0x2, R8 ;  /* 0x0000000203047825 */ /* 0x000fc800078e0208 */
[----:B-1----:R-:W-:Y:S01]  /*70e20*/  IMAD.WIDE R6, R0, 0x2, R50 ;  /* 0x0000000200067825 */ /* 0x002fe200078e0232 */
[----:B------:R-:W-:Y:S01]  /*70e30*/  ISETP.LT.AND P4, PT, R27, c[0x0][0x178], !P2 ;  /* 0x00005e001b007a0c */ /* 0x000fe20005781270 */
[----:B------:R0:W-:Y:S01]  /*70e40*/  @P1 STG.E.U16 [R4.64], R46 ;  /* 0x0000002e04001986 */ /* 0x0001e2000c101506 */
[----:B------:R-:W-:-:S03]  /*70e50*/  ISETP.LT.AND P2, PT, R23, c[0x0][0x178], !P2 ;  /* 0x00005e0017007a0c */ /* 0x000fc60005741270 */
[----:B------:R1:W-:Y:S01]  /*70e60*/  @P3 STG.E.U16 [R6.64], R55 ;  /* 0x0000003706003986 */ /* 0x0003e2000c101506 */
[----:B------:R-:W-:Y:S01]  /*70e70*/  ISETP.LT.AND P3, PT, R59, c[0x0][0x178], !P5 ;  /* 0x00005e003b007a0c */ /* 0x000fe20006f61270 */
[C---:B------:R-:W-:Y:S01]  /*70e80*/  IMAD.WIDE R44, R0.reuse, 0x2, R48 ;  /* 0x00000002002c7825 */ /* 0x040fe200078e0230 */
[----:B------:R-:W-:-:S04]  /*70e90*/  IADD3 R3, R0, c[0x0][0x198], RZ ;  /* 0x0000660000037a10 */ /* 0x000fc80007ffe0ff */
[----:B------:R1:W-:Y:S01]  /*70ea0*/  @P6 STG.E.U16 [R44.64], R43 ;  /* 0x0000002b2c006986 */ /* 0x0003e2000c101506 */
[----:B0-----:R-:W-:Y:S01]  /*70eb0*/  IMAD.WIDE R4, R0, 0x2, R10 ;  /* 0x0000000200047825 */ /* 0x001fe200078e020a */
[----:B------:R-:W-:Y:S02]  /*70ec0*/  ISETP.LT.AND P6, PT, R60, c[0x0][0x178], !P5 ;  /* 0x00005e003c007a0c */ /* 0x000fe40006fc1270 */
[----:B------:R-:W4:Y:S01]  /*70ed0*/  LDL.LU R46, [R1+0x2148] ;  /* 0x00214800012e7983 */ /* 0x000f220000300800 */
[----:B-1----:R-:W-:Y:S01]  /*70ee0*/  IMAD.WIDE R6, R0, 0x2, R8 ;  /* 0x0000000200067825 */ /* 0x002fe200078e0208 */
[----:B------:R-:W-:Y:S02]  /*70ef0*/  PRMT R0, R55, 0x7632, R0 ;  /* 0x0000763237007816 */ /* 0x000fe40000000000 */
[----:B------:R0:W-:Y:S01]  /*70f00*/  @P4 STG.E.U16 [R4.64], R56 ;  /* 0x0000003804004986 */ /* 0x0001e2000c101506 */
[----:B------:R-:W-:-:S03]  /*70f10*/  IMAD.WIDE R44, R3, 0x2, R50 ;  /* 0x00000002032c7825 */ /* 0x000fc600078e0232 */
[----:B------:R1:W-:Y:S01]  /*70f20*/  @P2 STG.E.U16 [R6.64], R57 ;  /* 0x0000003906002986 */ /* 0x0003e2000c101506 */
[----:B------:R-:W-:-:S03]  /*70f30*/  ISETP.LT.AND P4, PT, R59, c[0x0][0x178], !P0 ;  /* 0x00005e003b007a0c */ /* 0x000fc60004781270 */
[----:B------:R1:W-:Y:S01]  /*70f40*/  @P3 STG.E.U16 [R44.64], R0 ;  /* 0x000000002c003986 */ /* 0x0003e2000c101506 */
[----:B------:R-:W-:Y:S02]  /*70f50*/  ISETP.LT.AND P3, PT, R27, c[0x0][0x178], !P5 ;  /* 0x00005e001b007a0c */ /* 0x000fe40006f61270 */
[----:B------:R-:W-:Y:S01]  /*70f60*/  ISETP.LT.AND P5, PT, R23, c[0x0][0x178], !P5 ;  /* 0x00005e0017007a0c */ /* 0x000fe20006fa1270 */
[----:B0-----:R-:W-:Y:S01]  /*70f70*/  IMAD.WIDE R4, R3, 0x2, R48 ;  /* 0x0000000203047825 */ /* 0x001fe200078e0230 */
[----:B------:R-:W4:Y:S01]  /*70f80*/  LDL.LU R54, [R1+0x214c] ;  /* 0x00214c0001367983 */ /* 0x000f220000300800 */
[----:B-1----:R-:W-:Y:S02]  /*70f90*/  PRMT R6, R43, 0x7632, R6 ;  /* 0x000076322b067816 */ /* 0x002fe40000000006 */
[----:B------:R-:W-:Y:S01]  /*70fa0*/  PRMT R52, R56, 0x7632, R52 ;  /* 0x0000763238347816 */ /* 0x000fe20000000034 */
[----:B------:R-:W4:Y:S01]  /*70fb0*/  LDL.LU R43, [R1+0x5c8] ;  /* 0x0005c800012b7983 */ /* 0x000f220000300800 */
[----:B------:R-:W-:-:S03]  /*70fc0*/  IADD3 R0, R3, c[0x0][0x198], RZ ;  /* 0x0000660003007a10 */ /* 0x000fc60007ffe0ff */
        /* <DEDUP_REMOVED lines=8> */
[----:B------:R-:W-:Y:S04]  /*71050*/  @P5 STG.E.U16 [R6.64], R53 ;  /* 0x0000003506005986 */ /* 0x000fe8000c101506 */
[----:B---3--:R0:W-:Y:S01]  /*71060*/  @P4 STG.E.U16 [R44.64], R58 ;  /* 0x0000003a2c004986 */ /* 0x0081e2000c101506 */
[----:B------:R-:W-:-:S03]  /*71070*/  PRMT R3, R58, 0x7632, R3 ;  /* 0x000076323a037816 */ /* 0x000fc60000000003 */
[----:B0-----:R-:W3:Y:S01]  /*71080*/  LDL.LU R58, [R1+0x2150] ;  /* 0x00215000013a7983 */ /* 0x001ee20000300800 */
[----:B------:R-:W-:Y:S02]  /*71090*/  ISETP.LT.AND P6, PT, R60, c[0x0][0x178], !P0 ;  /* 0x00005e003c007a0c */ /* 0x000fe400047c1270 */
[----:B--2---:R-:W-:Y:S01]  /*710a0*/  ISETP.GE.AND P1, PT, R47, c[0x0][0x17c], PT ;  /* 0x00005f002f007a0c */ /* 0x004fe20003f26270 */
[----:B------:R-:W2:Y:S01]  /*710b0*/  LDL.LU R57, [R1+0x4fc] ;  /* 0x0004fc0001397983 */ /* 0x000ea20000300800 */
[----:B------:R-:W-:Y:S02]  /*710c0*/  ISETP.LT.AND P4, PT, R27, c[0x0][0x178], !P0 ;  /* 0x00005e001b007a0c */ /* 0x000fe40004781270 */
[----:B------:R-:W-:Y:S02]  /*710d0*/  ISETP.LT.AND P3, PT, R23, c[0x0][0x178], !P0 ;  /* 0x00005e0017007a0c */ /* 0x000fe40004761270 */
[C---:B------:R-:W-:Y:S01]  /*710e0*/  IADD3 R52, R0.reuse, c[0x0][0x198], RZ ;  /* 0x0000660000347a10 */ /* 0x040fe20007ffe0ff */
[----:B------:R-:W-:Y:S01]  /*710f0*/  IMAD.WIDE R4, R0, 0x2, R10 ;  /* 0x0000000200047825 */ /* 0x000fe200078e020a */
[----:B----4-:R-:W-:-:S03]  /*71100*/  PRMT R53, R61, 0x7632, R53 ;  /* 0x000076323d357816 */ /* 0x010fc60000000035 */
[----:B------:R-:W-:-:S04]  /*71110*/  IMAD.WIDE R6, R0, 0x2, R8 ;  /* 0x0000000200067825 */ /* 0x000fc800078e0208 */
[----:B------:R-:W-:Y:S01]  /*71120*/  IMAD.WIDE R44, R52, 0x2, R50 ;  /* 0x00000002342c7825 */ /* 0x000fe200078e0232 */
[----:B------:R-:W-:-:S03]  /*71130*/  ISETP.GE.AND P2, PT, R46, c[0x0][0x17c], PT ;  /* 0x00005f002e007a0c */ /* 0x000fc60003f46270 */
[----:B------:R-:W-:-:S05]  /*71140*/  IMAD.WIDE R46, R0, 0x2, R48 ;  /* 0x00000002002e7825 */ /* 0x000fca00078e0230 */
[----:B------:R0:W-:Y:S01]  /*71150*/  @P6 STG.E.U16 [R46.64], R61 ;  /* 0x0000003d2e006986 */ /* 0x0001e2000c101506 */
[----:B------:R-:W-:Y:S02]  /*71160*/  ISETP.LT.AND P6, PT, R59, c[0x0][0x178], !P1 ;  /* 0x00005e003b007a0c */ /* 0x000fe40004fc1270 */
[----:B------:R-:W-:Y:S02]  /*71170*/  ISETP.LT.AND P5, PT, R60, c[0x0][0x178], !P1 ;  /* 0x00005e003c007a0c */ /* 0x000fe40004fa1270 */
[----:B------:R-:W-:Y:S02]  /*71180*/  ISETP.GE.AND P0, PT, R54, c[0x0][0x17c], PT ;  /* 0x00005f0036007a0c */ /* 0x000fe40003f06270 */
[----:B------:R-:W4:Y:S04]  /*71190*/  LDL.LU R54, [R1+0x2154] ;  /* 0x0021540001367983 */ /* 0x000f280000300800 */
[----:B0-----:R-:W4:Y:S04]  /*711a0*/  LDL.LU R61, [R1+0x50c] ;  /* 0x00050c00013d7983 */ /* 0x001f280000300800 */
[----:B------:R-:W-:Y:S01]  /*711b0*/  @P4 STG.E.U16 [R4.64], R43 ;  /* 0x0000002b04004986 */ /* 0x000fe2000c101506 */
[----:B------:R-:W-:-:S03]  /*711c0*/  ISETP.LT.AND P4, PT, R27, c[0x0][0x178], !P1 ;  /* 0x00005e001b007a0c */ /* 0x000fc60004f81270 */
[----:B------:R-:W-:Y:S01]  /*711d0*/  @P3 STG.E.U16 [R6.64], R55 ;  /* 0x0000003706003986 */ /* 0x000fe2000c101506 */
[----:B------:R-:W-:-:S03]  /*711e0*/  ISETP.LT.AND P3, PT, R23, c[0x0][0x178], !P1 ;  /* 0x00005e0017007a0c */ /* 0x000fc60004f61270 */
[----:B------:R0:W-:Y:S02]  /*711f0*/  @P6 STG.E.U16 [R44.64], R3 ;  /* 0x000000032c006986 */ /* 0x0001e4000c101506 */
[----:B0-----:R-:W-:Y:S02]  /*71200*/  PRMT R44, R43, 0x7632, R44 ;  /* 0x000076322b2c7816 */ /* 0x001fe4000000002c */
[----:B------:R-:W4:Y:S01]  /*71210*/  LDL.LU R43, [R1+0x2270] ;  /* 0x00227000012b7983 */ /* 0x000f220000300800 */
[----:B---3--:R-:W-:-:S03]  /*71220*/  ISETP.GE.AND P1, PT, R58, c[0x0][0x17c], PT ;  /* 0x00005f003a007a0c */ /* 0x008fc60003f26270 */
[----:B------:R-:W3:Y:S01]  /*71230*/  LDL.LU R58, [R1+0x4ec] ;  /* 0x0004ec00013a7983 */ /* 0x000ee20000300800 */
[----:B------:R-:W-:-:S04]  /*71240*/  IMAD.WIDE R46, R52, 0x2, R48 ;  /* 0x00000002342e7825 */ /* 0x000fc800078e0230 */
[----:B------:R-:W-:Y:S01]  /*71250*/  IMAD.WIDE R6, R52, 0x2, R10 ;  /* 0x0000000234067825 */ /* 0x000fe200078e020a */
[----:B------:R-:W-:Y:S01]  /*71260*/  @P5 STG.E.U16 [R46.64], R53 ;  /* 0x000000352e005986 */ /* 0x000fe2000c101506 */
[----:B------:R-:W-:Y:S02]  /*71270*/  ISETP.LT.AND P5, PT, R59, c[0x0][0x178], !P2 ;  /* 0x00005e003b007a0c */ /* 0x000fe400057a1270 */
[----:B------:R-:W-:Y:S01]  /*71280*/  ISETP.LT.AND P6, PT, R60, c[0x0][0x178], !P2 ;  /* 0x00005e003c007a0c */ /* 0x000fe200057c1270 */
[----:B------:R0:W-:Y:S01]  /*71290*/  @P4 STG.E.U16 [R6.64], R44 ;  /* 0x0000002c06004986 */ /* 0x0001e2000c101506 */
[C---:B------:R-:W-:Y:S02]  /*712a0*/  IADD3 R3, R52.reuse, c[0x0][0x198], RZ ;  /* 0x0000660034037a10 */ /* 0x040fe40007ffe0ff */
[----:B------:R-:W-:Y:S01]  /*712b0*/  ISETP.LT.AND P4, PT, R27, c[0x0][0x178], !P2 ;  /* 0x00005e001b007a0c */ /* 0x000fe20005781270 */
[----:B------:R-:W-:Y:S01]  /*712c0*/  IMAD.WIDE R4, R52, 0x2, R8 ;  /* 0x0000000234047825 */ /* 0x000fe200078e0208 */
[----:B------:R-:W-:-:S02]  /*712d0*/  PRMT R0, R55, 0x7632, R0 ;  /* 0x0000763237007816 */ /* 0x000fc40000000000 */
[----:B------:R-:W-:Y:S01]  /*712e0*/  ISETP.LT.AND P2, PT, R23, c[0x0][0x178], !P2 ;  /* 0x00005e0017007a0c */ /* 0x000fe20005741270 */
[C---:B0-----:R-:W-:Y:S02]  /*712f0*/  IMAD.WIDE R6, R3.reuse, 0x2, R50 ;  /* 0x0000000203067825 */ /* 0x041fe400078e0232 */
[----:B------:R0:W-:Y:S02]  /*71300*/  @P3 STG.E.U16 [R4.64], R0 ;  /* 0x0000000004003986 */ /* 0x0001e4000c101506 */
[----:B------:R-:W-:Y:S02]  /*71310*/  IMAD.WIDE R44, R3, 0x2, R48 ;  /* 0x00000002032c7825 */ /* 0x000fe400078e0230 */
[----:B------:R1:W-:Y:S01]  /*71320*/  @P5 STG.E.U16 [R6.64], R56 ;  /* 0x0000003806005986 */ /* 0x0003e2000c101506 */
[----:B--2---:R-:W-:-:S03]  /*71330*/  PRMT R52, R57, 0x7632, R52 ;  /* 0x0000763239347816 */ /* 0x004fc60000000034 */
[----:B------:R2:W-:Y:S01]  /*71340*/  @P6 STG.E.U16 [R44.64], R57 ;  /* 0x000000392c006986 */ /* 0x0005e2000c101506 */
[C---:B0-----:R-:W-:Y:S01]  /*71350*/  IMAD.WIDE R4, R3.reuse, 0x2, R10 ;  /* 0x0000000203047825 */ /* 0x041fe200078e020a */
[----:B------:R-:W-:Y:S02]  /*71360*/  PRMT R0, R56, 0x7632, R0 ;  /* 0x0000763238007816 */ /* 0x000fe40000000000 */
[----:B-1----:R-:W3:Y:S01]  /*71370*/  LDL.LU R56, [R1+0x54c] ;  /* 0x00054c0001387983 */ /* 0x002ee20000300800 */
[----:B------:R-:W-:Y:S02]  /*71380*/  IADD3 R46, R3, c[0x0][0x198], RZ ;  /* 0x00006600032e7a10 */ /* 0x000fe40007ffe0ff */
[----:B------:R-:W-:Y:S02]  /*71390*/  ISETP.LT.AND P6, PT, R59, c[0x0][0x178], !P0 ;  /* 0x00005e003b007a0c */ /* 0x000fe400047c1270 */
[----:B------:R-:W-:Y:S02]  /*713a0*/  ISETP.LT.AND P5, PT, R60, c[0x0][0x178], !P0 ;  /* 0x00005e003c007a0c */ /* 0x000fe400047a1270 */
[----:B----4-:R-:W-:-:S02]  /*713b0*/  ISETP.GE.AND P3, PT, R54, c[0x0][0x17c], PT ;  /* 0x00005f0036007a0c */ /* 0x010fc40003f66270 */
[----:B------:R-:W4:Y:S04]  /*713c0*/  LDL.LU R54, [R1+0x2158] ;  /* 0x0021580001367983 */ /* 0x000f280000300800 */
[----:B------:R0:W-:Y:S04]  /*713d0*/  @P4 STG.E.U16 [R4.64], R61 ;  /* 0x0000003d04004986 */ /* 0x0001e8000c101506 */
[----:B--2---:R-:W2:Y:S04]  /*713e0*/  LDL.LU R57, [R1+0x53c] ;  /* 0x00053c0001397983 */ /* 0x004ea80000300800 */
[----:B------:R-:W4:Y:S01]  /*713f0*/  LDL.LU R53, [R1+0x215c] ;  /* 0x00215c0001357983 */ /* 0x000f220000300800 */
[----:B0-----:R-:W-:Y:S01]  /*71400*/  IMAD.WIDE R4, R3, 0x2, R8 ;  /* 0x0000000203047825 */ /* 0x001fe200078e0208 */
[----:B------:R-:W-:-:S02]  /*71410*/  PRMT R3, R61, 0x7632, R3 ;  /* 0x000076323d037816 */ /* 0x000fc40000000003 */
[----:B------:R-:W4:Y:S01]  /*71420*/  LDL.LU R61, [R1+0x52c] ;  /* 0x00052c00013d7983 */ /* 0x000f220000300800 */
[----:B------:R-:W-:-:S04]  /*71430*/  IMAD.WIDE R6, R46, 0x2, R50 ;  /* 0x000000022e067825 */ /* 0x000fc800078e0232 */
[----:B------:R-:W-:Y:S01]  /*71440*/  IMAD.WIDE R44, R46, 0x2, R48 ;  /* 0x000000022e2c7825 */ /* 0x000fe200078e0230 */
[----:B---3--:R-:W-:Y:S01]  /*71450*/  PRMT R47, R58, 0x7632, R47 ;  /* 0x000076323a2f7816 */ /* 0x008fe2000000002f */
[----:B------:R0:W-:Y:S04]  /*71460*/  @P2 STG.E.U16 [R4.64], R58 ;  /* 0x0000003a04002986 */ /* 0x0001e8000c101506 */
[----:B0-----:R-:W3:Y:S04]  /*71470*/  LDL.LU R58, [R1+0x49c] ;  /* 0x00049c00013a7983 */ /* 0x001ee80000300800 */
[----:B------:R-:W-:Y:S04]  /*71480*/  @P6 STG.E.U16 [R6.64], R0 ;  /* 0x0000000006006986 */ /* 0x000fe8000c101506 */
[----:B------:R0:W-:Y:S04]  /*71490*/  @P5 STG.E.U16 [R44.64], R52 ;  /* 0x000000342c005986 */ /* 0x0001e8000c101506 */
[----:B0-----:R-:W3:Y:S01]  /*714a0*/  LDL.LU R52, [R1+0x2160] ;  /* 0x0021600001347983 */ /* 0x001ee20000300800 */
[----:B------:R-:W-:-:S02]  /*714b0*/  ISETP.LT.AND P4, PT, R27, c[0x0][0x178], !P0 ;  /* 0x00005e001b007a0c */ /* 0x000fc40004781270 */
[----:B------:R-:W-:Y:S01]  /*714c0*/  ISETP.LT.AND P0, PT, R23, c[0x0][0x178], !P0 ;  /* 0x00005e0017007a0c */ /* 0x000fe20004701270 */
[C---:B------:R-:W-:Y:S01]  /*714d0*/  IMAD.WIDE R4, R46.reuse, 0x2, R10 ;  /* 0x000000022e047825 */ /* 0x040fe200078e020a */
[----:B------:R-:W-:Y:S02]  /*714e0*/  ISETP.LT.AND P6, PT, R59, c[0x0][0x178], !P1 ;  /* 0x00005e003b007a0c */ /* 0x000fe40004fc1270 */
[----:B------:R-:W-:Y:S02]  /*714f0*/  IADD3 R0, R46, c[0x0][0x198], RZ ;  /* 0x000066002e007a10 */ /* 0x000fe40007ffe0ff */
[----:B------:R-:W-:Y:S01]  /*71500*/  ISETP.LT.AND P5, PT, R60, c[0x0][0x178], !P1 ;  /* 0x00005e003c007a0c */ /* 0x000fe20004fa1270 */
[----:B------:R-:W-:-:S04]  /*71510*/  IMAD.WIDE R6, R46, 0x2, R8 ;  /* 0x000000022e067825 */ /* 0x000fc800078e0208 */
[----:B------:R0:W-:Y:S01]  /*71520*/  @P4 STG.E.U16 [R4.64], R3 ;  /* 0x0000000304004986 */ /* 0x0001e2000c101506 */
[----:B------:R-:W-:Y:S02]  /*71530*/  ISETP.LT.AND P4, PT, R27, c[0x0][0x178], !P1 ;  /* 0x00005e001b007a0c */ /* 0x000fe40004f81270 */
[----:B------:R-:W-:Y:S01]  /*71540*/  ISETP.LT.AND P1, PT, R23, c[0x0][0x178], !P1 ;  /* 0x00005e0017007a0c */ /* 0x000fe20004f21270 */
[----:B------:R1:W-:Y:S01]  /*71550*/  @P0 STG.E.U16 [R6.64], R47 ;  /* 0x0000002f06000986 */ /* 0x0003e2000c101506 */
[----:B0-----:R-:W-:Y:S01]  /*71560*/  IMAD.WIDE R4, R0, 0x2, R50 ;  /* 0x0000000200047825 */ /* 0x001fe200078e0232 */
[----:B------:R-:W-:-:S03]  /*71570*/  PRMT R3, R56, 0x7632, R3 ;  /* 0x0000763238037816 */ /* 0x000fc60000000003 */
[C---:B-1----:R-:W-:Y:S01]  /*71580*/  IMAD.WIDE R6, R0.reuse, 0x2, R48 ;  /* 0x0000000200067825 */ /* 0x042fe200078e0230 */
[----:B------:R0:W-:Y:S01]  /*71590*/  @P6 STG.E.U16 [R4.64], R56 ;  /* 0x0000003804006986 */ /* 0x0001e2000c101506 */
[----:B------:R-:W-:Y:S02]  /*715a0*/  IADD3 R45, R0, c[0x0][0x198], RZ ;  /* 0x00006600002d7a10 */ /* 0x000fe40007ffe0ff */
[----:B--2---:R-:W-:Y:S01]  /*715b0*/  PRMT R44, R57, 0x7632, R44 ;  /* 0x00007632392c7816 */ /* 0x004fe2000000002c */
[----:B------:R1:W-:Y:S01]  /*715c0*/  @P5 STG.E.U16 [R6.64], R57 ;  /* 0x0000003906005986 */ /* 0x0003e2000c101506 */
[----:B------:R-:W-:-:S03]  /*715d0*/  ISETP.LT.AND P5, PT, R59, c[0x0][0x178], !P3 ;  /* 0x00005e003b007a0c */ /* 0x000fc60005fa1270 */
[----:B0-----:R-:W2:Y:S01]  /*715e0*/  LDL.LU R56, [R1+0x59c] ;  /* 0x00059c0001387983 */ /* 0x001ea20000300800 */
[----:B------:R-:W-:-:S03]  /*715f0*/  IMAD.WIDE R4, R0, 0x2, R10 ;  /* 0x0000000200047825 */ /* 0x000fc600078e020a */
[----:B------:R-:W2:Y:S01]  /*71600*/  LDL.LU R47, [R1+0x2164] ;  /* 0x00216400012f7983 */ /* 0x000ea20000300800 */
[----:B-1----:R-:W-:Y:S01]  /*71610*/  IMAD.WIDE R6, R0, 0x2, R8 ;  /* 0x0000000200067825 */ /* 0x002fe200078e0208 */
[----:B----4-:R-:W-:Y:S02]  /*71620*/  PRMT R0, R61, 0x7632, R0 ;  /* 0x000076323d007816 */ /* 0x010fe40000000000 */
[----:B------:R0:W-:Y:S04]  /*71630*/  @P4 STG.E.U16 [R4.64], R61 ;  /* 0x0000003d04004986 */ /* 0x0001e8000c101506 */
[----:B------:R-:W4:Y:S01]  /*71640*/  LDL.LU R57, [R1+0x58c] ;  /* 0x00058c0001397983 */ /* 0x000f220000300800 */
[----:B------:R-:W-:-:S03]  /*71650*/  ISETP.LT.AND P6, PT, R60, c[0x0][0x178], !P3 ;  /* 0x00005e003c007a0c */ /* 0x000fc60005fc1270 */
[----:B0-----:R-:W4:Y:S01]  /*71660*/  LDL.LU R61, [R1+0x57c] ;  /* 0x00057c00013d7983 */ /* 0x001f220000300800 */
[----:B------:R-:W-:Y:S01]  /*71670*/  IMAD.WIDE R4, R45, 0x2, R50 ;  /* 0x000000022d047825 */ /* 0x000fe200078e0232 */
[----:B------:R-:W-:Y:S02]  /*71680*/  ISETP.GE.AND P2, PT, R54, c[0x0][0x17c], PT ;  /* 0x00005f0036007a0c */ /* 0x000fe40003f46270 */
[----:B------:R-:W-:Y:S01]  /*71690*/  ISETP.GE.AND P0, PT, R53, c[0x0][0x17c], PT ;  /* 0x00005f0035007a0c */ /* 0x000fe20003f06270 */
[----:B---3--:R0:W-:Y:S01]  /*716a0*/  @P1 STG.E.U16 [R6.64], R58 ;  /* 0x0000003a06001986 */ /* 0x0081e2000c101506 */
[----:B------:R-:W-:Y:S02]  /*716b0*/  ISETP.LT.AND P1, PT, R27, c[0x0][0x178], !P3 ;  /* 0x00005e001b007a0c */ /* 0x000fe40005f21270 */
[----:B------:R-:W-:Y:S01]  /*716c0*/  PRMT R46, R58, 0x7632, R46 ;  /* 0x000076323a2e7816 */ /* 0x000fe2000000002e */
[----:B------:R1:W-:Y:S04]  /*716d0*/  @P5 STG.E.U16 [R4.64], R3 ;  /* 0x0000000304005986 */ /* 0x0003e8000c101506 */
[----:B0-----:R-:W3:Y:S01]  /*716e0*/  LDL.LU R58, [R1+0x56c] ;  /* 0x00056c00013a7983 */ /* 0x001ee20000300800 */
[----:B------:R-:W-:-:S03]  /*716f0*/  IMAD.WIDE R6, R45, 0x2, R48 ;  /* 0x000000022d067825 */ /* 0x000fc600078e0230 */
[----:B------:R-:W3:Y:S01]  /*71700*/  LDL.LU R54, [R1+0x5dc] ;  /* 0x0005dc0001367983 */ /* 0x000ee20000300800 */
[----:B-1----:R-:W-:-:S03]  /*71710*/  IMAD.WIDE R4, R45, 0x2, R10 ;  /* 0x000000022d047825 */ /* 0x002fc600078e020a */
[----:B------:R0:W-:Y:S04]  /*71720*/  @P6 STG.E.U16 [R6.64], R44 ;  /* 0x0000002c06006986 */ /* 0x0001e8000c101506 */
[----:B------:R1:W-:Y:S01]  /*71730*/  @P1 STG.E.U16 [R4.64], R0 ;  /* 0x0000000004001986 */ /* 0x0003e2000c101506 */
[----:B------:R-:W-:-:S03]  /*71740*/  ISETP.GE.AND P1, PT, R52, c[0x0][0x17c], PT ;  /* 0x00005f0034007a0c */ /* 0x000fc60003f26270 */
[----:B------:R-:W3:Y:S04]  /*71750*/  LDL.LU R55, [R1+0x5bc] ;  /* 0x0005bc0001377983 */ /* 0x000ee80000300800 */
[----:B------:R-:W3:Y:S04]  /*71760*/  LDL.LU R53, [R1+0x216c] ;  /* 0x00216c0001357983 */ /* 0x000ee80000300800 */
[----:B------:R-:W3:Y:S01]  /*71770*/  LDL.LU R52, [R1+0x2168] ;  /* 0x0021680001347983 */ /* 0x000ee20000300800 */
[----:B------:R-:W-:Y:S02]  /*71780*/  ISETP.LT.AND P3, PT, R23, c[0x0][0x178], !P3 ;  /* 0x00005e0017007a0c */ /* 0x000fe40005f61270 */
[----:B------:R-:W-:-:S02]  /*71790*/  ISETP.LT.AND P4, PT, R59, c[0x0][0x178], !P2 ;  /* 0x00005e003b007a0c */ /* 0x000fc40005781270 */
[C---:B------:R-:W-:Y:S02]  /*717a0*/  IADD3 R3, R45.reuse, c[0x0][0x198], RZ ;  /* 0x000066002d037a10 */ /* 0x040fe40007ffe0ff */
[----:B------:R-:W-:Y:S01]  /*717b0*/  ISETP.LT.AND P5, PT, R60, c[0x0][0x178], !P2 ;  /* 0x00005e003c007a0c */ /* 0x000fe200057a1270 */
[----:B0-----:R-:W-:Y:S01]  /*717c0*/  IMAD.WIDE R6, R45, 0x2, R8 ;  /* 0x000000022d067825 */ /* 0x001fe200078e0208 */
[----:B------:R-:W-:-:S03]  /*717d0*/  ISETP.LT.AND P6, PT, R27, c[0x0][0x178], !P2 ;  /* 0x00005e001b007a0c */ /* 0x000fc600057c1270 */
[----:B------:R-:W-:Y:S02]  /*717e0*/  IMAD.WIDE R44, R3, 0x2, R50 ;  /* 0x00000002032c7825 */ /* 0x000fe400078e0232 */
[----:B------:R0:W-:Y:S01]  /*717f0*/  @P3 STG.E.U16 [R6.64], R46 ;  /* 0x0000002e06003986 */ /* 0x0001e2000c101506 */
[----:B------:R-:W-:Y:S02]  /*71800*/  ISETP.LT.AND P3, PT, R23, c[0x0][0x178], !P2 ;  /* 0x00005e0017007a0c */ /* 0x000fe40005761270 */
[C---:B-1----:R-:W-:Y:S01]  /*71810*/  IADD3 R0, R3.reuse, c[0x0][0x198], RZ ;  /* 0x0000660003007a10 */ /* 0x042fe20007ffe0ff */
[----:B0-----:R-:W-:Y:S01]  /*71820*/  IMAD.WIDE R6, R3, 0x2, R48 ;  /* 0x0000000203067825 */ /* 0x001fe200078e0230 */
[----:B--2---:R0:W-:Y:S01]  /*71830*/  @P4 STG.E.U16 [R44.64], R56 ;  /* 0x000000382c004986 */ /* 0x0041e2000c101506 */
[----:B------:R-:W-:Y:S02]  /*71840*/  ISETP.LT.AND P4, PT, R59, c[0x0][0x178], !P0 ;  /* 0x00005e003b007a0c */ /* 0x000fe40004781270 */
[----:B0-----:R-:W-:Y:S01]  /*71850*/  IMAD.WIDE R44, R3, 0x2, R10 ;  /* 0x00000002032c7825 */ /* 0x001fe200078e020a */
[----:B----4-:R0:W-:Y:S01]  /*71860*/  @P5 STG.E.U16 [R6.64], R57 ;  /* 0x0000003906005986 */ /* 0x0101e2000c101506 */
[----:B------:R-:W-:-:S03]  /*71870*/  ISETP.LT.AND P5, PT, R27, c[0x0][0x178], !P0 ;  /* 0x00005e001b007a0c */ /* 0x000fc600047a1270 */
[----:B------:R1:W-:Y:S01]  /*71880*/  @P6 STG.E.U16 [R44.64], R61 ;  /* 0x0000003d2c006986 */ /* 0x0003e2000c101506 */
[----:B------:R-:W-:Y:S01]  /*71890*/  ISETP.LT.AND P6, PT, R60, c[0x0][0x178], !P0 ;  /* 0x00005e003c007a0c */ /* 0x000fe200047c1270 */
[----:B0-----:R-:W-:Y:S01]  /*718a0*/  IMAD.WIDE R6, R3, 0x2, R8 ;  /* 0x0000000203067825 */ /* 0x001fe200078e0208 */
[----:B------:R-:W-:Y:S02]  /*718b0*/  ISETP.LT.AND P0, PT, R23, c[0x0][0x178], !P0 ;  /* 0x00005e0017007a0c */ /* 0x000fe40004701270 */
[----:B------:R-:W-:Y:S02]  /*718c0*/  PRMT R4, R56, 0x7632, R4 ;  /* 0x0000763238047816 */ /* 0x000fe40000000004 */
[----:B------:R-:W-:Y:S01]  /*718d0*/  PRMT R5, R57, 0x7632, R5 ;  /* 0x0000763239057816 */ /* 0x000fe20000000005 */
[----:B-1----:R-:W-:Y:S01]  /*718e0*/  IMAD.WIDE R44, R0, 0x2, R50 ;  /* 0x00000002002c7825 */ /* 0x002fe200078e0232 */
[----:B------:R-:W-:Y:S02]  /*718f0*/  PRMT R46, R61, 0x7632, R46 ;  /* 0x000076323d2e7816 */ /* 0x000fe4000000002e */
[----:B------:R-:W2:Y:S04]  /*71900*/  LDL.LU R61, [R1+0x5cc] ;  /* 0x0005cc00013d7983 */ /* 0x000ea80000300800 */
[----:B------:R-:W4:Y:S04]  /*71910*/  LDL.LU R56, [R1+0x5ac] ;  /* 0x0005ac0001387983 */ /* 0x000f280000300800 */
[----:B---3--:R0:W-:Y:S01]  /*71920*/  @P3 STG.E.U16 [R6.64], R58 ;  /* 0x0000003a06003986 */ /* 0x0081e2000c101506 */
[----:B------:R-:W-:-:S03]  /*71930*/  PRMT R3, R58, 0x7632, R3 ;  /* 0x000076323a037816 */ /* 0x000fc60000000003 */
[----:B------:R1:W-:Y:S01]  /*71940*/  @P4 STG.E.U16 [R44.64], R4 ;  /* 0x000000042c004986 */ /* 0x0003e2000c101506 */
[----:B0-----:R-:W-:-:S04]  /*71950*/  IMAD.WIDE R6, R0, 0x2, R48 ;  /* 0x0000000200067825 */ /* 0x001fc800078e0230 */
[C---:B-1----:R-:W-:Y:S01]  /*71960*/  IMAD.WIDE R44, R0.reuse, 0x2, R10 ;  /* 0x00000002002c7825 */ /* 0x042fe200078e020a */
[----:B------:R0:W-:Y:S04]  /*71970*/  @P6 STG.E.U16 [R6.64], R5 ;  /* 0x0000000506006986 */ /* 0x0001e8000c101506 */
[----:B------:R1:W-:Y:S01]  /*71980*/  @P5 STG.E.U16 [R44.64], R46 ;  /* 0x0000002e2c005986 */ /* 0x0003e2000c101506 */
[----:B0-----:R-:W-:-:S05]  /*71990*/  IMAD.WIDE R6, R0, 0x2, R8 ;  /* 0x0000000200067825 */ /* 0x001fca00078e0208 */
[----:B------:R0:W-:Y:S01]  /*719a0*/  @P0 STG.E.U16 [R6.64], R3 ;  /* 0x0000000306000986 */ /* 0x0001e2000c101506 */
[----:B------:R-:W-:-:S03]  /*719b0*/  ISETP.GE.AND P0, PT, R52, c[0x0][0x17c], PT ;  /* 0x00005f0034007a0c */ /* 0x000fc60003f06270 */
[----:B------:R-:W3:Y:S01]  /*719c0*/  LDL.LU R52, [R1+0x2170] ;  /* 0x0021700001347983 */ /* 0x000ee20000300800 */
[----:B------:R-:W-:Y:S02]  /*719d0*/  ISETP.LT.AND P3, PT, R59, c[0x0][0x178], !P1 ;  /* 0x00005e003b007a0c */ /* 0x000fe40004f61270 */
[----:B------:R-:W-:Y:S01]  /*719e0*/  ISETP.LT.AND P4, PT, R60, c[0x0][0x178], !P1 ;  /* 0x00005e003c007a0c */ /* 0x000fe20004f81270 */
[----:B------:R-:W3:Y:S01]  /*719f0*/  LDL.LU R57, [R1+0x650] ;  /* 0x0006500001397983 */ /* 0x000ee20000300800 */
[----:B------:R-:W-:Y:S02]  /*71a00*/  ISETP.LT.AND P6, PT, R27, c[0x0][0x178], !P1 ;  /* 0x00005e001b007a0c */ /* 0x000fe40004fc1270 */
[----:B------:R-:W-:Y:S01]  /*71a10*/  IADD3 R4, R0, c[0x0][0x198], RZ ;  /* 0x0000660000047a10 */ /* 0x000fe20007ffe0ff */
[----:B------:R-:W3:Y:S01]  /*71a20*/  LDL.LU R58, [R1+0x620] ;  /* 0x00062000013a7983 */ /* 0x000ee20000300800 */
[----:B------:R-:W-:Y:S02]  /*71a30*/  ISETP.LT.AND P1, PT, R23, c[0x0][0x178], !P1 ;  /* 0x00005e0017007a0c */ /* 0x000fe40004f21270 */
[----:B------:R-:W-:Y:S01]  /*71a40*/  ISETP.GE.AND P2, PT, R47, c[0x0][0x17c], PT ;  /* 0x00005f002f007a0c */ /* 0x000fe20003f46270 */
[C---:B-1----:R-:W-:Y:S01]  /*71a50*/  IMAD.WIDE R44, R4.reuse, 0x2, R50 ;  /* 0x00000002042c7825 */ /* 0x042fe200078e0232 */
[----:B------:R-:W-:-:S03]  /*71a60*/  IADD3 R0, R4, c[0x0][0x198], RZ ;  /* 0x0000660004007a10 */ /* 0x000fc60007ffe0ff */
[C---:B------:R-:W-:Y:S01]  /*71a70*/  IMAD.WIDE R46, R4.reuse, 0x2, R48 ;  /* 0x00000002042e7825 */ /* 0x040fe200078e0230 */
[----:B------:R-:W-:Y:S03]  /*71a80*/  @P3 STG.E.U16 [R44.64], R54 ;  /* 0x000000362c003986 */ /* 0x000fe6000c101506 */
[C---:B0-----:R-:W-:Y:S01]  /*71a90*/  IMAD.WIDE R6, R4.reuse, 0x2, R10 ;  /* 0x0000000204067825 */ /* 0x041fe200078e020a */
[----:B------:R0:W-:Y:S03]  /*71aa0*/  @P4 STG.E.U16 [R46.64], R55 ;  /* 0x000000372e004986 */ /* 0x0001e6000c101506 */
[----:B------:R-:W-:Y:S01]  /*71ab0*/  IMAD.WIDE R4, R4, 0x2, R8 ;  /* 0x0000000204047825 */ /* 0x000fe200078e0208 */
[----:B--2---:R1:W-:Y:S01]  /*71ac0*/  @P6 STG.E.U16 [R6.64], R61 ;  /* 0x0000003d06006986 */ /* 0x0043e2000c101506 */
[----:B0-----:R-:W-:-:S03]  /*71ad0*/  PRMT R47, R61, 0x7632, R47 ;  /* 0x000076323d2f7816 */ /* 0x001fc6000000002f */
[----:B----4-:R0:W-:Y:S04]  /*71ae0*/  @P1 STG.E.U16 [R4.64], R56 ;  /* 0x0000003804001986 */ /* 0x0101e8000c101506 */
[----:B-1----:R-:W2:Y:S01]  /*71af0*/  LDL.LU R61, [R1+0x600] ;  /* 0x00060000013d7983 */ /* 0x002ea20000300800 */
[----:B---3--:R-:W-:-:S03]  /*71b00*/  ISETP.GE.AND P1, PT, R52, c[0x0][0x17c], PT ;  /* 0x00005f0034007a0c */ /* 0x008fc60003f26270 */
[----:B------:R-:W3:Y:S01]  /*71b10*/  LDL.LU R52, [R1+0x2174] ;  /* 0x0021740001347983 */ /* 0x000ee20000300800 */
[----:B------:R-:W-:Y:S02]  /*71b20*/  ISETP.LT.AND P4, PT, R59, c[0x0][0x178], !P2 ;  /* 0x00005e003b007a0c */ /* 0x000fe40005781270 */
[----:B------:R-:W-:Y:S01]  /*71b30*/  ISETP.LT.AND P3, PT, R60, c[0x0][0x178], !P2 ;  /* 0x00005e003c007a0c */ /* 0x000fe20005761270 */
[----:B------:R-:W-:Y:S01]  /*71b40*/  IMAD.WIDE R6, R0, 0x2, R50 ;  /* 0x0000000200067825 */ /* 0x000fe200078e0232 */
[----:B------:R-:W-:Y:S02]  /*71b50*/  PRMT R46, R54, 0x7632, R46 ;  /* 0x00007632362e7816 */ /* 0x000fe4000000002e */
[----:B------:R-:W-:Y:S01]  /*71b60*/  PRMT R3, R55, 0x7632, R3 ;  /* 0x0000763237037816 */ /* 0x000fe20000000003 */
[----:B------:R-:W-:Y:S01]  /*71b70*/  IMAD.WIDE R44, R0, 0x2, R48 ;  /* 0x00000002002c7825 */ /* 0x000fe200078e0230 */
[----:B------:R-:W-:Y:S02]  /*71b80*/  ISETP.LT.AND P6, PT, R27, c[0x0][0x178], !P2 ;  /* 0x00005e001b007a0c */ /* 0x000fe400057c1270 */
[----:B------:R-:W-:-:S02]  /*71b90*/  ISETP.GE.AND P5, PT, R53, c[0x0][0x17c], PT ;  /* 0x00005f0035007a0c */ /* 0x000fc40003fa6270 */
[----:B------:R-:W-:Y:S01]  /*71ba0*/  ISETP.LT.AND P2, PT, R23, c[0x0][0x178], !P2 ;  /* 0x00005e0017007a0c */ /* 0x000fe20005741270 */
[----:B------:R1:W-:Y:S01]  /*71bb0*/  @P4 STG.E.U16 [R6.64], R46 ;  /* 0x0000002e06004986 */ /* 0x0003e2000c101506 */
[----:B0-----:R-:W-:-:S03]  /*71bc0*/  IMAD.WIDE R4, R0, 0x2, R10 ;  /* 0x0000000200047825 */ /* 0x001fc600078e020a */
[----:B------:R0:W-:Y:S01]  /*71bd0*/  @P3 STG.E.U16 [R44.64], R3 ;  /* 0x000000032c003986 */ /* 0x0001e2000c101506 */
[----:B------:R-:W-:-:S03]  /*71be0*/  ISETP.LT.AND P3, PT, R59, c[0x0][0x178], !P5 ;  /* 0x00005e003b007a0c */ /* 0x000fc60006f61270 */
[----:B------:R4:W-:Y:S01]  /*71bf0*/  @P6 STG.E.U16 [R4.64], R47 ;  /* 0x0000002f04006986 */ /* 0x0009e2000c101506 */
[----:B-1----:R-:W-:-:S03]  /*71c00*/  PRMT R46, R56, 0x7632, R46 ;  /* 0x00007632382e7816 */ /* 0x002fc6000000002e */
[----:B------:R-:W2:Y:S01]  /*71c10*/  LDL.LU R53, [R1+0x2178] ;  /* 0x0021780001357983 */ /* 0x000ea20000300800 */
[C---:B0-----:R-:W-:Y:S01]  /*71c20*/  IADD3 R3, R0.reuse, c[0x0][0x198], RZ ;  /* 0x0000660000037a10 */ /* 0x041fe20007ffe0ff */
[----:B------:R-:W-:Y:S02]  /*71c30*/  IMAD.WIDE R6, R0, 0x2, R8 ;  /* 0x0000000200067825 */ /* 0x000fe400078e0208 */
[----:B------:R-:W2:Y:S02]  /*71c40*/  LDL.LU R55, [R1+0x680] ;  /* 0x0006800001377983 */ /* 0x000ea40000300800 */
[----:B----4-:R-:W-:Y:S02]  /*71c50*/  IMAD.WIDE R4, R3, 0x2, R50 ;  /* 0x0000000203047825 */ /* 0x010fe400078e0232 */
[----:B------:R-:W-:Y:S04]  /*71c60*/  @P2 STG.E.U16 [R6.64], R46 ;  /* 0x0000002e06002986 */ /* 0x000fe8000c101506 */
[----:B------:R0:W-:Y:S04]  /*71c70*/  @P3 STG.E.U16 [R4.64], R57 ;  /* 0x0000003904003986 */ /* 0x0001e8000c101506 */
[----:B------:R-:W4:Y:S01]  /*71c80*/  LDL.LU R56, [R1+0x640] ;  /* 0x0006400001387983 */ /* 0x000f220000300800 */
[----:B------:R-:W-:-:S02]  /*71c90*/  PRMT R0, R57, 0x7632, R0 ;  /* 0x0000763239007816 */ /* 0x000fc40000000000 */
[----:B---3--:R-:W-:Y:S02]  /*71ca0*/  ISETP.GE.AND P3, PT, R52, c[0x0][0x17c], PT ;  /* 0x00005f0034007a0c */ /* 0x008fe40003f66270 */
[----:B------:R-:W3:Y:S04]  /*71cb0*/  LDL.LU R52, [R1+0x217c] ;  /* 0x00217c0001347983 */ /* 0x000ee80000300800 */
[----:B0-----:R-:W3:Y:S01]  /*71cc0*/  LDL.LU R57, [R1+0x5f0] ;  /* 0x0005f00001397983 */ /* 0x001ee20000300800 */
[----:B------:R-:W-:Y:S02]  /*71cd0*/  ISETP.LT.AND P4, PT, R60, c[0x0][0x178], !P5 ;  /* 0x00005e003c007a0c */ /* 0x000fe40006f81270 */
[----:B------:R-:W-:Y:S01]  /*71ce0*/  ISETP.LT.AND P6, PT, R27, c[0x0][0x178], !P5 ;  /* 0x00005e001b007a0c */ /* 0x000fe20006fc1270 */
[----:B------:R-:W-:Y:S01]  /*71cf0*/  IMAD.WIDE R44, R3, 0x2, R48 ;  /* 0x00000002032c7825 */ /* 0x000fe200078e0230 */
[----:B------:R-:W-:Y:S01]  /*71d00*/  ISETP.LT.AND P5, PT, R23, c[0x0][0x178], !P5 ;  /* 0x00005e0017007a0c */ /* 0x000fe20006fa1270 */
[----:B------:R-:W3:Y:S01]  /*71d10*/  LDL.LU R47, [R1+0x2180] ;  /* 0x00218000012f7983 */ /* 0x000ee20000300800 */
[----:B------:R-:W-:Y:S01]  /*71d20*/  ISETP.LT.AND P2, PT, R59, c[0x0][0x178], !P0 ;  /* 0x00005e003b007a0c */ /* 0x000fe20004741270 */
[C---:B------:R-:W-:Y:S01]  /*71d30*/  IMAD.WIDE R4, R3.reuse, 0x2, R10 ;  /* 0x0000000203047825 */ /* 0x040fe200078e020a */
[----:B------:R-:W-:-:S03]  /*71d40*/  IADD3 R46, R3, c[0x0][0x198], RZ ;  /* 0x00006600032e7a10 */ /* 0x000fc60007ffe0ff */
[----:B------:R-:W-:Y:S02]  /*71d50*/  IMAD.WIDE R6, R3, 0x2, R8 ;  /* 0x0000000203067825 */ /* 0x000fe400078e0208 */
[----:B------:R0:W-:Y:S01]  /*71d60*/  @P4 STG.E.U16 [R44.64], R58 ;  /* 0x0000003a2c004986 */ /* 0x0001e2000c101506 */
[----:B------:R-:W-:-:S03]  /*71d70*/  ISETP.LT.AND P4, PT, R60, c[0x0][0x178], !P0 ;  /* 0x00005e003c007a0c */ /* 0x000fc60004781270 */
[----:B--2---:R1:W-:Y:S01]  /*71d80*/  @P6 STG.E.U16 [R4.64], R61 ;  /* 0x0000003d04006986 */ /* 0x0043e2000c101506 */
[----:B------:R-:W-:Y:S02]  /*71d90*/  ISETP.LT.AND P6, PT, R27, c[0x0][0x178], !P0 ;  /* 0x00005e001b007a0c */ /* 0x000fe400047c1270 */
[----:B------:R-:W-:Y:S01]  /*71da0*/  ISETP.LT.AND P0, PT, R23, c[0x0][0x178], !P0 ;  /* 0x00005e0017007a0c */ /* 0x000fe20004701270 */
[----:B------:R2:W-:Y:S01]  /*71db0*/  @P5 STG.E.U16 [R6.64], R40 ;  /* 0x0000002806005986 */ /* 0x0005e2000c101506 */
[----:B0-----:R-:W-:Y:S01]  /*71dc0*/  IMAD.WIDE R44, R46, 0x2, R50 ;  /* 0x000000022e2c7825 */ /* 0x001fe200078e0232 */
[----:B------:R-:W-:-:S04]  /*71dd0*/  PRMT R3, R61, 0x7632, R3 ;  /* 0x000076323d037816 */ /* 0x000fc80000000003 */
[----:B------:R0:W-:Y:S01]  /*71de0*/  @P2 STG.E.U16 [R44.64], R0 ;  /* 0x000000002c002986 */ /* 0x0001e2000c101506 */
[----:B-1----:R-:W-:-:S04]  /*71df0*/  IMAD.WIDE R4, R46, 0x2, R10 ;  /* 0x000000022e047825 */ /* 0x002fc800078e020a */
[----:B--2---:R-:W-:Y:S01]  /*71e00*/  IMAD.WIDE R6, R46, 0x2, R48 ;  /* 0x000000022e067825 */ /* 0x004fe200078e0230 */
[----:B0-----:R-:W-:Y:S02]  /*71e10*/  PRMT R0, R58, 0x7632, R0 ;  /* 0x000076323a007816 */ /* 0x001fe40000000000 */
[----:B------:R-:W-:Y:S01]  /*71e20*/  ISETP.LT.AND P5, PT, R59, c[0x0][0x178], !P1 ;  /* 0x00005e003b007a0c */ /* 0x000fe20004fa1270 */
[----:B------:R-:W2:Y:S04]  /*71e30*/  LDL.LU R58, [R1+0x670] ;  /* 0x00067000013a7983 */ /* 0x000ea80000300800 */
[----:B------:R0:W-:Y:S04]  /*71e40*/  @P4 STG.E.U16 [R6.64], R0 ;  /* 0x0000000006004986 */ /* 0x0001e8000c101506 */
[----:B------:R1:W-:Y:S01]  /*71e50*/  @P6 STG.E.U16 [R4.64], R3 ;  /* 0x0000000304006986 */ /* 0x0003e2000c101506 */
[----:B------:R-:W-:-:S02]  /*71e60*/  ISETP.LT.AND P4, PT, R60, c[0x0][0x178], !P1 ;  /* 0x00005e003c007a0c */ /* 0x000fc40004f81270 */
[----:B------:R-:W-:Y:S01]  /*71e70*/  ISETP.LT.AND P6, PT, R27, c[0x0][0x178], !P1 ;  /* 0x00005e001b007a0c */ /* 0x000fe20004fc1270 */
[----:B------:R-:W2:Y:S01]  /*71e80*/  LDL.LU R61, [R1+0x630] ;  /* 0x00063000013d7983 */ /* 0x000ea20000300800 */
[----:B------:R-:W-:Y:S02]  /*71e90*/  ISETP.LT.AND P1, PT, R23, c[0x0][0x178], !P1 ;  /* 0x00005e0017007a0c */ /* 0x000fe40004f21270 */
[----:B0-----:R-:W-:Y:S02]  /*71ea0*/  IADD3 R0, R46, c[0x0][0x198], RZ ;  /* 0x000066002e007a10 */ /* 0x001fe40007ffe0ff */
[----:B-1----:R-:W-:Y:S01]  /*71eb0*/  PRMT R3, R40, 0x7632, R3 ;  /* 0x0000763228037816 */ /* 0x002fe20000000003 */
[----:B------:R-:W-:-:S05]  /*71ec0*/  IMAD.WIDE R4, R46, 0x2, R8 ;  /* 0x000000022e047825 */ /* 0x000fca00078e0208 */
[----:B------:R0:W-:Y:S01]  /*71ed0*/  @P0 STG.E.U16 [R4.64], R3 ;  /* 0x0000000304000986 */ /* 0x0001e2000c101506 */
[----:B------:R-:W-:-:S04]  /*71ee0*/  IMAD.WIDE R6, R0, 0x2, R50 ;  /* 0x0000000200067825 */ /* 0x000fc800078e0232 */
[C---:B------:R-:W-:Y:S01]  /*71ef0*/  IMAD.WIDE R44, R0.reuse, 0x2, R48 ;  /* 0x00000002002c7825 */ /* 0x040fe200078e0230 */
[----:B------:R1:W-:Y:S03]  /*71f00*/  @P5 STG.E.U16 [R6.64], R55 ;  /* 0x0000003706005986 */ /* 0x0003e6000c101506 */
[C---:B0-----:R-:W-:Y:S01]  /*71f10*/  IMAD.WIDE R4, R0.reuse, 0x2, R10 ;  /* 0x0000000200047825 */ /* 0x041fe200078e020a */
[----:B----4-:R-:W-:Y:S03]  /*71f20*/  @P4 STG.E.U16 [R44.64], R56 ;  /* 0x000000382c004986 */ /* 0x010fe6000c101506 */
[----:B-1----:R-:W-:Y:S01]  /*71f30*/  IMAD.WIDE R6, R0, 0x2, R8 ;  /* 0x0000000200067825 */ /* 0x002fe200078e0208 */
[----:B------:R-:W-:Y:S02]  /*71f40*/  ISETP.GE.AND P2, PT, R53, c[0x0][0x17c], PT ;  /* 0x00005f0035007a0c */ /* 0x000fe40003f46270 */
[----:B---3--:R-:W-:-:S02]  /*71f50*/  ISETP.GE.AND P0, PT, R52, c[0x0][0x17c], PT ;  /* 0x00005f0034007a0c */ /* 0x008fc40003f06270 */
[----:B------:R-:W3:Y:S04]  /*71f60*/  LDL.LU R52, [R1+0x2184] ;  /* 0x0021840001347983 */ /* 0x000ee80000300800 */
[----:B------:R-:W-:Y:S04]  /*71f70*/  @P6 STG.E.U16 [R4.64], R57 ;  /* 0x0000003904006986 */ /* 0x000fe8000c101506 */
[----:B------:R0:W-:Y:S02]  /*71f80*/  @P1 STG.E.U16 [R6.64], R36 ;  /* 0x0000002406001986 */ /* 0x0001e4000c101506 */
[----:B0-----:R-:W-:-:S02]  /*71f90*/  PRMT R6, R56, 0x7632, R6 ;  /* 0x0000763238067816 */ /* 0x001fc40000000006 */
[----:B------:R-:W4:Y:S01]  /*71fa0*/  LDL.LU R56, [R1+0x5e0] ;  /* 0x0005e00001387983 */ /* 0x000f220000300800 */
[----:B------:R-:W-:-:S03]  /*71fb0*/  PRMT R36, R57, 0x7632, R36 ;  /* 0x0000763239247816 */ /* 0x000fc60000000024 */
[----:B------:R-:W4:Y:S04]  /*71fc0*/  LDL.LU R53, [R1+0x2188] ;  /* 0x0021880001357983 */ /* 0x000f280000300800 */
[----:B------:R-:W4:Y:S01]  /*71fd0*/  LDL.LU R57, [R1+0x6a0] ;  /* 0x0006a00001397983 */ /* 0x000f220000300800 */
[----:B------:R-:W-:Y:S02]  /*71fe0*/  ISETP.LT.AND P5, PT, R59, c[0x0][0x178], !P3 ;  /* 0x00005e003b007a0c */ /* 0x000fe40005fa1270 */
[----:B------:R-:W-:Y:S02]  /*71ff0*/  IADD3 R3, R0, c[0x0][0x198], RZ ;  /* 0x0000660000037a10 */ /* 0x000fe40007ffe0ff */
[----:B------:R-:W-:Y:S02]  /*72000*/  ISETP.LT.AND P4, PT, R60, c[0x0][0x178], !P3 ;  /* 0x00005e003c007a0c */ /* 0x000fe40005f81270 */
[----:B------:R-:W-:Y:S01]  /*72010*/  PRMT R0, R55, 0x7632, R0 ;  /* 0x0000763237007816 */ /* 0x000fe20000000000 */
[----:B------:R-:W-:Y:S01]  /*72020*/  IMAD.WIDE R44, R3, 0x2, R50 ;  /* 0x00000002032c7825 */ /* 0x000fe200078e0232 */
[----:B------:R-:W-:-:S03]  /*72030*/  ISETP.LT.AND P6, PT, R59, c[0x0][0x178], !P2 ;  /* 0x00005e003b007a0c */ /* 0x000fc600057c1270 */
[----:B------:R-:W-:Y:S02]  /*72040*/  IMAD.WIDE R4, R3, 0x2, R48 ;  /* 0x0000000203047825 */ /* 0x000fe400078e0230 */
[----:B------:R0:W-:Y:S01]  /*72050*/  @P5 STG.E.U16 [R44.64], R0 ;  /* 0x000000002c005986 */ /* 0x0001e2000c101506 */
[----:B------:R-:W-:Y:S02]  /*72060*/  ISETP.LT.AND P5, PT, R27, c[0x0][0x178], !P3 ;  /* 0x00005e001b007a0c */ /* 0x000fe40005fa1270 */
[----:B------:R-:W-:Y:S01]  /*72070*/  ISETP.LT.AND P3, PT, R23, c[0x0][0x178], !P3 ;  /* 0x00005e0017007a0c */ /* 0x000fe20005f61270 */
[----:B------:R1:W-:Y:S01]  /*72080*/  @P4 STG.E.U16 [R4.64], R6 ;  /* 0x0000000604004986 */ /* 0x0003e2000c101506 */
[----:B------:R-:W-:Y:S02]  /*72090*/  ISETP.LT.AND P4, PT, R60, c[0x0][0x178], !P2 ;  /* 0x00005e003c007a0c */ /* 0x000fe40005781270 */
[----:B------:R-:W-:Y:S02]  /*720a0*/  PRMT R40, R36, 0x7632, R40 ;  /* 0x0000763224287816 */ /* 0x000fe40000000028 */
[C---:B0-----:R-:W-:Y:S01]  /*720b0*/  IADD3 R0, R3.reuse, c[0x0][0x198], RZ ;  /* 0x0000660003007a10 */ /* 0x041fe20007ffe0ff */
[----:B-1----:R-:W-:-:S04]  /*720c0*/  IMAD.WIDE R4, R3, 0x2, R10 ;  /* 0x0000000203047825 */ /* 0x002fc800078e020a */
[----:B------:R-:W-:Y:S01]  /*720d0*/  IMAD.WIDE R6, R3, 0x2, R8 ;  /* 0x0000000203067825 */ /* 0x000fe200078e0208 */
[----:B------:R0:W-:Y:S03]  /*720e0*/  @P5 STG.E.U16 [R4.64], R36 ;  /* 0x0000002404005986 */ /* 0x0001e6000c101506 */
[C---:B------:R-:W-:Y:S01]  /*720f0*/  IMAD.WIDE R44, R0.reuse, 0x2, R50 ;  /* 0x00000002002c7825 */ /* 0x040fe200078e0232 */
[----:B------:R-:W-:Y:S01]  /*72100*/  ISETP.GE.AND P1, PT, R47, c[0x0][0x17c], PT ;  /* 0x00005f002f007a0c */ /* 0x000fe20003f26270 */
[----:B------:R-:W-:Y:S01]  /*72110*/  @P3 STG.E.U16 [R6.64], R40 ;  /* 0x0000002806003986 */ /* 0x000fe2000c101506 */
[----:B------:R-:W-:Y:S01]  /*72120*/  ISETP.LT.AND P5, PT, R27, c[0x0][0x178], !P2 ;  /* 0x00005e001b007a0c */ /* 0x000fe200057a1270 */
[----:B------:R-:W-:Y:S01]  /*72130*/  IMAD.WIDE R46, R0, 0x2, R48 ;  /* 0x00000002002e7825 */ /* 0x000fe200078e0230 */
[----:B------:R-:W-:Y:S01]  /*72140*/  ISETP.LT.AND P3, PT, R23, c[0x0][0x178], !P2 ;  /* 0x00005e0017007a0c */ /* 0x000fe20005761270 */
[----:B--2---:R1:W-:Y:S01]  /*72150*/  @P6 STG.E.U16 [R44.64], R58 ;  /* 0x0000003a2c006986 */ /* 0x0043e2000c101506 */
[----:B0-----:R-:W-:-:S03]  /*72160*/  PRMT R36, R58, 0x7632, R36 ;  /* 0x000076323a247816 */ /* 0x001fc60000000024 */
[----:B------:R0:W-:Y:S01]  /*72170*/  @P4 STG.E.U16 [R46.64], R61 ;  /* 0x0000003d2e004986 */ /* 0x0001e2000c101506 */
[----:B------:R-:W-:Y:S02]  /*72180*/  ISETP.LT.AND P6, PT, R59, c[0x0][0x178], !P0 ;  /* 0x00005e003b007a0c */ /* 0x000fe400047c1270 */
[----:B------:R-:W-:Y:S01]  /*72190*/  ISETP.LT.AND P4, PT, R60, c[0x0][0x178], !P0 ;  /* 0x00005e003c007a0c */ /* 0x000fe20004781270 */
[----:B-1----:R-:W2:Y:S01]  /*721a0*/  LDL.LU R58, [R1+0x660] ;  /* 0x00066000013a7983 */ /* 0x002ea20000300800 */
[C---:B------:R-:W-:Y:S01]  /*721b0*/  IADD3 R3, R0.reuse, c[0x0][0x198], RZ ;  /* 0x0000660000037a10 */ /* 0x040fe20007ffe0ff */
[----:B------:R-:W-:Y:S01]  /*721c0*/  IMAD.WIDE R4, R0, 0x2, R10 ;  /* 0x0000000200047825 */ /* 0x000fe200078e020a */
[----:B------:R-:W-:-:S03]  /*721d0*/  PRMT R40, R61, 0x7632, R40 ;  /* 0x000076323d287816 */ /* 0x000fc60000000028 */
[----:B------:R-:W-:-:S04]  /*721e0*/  IMAD.WIDE R6, R0, 0x2, R8 ;  /* 0x0000000200067825 */ /* 0x000fc800078e0208 */
[----:B------:R-:W-:-:S04]  /*721f0*/  IMAD.WIDE R44, R3, 0x2, R50 ;  /* 0x00000002032c7825 */ /* 0x000fc800078e0232 */
[C---:B0-----:R-:W-:Y:S01]  /*72200*/  IMAD.WIDE R46, R3.reuse, 0x2, R48 ;  /* 0x00000002032e7825 */ /* 0x041fe200078e0230 */
[----:B------:R-:W-:Y:S02]  /*72210*/  IADD3 R0, R3, c[0x0][0x198], RZ ;  /* 0x0000660003007a10 */ /* 0x000fe40007ffe0ff */
[----:B---3--:R-:W-:Y:S02]  /*72220*/  ISETP.GE.AND P2, PT, R52, c[0x0][0x17c], PT ;  /* 0x00005f0034007a0c */ /* 0x008fe40003f46270 */
[----:B------:R-:W3:Y:S04]  /*72230*/  LDL.LU R52, [R1+0x218c] ;  /* 0x00218c0001347983 */ /* 0x000ee80000300800 */
[----:B------:R-:W3:Y:S04]  /*72240*/  LDL.LU R55, [R1+0x610] ;  /* 0x0006100001377983 */ /* 0x000ee80000300800 */
[----:B------:R-:W3:Y:S04]  /*72250*/  LDL.LU R61, [R1+0x550] ;  /* 0x00055000013d7983 */ /* 0x000ee80000300800 */
[----:B----4-:R-:W-:Y:S04]  /*72260*/  @P5 STG.E.U16 [R4.64], R56 ;  /* 0x0000003804005986 */ /* 0x010fe8000c101506 */
[----:B------:R-:W-:Y:S04]  /*72270*/  @P3 STG.E.U16 [R6.64], R32 ;  /* 0x0000002006003986 */ /* 0x000fe8000c101506 */
[----:B------:R-:W-:Y:S04]  /*72280*/  @P6 STG.E.U16 [R44.64], R36 ;  /* 0x000000242c006986 */ /* 0x000fe8000c101506 */
[----:B------:R0:W-:Y:S04]  /*72290*/  @P4 STG.E.U16 [R46.64], R40 ;  /* 0x000000282e004986 */ /* 0x0001e8000c101506 */
[----:B0-----:R-:W4:Y:S01]  /*722a0*/  LDL.LU R46, [R1+0x2190] ;  /* 0x00219000012e7983 */ /* 0x001f220000300800 */
[----:B------:R-:W-:-:S02]  /*722b0*/  ISETP.LT.AND P5, PT, R27, c[0x0][0x178], !P0 ;  /* 0x00005e001b007a0c */ /* 0x000fc400047a1270 */
[----:B------:R-:W-:Y:S02]  /*722c0*/  ISETP.LT.AND P3, PT, R23, c[0x0][0x178], !P0 ;  /* 0x00005e0017007a0c */ /* 0x000fe40004761270 */
[----:B------:R-:W-:Y:S01]  /*722d0*/  ISETP.LT.AND P4, PT, R59, c[0x0][0x178], !P1 ;  /* 0x00005e003b007a0c */ /* 0x000fe20004f81270 */
[C---:B------:R-:W-:Y:S01]  /*722e0*/  IMAD.WIDE R4, R3.reuse, 0x2, R10 ;  /* 0x0000000203047825 */ /* 0x040fe200078e020a */
[----:B------:R-:W-:Y:S02]  /*722f0*/  PRMT R36, R56, 0x7632, R36 ;  /* 0x0000763238247816 */ /* 0x000fe40000000024 */
[----:B------:R-:W-:Y:S01]  /*72300*/  PRMT R32, R32, 0x7632, R32 ;  /* 0x0000763220207816 */ /* 0x000fe20000000020 */
[----:B------:R-:W-:Y:S01]  /*72310*/  IMAD.WIDE R6, R3, 0x2, R8 ;  /* 0x0000000203067825 */ /* 0x000fe200078e0208 */
[----:B------:R-:W4:Y:S04]  /*72320*/  LDL.LU R56, [R1+0x654] ;  /* 0x0006540001387983 */ /* 0x000f280000300800 */
[----:B------:R0:W-:Y:S04]  /*72330*/  @P5 STG.E.U16 [R4.64], R36 ;  /* 0x0000002404005986 */ /* 0x0001e8000c101506 */
[----:B------:R1:W-:Y:S01]  /*72340*/  @P3 STG.E.U16 [R6.64], R32 ;  /* 0x0000002006003986 */ /* 0x0003e2000c101506 */
[----:B0-----:R-:W-:Y:S01]  /*72350*/  IMAD.WIDE R4, R0, 0x2, R50 ;  /* 0x0000000200047825 */ /* 0x001fe200078e0232 */
[----:B-1----:R-:W-:-:S04]  /*72360*/  PRMT R32, R57, 0x7632, R32 ;  /* 0x0000763239207816 */ /* 0x002fc80000000020 */
[----:B------:R0:W-:Y:S04]  /*72370*/  @P4 STG.E.U16 [R4.64], R57 ;  /* 0x0000003904004986 */ /* 0x0001e8000c101506 */
[----:B0-----:R-:W4:Y:S01]  /*72380*/  LDL.LU R57, [R1+0x624] ;  /* 0x0006240001397983 */ /* 0x001f220000300800 */
[----:B------:R-:W-:Y:S02]  /*72390*/  ISETP.LT.AND P6, PT, R60, c[0x0][0x178], !P1 ;  /* 0x00005e003c007a0c */ /* 0x000fe40004fc1270 */
[----:B------:R-:W-:Y:S01]  /*723a0*/  ISETP.LT.AND P5, PT, R27, c[0x0][0x178], !P1 ;  /* 0x00005e001b007a0c */ /* 0x000fe20004fa1270 */
[C---:B------:R-:W-:Y:S01]  /*723b0*/  IMAD.WIDE R44, R0.reuse, 0x2, R48 ;  /* 0x00000002002c7825 */ /* 0x040fe200078e0230 */
[----:B------:R-:W-:Y:S01]  /*723c0*/  ISETP.LT.AND P1, PT, R23, c[0x0][0x178], !P1 ;  /* 0x00005e0017007a0c */ /* 0x000fe20004f21270 */
[----:B------:R-:W4:Y:S01]  /*723d0*/  LDL.LU R40, [R1+0x2194] ;  /* 0x0021940001287983 */ /* 0x000f220000300800 */
[----:B------:R-:W-:Y:S01]  /*723e0*/  ISETP.LT.AND P3, PT, R59, c[0x0][0x178], !P2 ;  /* 0x00005e003b007a0c */ /* 0x000fe20005761270 */
[C---:B------:R-:W-:Y:S01]  /*723f0*/  IMAD.WIDE R4, R0.reuse, 0x2, R10 ;  /* 0x0000000200047825 */ /* 0x040fe200078e020a */
[----:B------:R-:W-:-:S03]  /*72400*/  IADD3 R3, R0, c[0x0][0x198], RZ ;  /* 0x0000660000037a10 */ /* 0x000fc60007ffe0ff */
[----:B------:R-:W-:Y:S01]  /*72410*/  IMAD.WIDE R6, R0, 0x2, R8 ;  /* 0x0000000200067825 */ /* 0x000fe200078e0208 */
[----:B--2---:R-:W-:Y:S01]  /*72420*/  PRMT R0, R58, 0x7632, R0 ;  /* 0x000076323a007816 */ /* 0x004fe20000000000 */
[----:B------:R0:W-:Y:S01]  /*72430*/  @P6 STG.E.U16 [R44.64], R58 ;  /* 0x0000003a2c006986 */ /* 0x0001e2000c101506 */
[----:B------:R-:W-:-:S03]  /*72440*/  ISETP.LT.AND P6, PT, R60, c[0x0][0x178], !P2 ;  /* 0x00005e003c007a0c */ /* 0x000fc600057c1270 */
[----:B0-----:R-:W2:Y:S01]  /*72450*/  LDL.LU R58, [R1+0x604] ;  /* 0x00060400013a7983 */ /* 0x001ea20000300800 */
[----:B------:R-:W-:-:S03]  /*72460*/  IMAD.WIDE R44, R3, 0x2, R50 ;  /* 0x00000002032c7825 */ /* 0x000fc600078e0232 */
[----:B------:R-:W2:Y:S01]  /*72470*/  LDL.LU R47, [R1+0x2198] ;  /* 0x00219800012f7983 */ /* 0x000ea20000300800 */
[----:B------:R-:W-:-:S03]  /*72480*/  ISETP.GE.AND P0, PT, R53, c[0x0][0x17c], PT ;  /* 0x00005f0035007a0c */ /* 0x000fc60003f06270 */
[----:B---3--:R0:W-:Y:S01]  /*72490*/  @P5 STG.E.U16 [R4.64], R55 ;  /* 0x0000003704005986 */ /* 0x0081e2000c101506 */
[----:B------:R-:W-:-:S03]  /*724a0*/  ISETP.LT.AND P5, PT, R27, c[0x0][0x178], !P2 ;  /* 0x00005e001b007a0c */ /* 0x000fc600057a1270 */
[----:B------:R1:W-:Y:S04]  /*724b0*/  @P1 STG.E.U16 [R6.64], R61 ;  /* 0x0000003d06001986 */ /* 0x0003e8000c101506 */
[----:B------:R3:W-:Y:S01]  /*724c0*/  @P3 STG.E.U16 [R44.64], R32 ;  /* 0x000000202c003986 */ /* 0x0007e2000c101506 */
[----:B0-----:R-:W-:-:S04]  /*724d0*/  IMAD.WIDE R4, R3, 0x2, R48 ;  /* 0x0000000203047825 */ /* 0x001fc800078e0230 */
[----:B-1----:R-:W-:Y:S01]  /*724e0*/  IMAD.WIDE R6, R3, 0x2, R10 ;  /* 0x0000000203067825 */ /* 0x002fe200078e020a */
[----:B---3--:R-:W-:Y:S01]  /*724f0*/  PRMT R32, R55, 0x7632, R32 ;  /* 0x0000763237207816 */ /* 0x008fe20000000020 */
[----:B------:R-:W-:Y:S04]  /*72500*/  @P6 STG.E.U16 [R4.64], R0 ;  /* 0x0000000004006986 */ /* 0x000fe8000c101506 */
[----:B------:R0:W-:Y:S04]  /*72510*/  @P5 STG.E.U16 [R6.64], R32 ;  /* 0x0000002006005986 */ /* 0x0001e8000c101506 */
[----:B------:R-:W3:Y:S01]  /*72520*/  LDL.LU R55, [R1+0x684] ;  /* 0x0006840001377983 */ /* 0x000ee20000300800 */
[----:B0-----:R-:W-:-:S03]  /*72530*/  PRMT R32, R61, 0x7632, R32 ;  /* 0x000076323d207816 */ /* 0x001fc60000000020 */
[----:B------:R-:W3:Y:S01]  /*72540*/  LDL.LU R61, [R1+0x644] ;  /* 0x00064400013d7983 */ /* 0x000ee20000300800 */
[----:B----4-:R-:W-:-:S03]  /*72550*/  ISETP.GE.AND P1, PT, R46, c[0x0][0x17c], PT ;  /* 0x00005f002e007a0c */ /* 0x010fc60003f26270 */
[----:B------:R-:W4:Y:S01]  /*72560*/  LDL.LU R46, [R1+0x219c] ;  /* 0x00219c00012e7983 */ /* 0x000f220000300800 */
[----:B------:R-:W-:Y:S02]  /*72570*/  ISETP.LT.AND P2, PT, R23, c[0x0][0x178], !P2 ;  /* 0x00005e0017007a0c */ /* 0x000fe40005741270 */
[----:B------:R-:W-:Y:S02]  /*72580*/  ISETP.LT.AND P3, PT, R59, c[0x0][0x178], !P0 ;  /* 0x00005e003b007a0c */ /* 0x000fe40004761270 */
[----:B------:R-:W-:Y:S02]  /*72590*/  ISETP.LT.AND P6, PT, R60, c[0x0][0x178], !P0 ;  /* 0x00005e003c007a0c */ /* 0x000fe400047c1270 */
[C---:B------:R-:W-:Y:S01]  /*725a0*/  IADD3 R0, R3.reuse, c[0x0][0x198], RZ ;  /* 0x0000660003007a10 */ /* 0x040fe20007ffe0ff */
[----:B------:R-:W-:-:S04]  /*725b0*/  IMAD.WIDE R4, R3, 0x2, R8 ;  /* 0x0000000203047825 */ /* 0x000fc800078e0208 */
[----:B------:R-:W-:-:S04]  /*725c0*/  IMAD.WIDE R6, R0, 0x2, R50 ;  /* 0x0000000200067825 */ /* 0x000fc800078e0232 */
[C---:B------:R-:W-:Y:S01]  /*725d0*/  IMAD.WIDE R44, R0.reuse, 0x2, R48 ;  /* 0x00000002002c7825 */ /* 0x040fe200078e0230 */
[----:B------:R-:W-:Y:S01]  /*725e0*/  @P2 STG.E.U16 [R4.64], R32 ;  /* 0x0000002004002986 */ /* 0x000fe2000c101506 */
[----:B------:R-:W-:-:S03]  /*725f0*/  IADD3 R3, R0, c[0x0][0x198], RZ ;  /* 0x0000660000037a10 */ /* 0x000fc60007ffe0ff */
[----:B------:R0:W-:Y:S02]  /*72600*/  @P3 STG.E.U16 [R6.64], R56 ;  /* 0x0000003806003986 */ /* 0x0001e4000c101506 */
[C---:B0-----:R-:W-:Y:S02]  /*72610*/  IMAD.WIDE R6, R0.reuse, 0x2, R10 ;  /* 0x0000000200067825 */ /* 0x041fe400078e020a */
[----:B------:R0:W-:Y:S02]  /*72620*/  @P6 STG.E.U16 [R44.64], R57 ;  /* 0x000000392c006986 */ /* 0x0001e4000c101506 */
[----:B0-----:R-:W-:Y:S01]  /*72630*/  IMAD.WIDE R44, R0, 0x2, R8 ;  /* 0x00000002002c7825 */ /* 0x001fe200078e0208 */
[----:B------:R-:W-:Y:S02]  /*72640*/  PRMT R0, R56, 0x7632, R0 ;  /* 0x0000763238007816 */ /* 0x000fe40000000000 */
[----:B------:R-:W4:Y:S01]  /*72650*/  LDL.LU R56, [R1+0x5f4] ;  /* 0x0005f40001387983 */ /* 0x000f220000300800 */
[----:B------:R-:W-:-:S02]  /*72660*/  ISETP.GE.AND P4, PT, R52, c[0x0][0x17c], PT ;  /* 0x00005f0034007a0c */ /* 0x000fc40003f86270 */
[----:B------:R-:W-:Y:S02]  /*72670*/  ISETP.LT.AND P5, PT, R27, c[0x0][0x178], !P0 ;  /* 0x00005e001b007a0c */ /* 0x000fe400047a1270 */
[----:B------:R-:W-:Y:S02]  /*72680*/  ISETP.LT.AND P0, PT, R23, c[0x0][0x178], !P0 ;  /* 0x00005e0017007a0c */ /* 0x000fe40004701270 */
[----:B------:R-:W-:Y:S02]  /*72690*/  ISETP.LT.AND P3, PT, R59, c[0x0][0x178], !P4 ;  /* 0x00005e003b007a0c */ /* 0x000fe40006761270 */
[----:B------:R-:W-:Y:S01]  /*726a0*/  ISETP.LT.AND P6, PT, R60, c[0x0][0x178], !P4 ;  /* 0x00005e003c007a0c */ /* 0x000fe200067c1270 */
[----:B------:R-:W-:Y:S01]  /*726b0*/  IMAD.WIDE R4, R3, 0x2, R50 ;  /* 0x0000000203047825 */ /* 0x000fe200078e0232 */
[----:B------:R-:W-:-:S05]  /*726c0*/  PRMT R32, R57, 0x7632, R32 ;  /* 0x0000763239207816 */ /* 0x000fca0000000020 */
[----:B--2---:R0:W-:Y:S04]  /*726d0*/  @P5 STG.E.U16 [R6.64], R58 ;  /* 0x0000003a06005986 */ /* 0x0041e8000c101506 */
[----:B------:R-:W-:Y:S04]  /*726e0*/  @P0 STG.E.U16 [R44.64], R41 ;  /* 0x000000292c000986 */ /* 0x000fe8000c101506 */
[----:B------:R1:W-:Y:S01]  /*726f0*/  @P3 STG.E.U16 [R4.64], R0 ;  /* 0x0000000004003986 */ /* 0x0003e2000c101506 */
[----:B------:R-:W-:Y:S01]  /*72700*/  ISETP.LT.AND P3, PT, R27, c[0x0][0x178], !P4 ;  /* 0x00005e001b007a0c */ /* 0x000fe20006761270 */
[----:B0-----:R-:W-:Y:S01]  /*72710*/  IMAD.WIDE R6, R3, 0x2, R48 ;  /* 0x0000000203067825 */ /* 0x001fe200078e0230 */
[----:B------:R-:W-:-:S02]  /*72720*/  ISETP.LT.AND P4, PT, R23, c[0x0][0x178], !P4 ;  /* 0x00005e0017007a0c */ /* 0x000fc40006781270 */
[----:B------:R-:W-:Y:S02]  /*72730*/  ISETP.LT.AND P5, PT, R59, c[0x0][0x178], !P1 ;  /* 0x00005e003b007a0c */ /* 0x000fe40004fa1270 */
[----:B------:R0:W-:Y:S01]  /*72740*/  @P6 STG.E.U16 [R6.64], R32 ;  /* 0x0000002006006986 */ /* 0x0001e2000c101506 */
[----:B------:R-:W-:Y:S02]  /*72750*/  ISETP.LT.AND P6, PT, R60, c[0x0][0x178], !P1 ;  /* 0x00005e003c007a0c */ /* 0x000fe40004fc1270 */
[C---:B-1----:R-:W-:Y:S01]  /*72760*/  IADD3 R0, R3.reuse, c[0x0][0x198], RZ ;  /* 0x0000660003007a10 */ /* 0x042fe20007ffe0ff */
[----:B------:R-:W-:Y:S01]  /*72770*/  IMAD.WIDE R4, R3, 0x2, R10 ;  /* 0x0000000203047825 */ /* 0x000fe200078e020a */
[----:B------:R-:W-:Y:S02]  /*72780*/  PRMT R36, R41, 0x7632, R36 ;  /* 0x0000763229247816 */ /* 0x000fe40000000024 */
[----:B------:R-:W-:Y:S01]  /*72790*/  ISETP.GE.AND P2, PT, R40, c[0x0][0x17c], PT ;  /* 0x00005f0028007a0c */ /* 0x000fe20003f46270 */
[----:B------:R-:W-:Y:S01]  /*727a0*/  IMAD.WIDE R40, R0, 0x2, R50 ;  /* 0x0000000200287825 */ /* 0x000fe200078e0232 */
[----:B------:R-:W-:-:S02]  /*727b0*/  ISETP.GE.AND P0, PT, R47, c[0x0][0x17c], PT ;  /* 0x00005f002f007a0c */ /* 0x000fc40003f06270 */
[----:B------:R-:W2:Y:S01]  /*727c0*/  LDL.LU R47, [R1+0x21a0] ;  /* 0x0021a000012f7983 */ /* 0x000ea20000300800 */
[----:B0-----:R-:W-:Y:S01]  /*727d0*/  PRMT R32, R58, 0x7632, R32 ;  /* 0x000076323a207816 */ /* 0x001fe20000000020 */
[----:B------:R-:W-:Y:S02]  /*727e0*/  IMAD.WIDE R6, R3, 0x2, R8 ;  /* 0x0000000203067825 */ /* 0x000fe400078e0208 */
[----:B------:R-:W2:Y:S02]  /*727f0*/  LDL.LU R57, [R1+0x674] ;  /* 0x0006740001397983 */ /* 0x000ea40000300800 */
[----:B------:R-:W-:Y:S02]  /*72800*/  IMAD.WIDE R44, R0, 0x2, R48 ;  /* 0x00000002002c7825 */ /* 0x000fe400078e0230 */
[----:B------:R0:W-:Y:S01]  /*72810*/  @P3 STG.E.U16 [R4.64], R32 ;  /* 0x0000002004003986 */ /* 0x0001e2000c101506 */
[----:B------:R-:W-:-:S03]  /*72820*/  ISETP.LT.AND P3, PT, R23, c[0x0][0x178], !P1 ;  /* 0x00005e0017007a0c */ /* 0x000fc60004f61270 */
[----:B------:R1:W-:Y:S01]  /*72830*/  @P4 STG.E.U16 [R6.64], R36 ;  /* 0x0000002406004986 */ /* 0x0003e2000c101506 */
[----:B------:R-:W-:-:S03]  /*72840*/  ISETP.LT.AND P4, PT, R27, c[0x0][0x178], !P1 ;  /* 0x00005e001b007a0c */ /* 0x000fc60004f81270 */
[----:B------:R-:W2:Y:S01]  /*72850*/  LDL.LU R58, [R1+0x634] ;  /* 0x00063400013a7983 */ /* 0x000ea20000300800 */
[C---:B------:R-:W-:Y:S01]  /*72860*/  IADD3 R3, R0.reuse, c[0x0][0x198], RZ ;  /* 0x0000660000037a10 */ /* 0x040fe20007ffe0ff */
[----:B0-----:R-:W-:-:S04]  /*72870*/  IMAD.WIDE R4, R0, 0x2, R10 ;  /* 0x0000000200047825 */ /* 0x001fc800078e020a */
[----:B-1----:R-:W-:Y:S01]  /*72880*/  IMAD.WIDE R6, R0, 0x2, R8 ;  /* 0x0000000200067825 */ /* 0x002fe200078e0208 */
[----:B---3--:R-:W-:Y:S04]  /*72890*/  @P5 STG.E.U16 [R40.64], R55 ;  /* 0x0000003728005986 */ /* 0x008fe8000c101506 */
[----:B------:R0:W-:Y:S01]  /*728a0*/  @P6 STG.E.U16 [R44.64], R61 ;  /* 0x0000003d2c006986 */ /* 0x0001e2000c101506 */
[----:B------:R-:W-:Y:S02]  /*728b0*/  PRMT R36, R61, 0x7632, R36 ;  /* 0x000076323d247816 */ /* 0x000fe40000000024 */
[----:B----4-:R-:W-:Y:S02]  /*728c0*/  ISETP.GE.AND P1, PT, R46, c[0x0][0x17c], PT ;  /* 0x00005f002e007a0c */ /* 0x010fe40003f26270 */
[----:B------:R-:W3:Y:S04]  /*728d0*/  LDL.LU R46, [R1+0x21a4] ;  /* 0x0021a400012e7983 */ /* 0x000ee80000300800 */
[----:B0-----:R-:W4:Y:S01]  /*728e0*/  LDL.LU R61, [R1+0x5e4] ;  /* 0x0005e400013d7983 */ /* 0x001f220000300800 */
[----:B------:R-:W-:-:S02]  /*728f0*/  ISETP.LT.AND P6, PT, R59, c[0x0][0x178], !P2 ;  /* 0x00005e003b007a0c */ /* 0x000fc400057c1270 */
[----:B------:R-:W-:Y:S01]  /*72900*/  ISETP.LT.AND P5, PT, R60, c[0x0][0x178], !P2 ;  /* 0x00005e003c007a0c */ /* 0x000fe200057a1270 */
[----:B------:R-:W-:Y:S01]  /*72910*/  IMAD.WIDE R40, R3, 0x2, R50 ;  /* 0x0000000203287825 */ /* 0x000fe200078e0232 */
[----:B------:R-:W-:-:S03]  /*72920*/  PRMT R32, R55, 0x7632, R32 ;  /* 0x0000763237207816 */ /* 0x000fc60000000020 */
[----:B------:R-:W-:Y:S01]  /*72930*/  IMAD.WIDE R44, R3, 0x2, R48 ;  /* 0x00000002032c7825 */ /* 0x000fe200078e0230 */
[----:B------:R-:W-:Y:S04]  /*72940*/  @P4 STG.E.U16 [R4.64], R56 ;  /* 0x0000003804004986 */ /* 0x000fe8000c101506 */
[----:B------:R-:W-:Y:S04]  /*72950*/  @P3 STG.E.U16 [R6.64], R37 ;  /* 0x0000002506003986 */ /* 0x000fe8000c101506 */
[----:B------:R-:W-:Y:S04]  /*72960*/  @P6 STG.E.U16 [R40.64], R32 ;  /* 0x0000002028006986 */ /* 0x000fe8000c101506 */
[----:B------:R0:W-:Y:S04]  /*72970*/  @P5 STG.E.U16 [R44.64], R36 ;  /* 0x000000242c005986 */ /* 0x0001e8000c101506 */
[----:B0-----:R-:W3:Y:S01]  /*72980*/  LDL.LU R45, [R1+0x21a8] ;  /* 0x0021a800012d7983 */ /* 0x001ee20000300800 */
[----:B------:R-:W-:-:S02]  /*72990*/  ISETP.LT.AND P4, PT, R27, c[0x0][0x178], !P2 ;  /* 0x00005e001b007a0c */ /* 0x000fc40005781270 */
[----:B------:R-:W-:Y:S01]  /*729a0*/  ISETP.LT.AND P3, PT, R23, c[0x0][0x178], !P2 ;  /* 0x00005e0017007a0c */ /* 0x000fe20005761270 */
[----:B------:R-:W-:Y:S01]  /*729b0*/  IMAD.WIDE R4, R3, 0x2, R10 ;  /* 0x0000000203047825 */ /* 0x000fe200078e020a */
[----:B------:R-:W-:Y:S01]  /*729c0*/  PRMT R36, R56, 0x7632, R36 ;  /* 0x0000763238247816 */ /* 0x000fe20000000024 */
[----:B------:R-:W3:Y:S01]  /*729d0*/  LDL.LU R54, [R1+0x6a4] ;  /* 0x0006a40001367983 */ /* 0x000ee20000300800 */
[----:B------:R-:W-:Y:S01]  /*729e0*/  ISETP.LT.AND P5, PT, R59, c[0x0][0x178], !P0 ;  /* 0x00005e003b007a0c */ /* 0x000fe200047a1270 */
[----:B------:R-:W-:Y:S01]  /*729f0*/  IMAD.WIDE R6, R3, 0x2, R8 ;  /* 0x0000000203067825 */ /* 0x000fe200078e0208 */
[----:B------:R-:W-:Y:S01]  /*72a00*/  ISETP.LT.AND P6, PT, R60, c[0x0][0x178], !P0 ;  /* 0x00005e003c007a0c */ /* 0x000fe200047c1270 */
[----:B------:R-:W3:Y:S01]  /*72a10*/  LDL.LU R56, [R1+0x664] ;  /* 0x0006640001387983 */ /* 0x000ee20000300800 */
[----:B------:R-:W-:Y:S02]  /*72a20*/  PRMT R32, R37, 0x7632, R32 ;  /* 0x0000763225207816 */ /* 0x000fe40000000020 */
[----:B------:R-:W-:Y:S01]  /*72a30*/  IADD3 R0, R3, c[0x0][0x198], RZ ;  /* 0x0000660003007a10 */ /* 0x000fe20007ffe0ff */
[----:B------:R0:W-:Y:S01]  /*72a40*/  @P4 STG.E.U16 [R4.64], R36 ;  /* 0x0000002404004986 */ /* 0x0001e2000c101506 */
[----:B------:R-:W-:-:S02]  /*72a50*/  ISETP.LT.AND P4, PT, R27, c[0x0][0x178], !P0 ;  /* 0x00005e001b007a0c */ /* 0x000fc40004781270 */
[----:B------:R-:W-:Y:S01]  /*72a60*/  ISETP.LT.AND P0, PT, R23, c[0x0][0x178], !P0 ;  /* 0x00005e0017007a0c */ /* 0x000fe20004701270 */
[----:B------:R1:W-:Y:S01]  /*72a70*/  @P3 STG.E.U16 [R6.64], R32 ;  /* 0x0000002006003986 */ /* 0x0003e2000c101506 */
[----:B------:R-:W-:Y:S02]  /*72a80*/  ISETP.LT.AND P3, PT, R59, c[0x0][0x178], !P1 ;  /* 0x00005e003b007a0c */ /* 0x000fe40004f61270 */
[C---:B------:R-:W-:Y:S01]  /*72a90*/  IADD3 R3, R0.reuse, c[0x0][0x198], RZ ;  /* 0x0000660000037a10 */ /* 0x040fe20007ffe0ff */
[----:B------:R-:W3:Y:S01]  /*72aa0*/  LDL.LU R44, [R1+0x21ac] ;  /* 0x0021ac00012c7983 */ /* 0x000ee20000300800 */
[----:B0-----:R-:W-:-:S04]  /*72ab0*/  IMAD.WIDE R4, R0, 0x2, R50 ;  /* 0x0000000200047825 */ /* 0x001fc800078e0232 */
[C---:B------:R-:W-:Y:S01]  /*72ac0*/  IMAD.WIDE R36, R0.reuse, 0x2, R48 ;  /* 0x0000000200247825 */ /* 0x040fe200078e0230 */
[----:B--2---:R0:W-:Y:S01]  /*72ad0*/  @P5 STG.E.U16 [R4.64], R57 ;  /* 0x0000003904005986 */ /* 0x0041e2000c101506 */
[----:B-1----:R-:W-:Y:S02]  /*72ae0*/  PRMT R32, R57, 0x7632, R32 ;  /* 0x0000763239207816 */ /* 0x002fe40000000020 */
[C---:B------:R-:W-:Y:S01]  /*72af0*/  IMAD.WIDE R6, R0.reuse, 0x2, R8 ;  /* 0x0000000200067825 */ /* 0x040fe200078e0208 */
[----:B------:R1:W-:Y:S03]  /*72b00*/  @P6 STG.E.U16 [R36.64], R58 ;  /* 0x0000003a24006986 */ /* 0x0003e6000c101506 */
[----:B0-----:R-:W-:Y:S01]  /*72b10*/  IMAD.WIDE R4, R0, 0x2, R10 ;  /* 0x0000000200047825 */ /* 0x001fe200078e020a */
[----:B------:R-:W2:Y:S03]  /*72b20*/  LDL.LU R57, [R1+0x614] ;  /* 0x0006140001397983 */ /* 0x000ea60000300800 */
[----:B-1----:R-:W-:Y:S01]  /*72b30*/  IMAD.WIDE R36, R3, 0x2, R50 ;  /* 0x0000000203247825 */ /* 0x002fe200078e0232 */
[----:B------:R-:W-:Y:S01]  /*72b40*/  PRMT R0, R58, 0x7632, R0 ;  /* 0x000076323a007816 */ /* 0x000fe20000000000 */
[----:B----4-:R-:W-:Y:S04]  /*72b50*/  @P4 STG.E.U16 [R4.64], R61 ;  /* 0x0000003d04004986 */ /* 0x010fe8000c101506 */
[----:B------:R-:W-:Y:S04]  /*72b60*/  @P0 STG.E.U16 [R6.64], R33 ;  /* 0x0000002106000986 */ /* 0x000fe8000c101506 */
[----:B------:R0:W-:Y:S02]  /*72b70*/  @P3 STG.E.U16 [R36.64], R32 ;  /* 0x0000002024003986 */ /* 0x0001e4000c101506 */
[----:B0-----:R-:W-:-:S02]  /*72b80*/  PRMT R32, R61, 0x7632, R32 ;  /* 0x000076323d207816 */ /* 0x001fc40000000020 */
[----:B------:R-:W4:Y:S04]  /*72b90*/  LDL.LU R61, [R1+0x554] ;  /* 0x00055400013d7983 */ /* 0x000f280000300800 */
[----:B------:R-:W4:Y:S04]  /*72ba0*/  LDL.LU R37, [R1+0x21b0] ;  /* 0x0021b00001257983 */ /* 0x000f280000300800 */
[----:B------:R-:W4:Y:S04]  /*72bb0*/  LDL.LU R55, [R1+0x658] ;  /* 0x0006580001377983 */ /* 0x000f280000300800 */
[----:B------:R-:W4:Y:S01]  /*72bc0*/  LDL.LU R58, [R1+0x628] ;  /* 0x00062800013a7983 */ /* 0x000f220000300800 */
[----:B---3--:R-:W-:-:S03]  /*72bd0*/  ISETP.GE.AND P0, PT, R45, c[0x0][0x17c], PT ;  /* 0x00005f002d007a0c */ /* 0x008fc60003f06270 */
[----:B------:R-:W3:Y:S01]  /*72be0*/  LDL.LU R45, [R1+0x21b4] ;  /* 0x0021b400012d7983 */ /* 0x000ee20000300800 */
[----:B------:R-:W-:Y:S02]  /*72bf0*/  ISETP.LT.AND P6, PT, R60, c[0x0][0x178], !P1 ;  /* 0x00005e003c007a0c */ /* 0x000fe40004fc1270 */
[----:B------:R-:W-:Y:S01]  /*72c00*/  ISETP.LT.AND P4, PT, R27, c[0x0][0x178], !P1 ;  /* 0x00005e001b007a0c */ /* 0x000fe20004f81270 */
[----:B------:R-:W-:Y:S01]  /*72c10*/  IMAD.WIDE R4, R3, 0x2, R48 ;  /* 0x0000000203047825 */ /* 0x000fe200078e0230 */
[----:B------:R-:W-:Y:S02]  /*72c20*/  ISETP.GE.AND P2, PT, R47, c[0x0][0x17c], PT ;  /* 0x00005f002f007a0c */ /* 0x000fe40003f46270 */
        /* <DEDUP_REMOVED lines=8> */
[C---:B0-----:R-:W-:Y:S01]  /*72cb0*/  IADD3 R0, R3.reuse, c[0x0][0x198], RZ ;  /* 0x0000660003007a10 */ /* 0x041fe20007ffe0ff */
[----:B------:R-:W-:Y:S01]  /*72cc0*/  IMAD.WIDE R4, R3, 0x2, R8 ;  /* 0x0000000203047825 */ /* 0x000fe200078e0208 */
[----:B------:R-:W-:-:S03]  /*72cd0*/  PRMT R36, R33, 0x7632, R36 ;  /* 0x0000763221247816 */ /* 0x000fc60000000024 */
[C---:B-1----:R-:W-:Y:S02]  /*72ce0*/  IMAD.WIDE R6, R0.reuse, 0x2, R50 ;  /* 0x0000000200067825 */ /* 0x042fe400078e0232 */
[----:B------:R0:W-:Y:S02]  /*72cf0*/  @P1 STG.E.U16 [R4.64], R36 ;  /* 0x0000002404001986 */ /* 0x0001e4000c101506 */
[C---:B------:R-:W-:Y:S02]  /*72d00*/  IMAD.WIDE R32, R0.reuse, 0x2, R48 ;  /* 0x0000000200207825 */ /* 0x040fe400078e0230 */
[----:B------:R1:W-:Y:S04]  /*72d10*/  @P3 STG.E.U16 [R6.64], R54 ;  /* 0x0000003606003986 */ /* 0x0003e8000c101506 */
[----:B------:R2:W-:Y:S01]  /*72d20*/  @P6 STG.E.U16 [R32.64], R56 ;  /* 0x0000003820006986 */ /* 0x0005e2000c101506 */
[----:B0-----:R-:W-:-:S04]  /*72d30*/  IMAD.WIDE R4, R0, 0x2, R10 ;  /* 0x0000000200047825 */ /* 0x001fc800078e020a */
[----:B-1----:R-:W-:Y:S01]  /*72d40*/  IMAD.WIDE R6, R0, 0x2, R8 ;  /* 0x0000000200067825 */ /* 0x002fe200078e0208 */
[----:B--2---:R0:W-:Y:S01]  /*72d50*/  @P4 STG.E.U16 [R4.64], R57 ;  /* 0x0000003904004986 */ /* 0x0041e2000c101506 */
[----:B------:R-:W-:-:S04]  /*72d60*/  ISETP.GE.AND P5, PT, R46, c[0x0][0x17c], PT ;  /* 0x00005f002e007a0c */ /* 0x000fc80003fa6270 */
[----:B------:R-:W-:Y:S02]  /*72d70*/  ISETP.LT.AND P3, PT, R59, c[0x0][0x178], !P5 ;  /* 0x00005e003b007a0c */ /* 0x000fe40006f61270 */
[----:B------:R-:W-:Y:S02]  /*72d80*/  IADD3 R3, R0, c[0x0][0x198], RZ ;  /* 0x0000660000037a10 */ /* 0x000fe40007ffe0ff */
[----:B------:R-:W-:Y:S02]  /*72d90*/  ISETP.GE.AND P1, PT, R44, c[0x0][0x17c], PT ;  /* 0x00005f002c007a0c */ /* 0x000fe40003f26270 */
[----:B------:R-:W-:Y:S01]  /*72da0*/  ISETP.LT.AND P6, PT, R60, c[0x0][0x178], !P5 ;  /* 0x00005e003c007a0c */ /* 0x000fe20006fc1270 */
[----:B------:R-:W-:Y:S01]  /*72db0*/  IMAD.WIDE R32, R3, 0x2, R50 ;  /* 0x0000000203207825 */ /* 0x000fe200078e0232 */
[----:B------:R-:W-:Y:S02]  /*72dc0*/  PRMT R0, R54, 0x7632, R0 ;  /* 0x0000763236007816 */ /* 0x000fe40000000000 */
[----:B------:R-:W-:Y:S01]  /*72dd0*/  PRMT R40, R57, 0x7632, R40 ;  /* 0x0000763239287816 */ /* 0x000fe20000000028 */
[----:B0-----:R-:W-:Y:S01]  /*72de0*/  IMAD.WIDE R4, R3, 0x2, R48 ;  /* 0x0000000203047825 */ /* 0x001fe200078e0230 */
[----:B------:R-:W-:Y:S01]  /*72df0*/  ISETP.LT.AND P4, PT, R59, c[0x0][0x178], !P0 ;  /* 0x00005e003b007a0c */ /* 0x000fe20004781270 */
[----:B----4-:R0:W-:Y:S02]  /*72e00*/  @P2 STG.E.U16 [R6.64], R61 ;  /* 0x0000003d06002986 */ /* 0x0101e4000c101506 */
[----:B0-----:R-:W-:-:S02]  /*72e10*/  PRMT R6, R56, 0x7632, R6 ;  /* 0x0000763238067816 */ /* 0x001fc40000000006 */
[----:B------:R-:W2:Y:S04]  /*72e20*/  LDL.LU R56, [R1+0x608] ;  /* 0x0006080001387983 */ /* 0x000ea80000300800 */
[----:B------:R-:W4:Y:S04]  /*72e30*/  LDL.LU R44, [R1+0x21b8] ;  /* 0x0021b800012c7983 */ /* 0x000f280000300800 */
[----:B------:R0:W-:Y:S01]  /*72e40*/  @P3 STG.E.U16 [R32.64], R0 ;  /* 0x0000000020003986 */ /* 0x0001e2000c101506 */
[----:B------:R-:W-:Y:S02]  /*72e50*/  ISETP.LT.AND P3, PT, R27, c[0x0][0x178], !P5 ;  /* 0x00005e001b007a0c */ /* 0x000fe40006f61270 */
[----:B------:R-:W-:Y:S01]  /*72e60*/  ISETP.LT.AND P5, PT, R23, c[0x0][0x178], !P5 ;  /* 0x00005e0017007a0c */ /* 0x000fe20006fa1270 */
[----:B------:R-:W4:Y:S01]  /*72e70*/  LDL.LU R57, [R1+0x688] ;  /* 0x0006880001397983 */ /* 0x000f220000300800 */
[----:B------:R-:W-:-:S03]  /*72e80*/  PRMT R41, R61, 0x7632, R41 ;  /* 0x000076323d297816 */ /* 0x000fc60000000029 */
[----:B------:R1:W-:Y:S01]  /*72e90*/  @P6 STG.E.U16 [R4.64], R6 ;  /* 0x0000000604006986 */ /* 0x0003e2000c101506 */
[----:B------:R-:W-:-:S03]  /*72ea0*/  ISETP.LT.AND P6, PT, R60, c[0x0][0x178], !P0 ;  /* 0x00005e003c007a0c */ /* 0x000fc600047c1270 */
[----:B------:R-:W4:Y:S01]  /*72eb0*/  LDL.LU R61, [R1+0x648] ;  /* 0x00064800013d7983 */ /* 0x000f220000300800 */
[----:B0-----:R-:W-:Y:S02]  /*72ec0*/  IADD3 R0, R3, c[0x0][0x198], RZ ;  /* 0x0000660003007a10 */ /* 0x001fe40007ffe0ff */
[----:B------:R-:W-:-:S03]  /*72ed0*/  ISETP.GE.AND P2, PT, R37, c[0x0][0x17c], PT ;  /* 0x00005f0025007a0c */ /* 0x000fc60003f46270 */
[----:B------:R-:W-:-:S04]  /*72ee0*/  IMAD.WIDE R32, R0, 0x2, R50 ;  /* 0x0000000200207825 */ /* 0x000fc800078e0232 */
[----:B-1----:R-:W-:-:S04]  /*72ef0*/  IMAD.WIDE R4, R3, 0x2, R10 ;  /* 0x0000000203047825 */ /* 0x002fc800078e020a */
[----:B------:R-:W-:Y:S01]  /*72f00*/  IMAD.WIDE R6, R3, 0x2, R8 ;  /* 0x0000000203067825 */ /* 0x000fe200078e0208 */
[----:B------:R-:W-:Y:S03]  /*72f10*/  @P3 STG.E.U16 [R4.64], R40 ;  /* 0x0000002804003986 */ /* 0x000fe6000c101506 */
[----:B------:R-:W-:Y:S01]  /*72f20*/  IMAD.WIDE R36, R0, 0x2, R48 ;  /* 0x0000000200247825 */ /* 0x000fe200078e0230 */
[----:B------:R0:W-:Y:S01]  /*72f30*/  @P5 STG.E.U16 [R6.64], R41 ;  /* 0x0000002906005986 */ /* 0x0001e2000c101506 */
[----:B------:R-:W-:-:S03]  /*72f40*/  ISETP.LT.AND P3, PT, R23, c[0x0][0x178], !P0 ;  /* 0x00005e0017007a0c */ /* 0x000fc60004761270 */
[----:B------:R-:W-:Y:S01]  /*72f50*/  @P4 STG.E.U16 [R32.64], R55 ;  /* 0x0000003720004986 */ /* 0x000fe2000c101506 */
[----:B------:R-:W-:Y:S02]  /*72f60*/  ISETP.LT.AND P4, PT, R27, c[0x0][0x178], !P0 ;  /* 0x00005e001b007a0c */ /* 0x000fe40004781270 */
[----:B---3--:R-:W-:Y:S01]  /*72f70*/  ISETP.GE.AND P0, PT, R45, c[0x0][0x17c], PT ;  /* 0x00005f002d007a0c */ /* 0x008fe20003f06270 */
[----:B------:R1:W-:Y:S01]  /*72f80*/  @P6 STG.E.U16 [R36.64], R58 ;  /* 0x0000003a24006986 */ /* 0x0003e2000c101506 */
[----:B0-----:R-:W-:-:S03]  /*72f90*/  PRMT R41, R58, 0x7632, R41 ;  /* 0x000076323a297816 */ /* 0x001fc60000000029 */
[----:B------:R-:W3:Y:S04]  /*72fa0*/  LDL.LU R45, [R1+0x21bc] ;  /* 0x0021bc00012d7983 */ /* 0x000ee80000300800 */
[----:B-1----:R-:W3:Y:S01]  /*72fb0*/  LDL.LU R58, [R1+0x5f8] ;  /* 0x0005f800013a7983 */ /* 0x002ee20000300800 */
[----:B------:R-:W-:Y:S02]  /*72fc0*/  ISETP.LT.AND P6, PT, R59, c[0x0][0x178], !P1 ;  /* 0x00005e003b007a0c */ /* 0x000fe40004fc1270 */
[----:B------:R-:W-:Y:S01]  /*72fd0*/  ISETP.LT.AND P5, PT, R60, c[0x0][0x178], !P1 ;  /* 0x00005e003c007a0c */ /* 0x000fe20004fa1270 */
[C---:B------:R-:W-:Y:S01]  /*72fe0*/  IMAD.WIDE R4, R0.reuse, 0x2, R10 ;  /* 0x0000000200047825 */ /* 0x040fe200078e020a */
[C---:B------:R-:W-:Y:S02]  /*72ff0*/  IADD3 R3, R0.reuse, c[0x0][0x198], RZ ;  /* 0x0000660000037a10 */ /* 0x040fe40007ffe0ff */
[----:B------:R-:W-:Y:S01]  /*73000*/  PRMT R40, R55, 0x7632, R40 ;  /* 0x0000763237287816 */ /* 0x000fe20000000028 */
[----:B------:R-:W-:-:S04]  /*73010*/  IMAD.WIDE R6, R0, 0x2, R8 ;  /* 0x0000000200067825 */ /* 0x000fc800078e0208 */
[----:B------:R-:W-:-:S04]  /*73020*/  IMAD.WIDE R32, R3, 0x2, R50 ;  /* 0x0000000203207825 */ /* 0x000fc800078e0232 */
[C---:B------:R-:W-:Y:S01]  /*73030*/  IMAD.WIDE R36, R3.reuse, 0x2, R48 ;  /* 0x0000000203247825 */ /* 0x040fe200078e0230 */
[----:B------:R-:W-:Y:S01]  /*73040*/  IADD3 R0, R3, c[0x0][0x198], RZ ;  /* 0x0000660003007a10 */ /* 0x000fe20007ffe0ff */
[----:B--2---:R0:W-:Y:S01]  /*73050*/  @P4 STG.E.U16 [R4.64], R56 ;  /* 0x0000003804004986 */ /* 0x0041e2000c101506 */
[----:B------:R-:W-:-:S03]  /*73060*/  ISETP.LT.AND P4, PT, R27, c[0x0][0x178], !P1 ;  /* 0x00005e001b007a0c */ /* 0x000fc60004f81270 */
[----:B------:R-:W-:Y:S01]  /*73070*/  @P3 STG.E.U16 [R6.64], R42 ;  /* 0x0000002a06003986 */ /* 0x000fe2000c101506 */
[----:B------:R-:W-:-:S03]  /*73080*/  ISETP.LT.AND P3, PT, R23, c[0x0][0x178], !P1 ;  /* 0x00005e0017007a0c */ /* 0x000fc60004f61270 */
[----:B------:R1:W-:Y:S04]  /*73090*/  @P6 STG.E.U16 [R32.64], R40 ;  /* 0x0000002820006986 */ /* 0x0003e8000c101506 */
[----:B------:R2:W-:Y:S01]  /*730a0*/  @P5 STG.E.U16 [R36.64], R41 ;  /* 0x0000002924005986 */ /* 0x0005e2000c101506 */
[----:B------:R-:W-:Y:S01]  /*730b0*/  ISETP.LT.AND P5, PT, R59, c[0x0][0x178], !P2 ;  /* 0x00005e003b007a0c */ /* 0x000fe200057a1270 */
[C---:B0-----:R-:W-:Y:S01]  /*730c0*/  IMAD.WIDE R4, R3.reuse, 0x2, R10 ;  /* 0x0000000203047825 */ /* 0x041fe200078e020a */
[----:B------:R-:W-:Y:S02]  /*730d0*/  ISETP.LT.AND P6, PT, R60, c[0x0][0x178], !P2 ;  /* 0x00005e003c007a0c */ /* 0x000fe400057c1270 */
[----:B----4-:R-:W-:Y:S02]  /*730e0*/  ISETP.GE.AND P1, PT, R44, c[0x0][0x17c], PT ;  /* 0x00005f002c007a0c */ /* 0x010fe40003f26270 */
[----:B------:R-:W4:Y:S01]  /*730f0*/  LDL.LU R44, [R1+0x21c0] ;  /* 0x0021c000012c7983 */ /* 0x000f220000300800 */
[----:B-1----:R-:W-:Y:S01]  /*73100*/  PRMT R32, R56, 0x7632, R32 ;  /* 0x0000763238207816 */ /* 0x002fe20000000020 */
[----:B------:R-:W-:-:S02]  /*73110*/  IMAD.WIDE R6, R3, 0x2, R8 ;  /* 0x0000000203067825 */ /* 0x000fc400078e0208 */
[----:B------:R-:W4:Y:S01]  /*73120*/  LDL.LU R55, [R1+0x678] ;  /* 0x0006780001377983 */ /* 0x000f220000300800 */
[----:B--2---:R-:W-:-:S03]  /*73130*/  PRMT R36, R42, 0x7632, R36 ;  /* 0x000076322a247816 */ /* 0x004fc60000000024 */
        /* <DEDUP_REMOVED lines=19> */
[----:B------:R-:W-:Y:S04]  /*73270*/  @P2 STG.E.U16 [R6.64], R38 ;  /* 0x0000002606002986 */ /* 0x000fe8000c101506 */
[----:B------:R0:W-:Y:S02]  /*73280*/  @P3 STG.E.U16 [R32.64], R36 ;  /* 0x0000002420003986 */ /* 0x0001e4000c101506 */
[----:B0-----:R-:W-:-:S02]  /*73290*/  PRMT R32, R58, 0x7632, R32 ;  /* 0x000076323a207816 */ /* 0x001fc40000000020 */
[----:B------:R-:W3:Y:S04]  /*732a0*/  LDL.LU R36, [R1+0x21c8] ;  /* 0x0021c80001247983 */ /* 0x000ee80000300800 */
[----:B------:R-:W3:Y:S04]  /*732b0*/  LDL.LU R58, [R1+0x6a8] ;  /* 0x0006a800013a7983 */ /* 0x000ee80000300800 */
[----:B------:R-:W3:Y:S04]  /*732c0*/  LDL.LU R56, [R1+0x668] ;  /* 0x0006680001387983 */ /* 0x000ee80000300800 */
[----:B------:R-:W3:Y:S01]  /*732d0*/  LDL.LU R42, [R1+0x21cc] ;  /* 0x0021cc00012a7983 */ /* 0x000ee20000300800 */
[----:B------:R-:W-:-:S02]  /*732e0*/  ISETP.LT.AND P6, PT, R60, c[0x0][0x178], !P0 ;  /* 0x00005e003c007a0c */ /* 0x000fc400047c1270 */
[----:B------:R-:W-:Y:S01]  /*732f0*/  ISETP.LT.AND P4, PT, R27, c[0x0][0x178], !P0 ;  /* 0x00005e001b007a0c */ /* 0x000fe20004781270 */
[----:B------:R-:W-:Y:S01]  /*73300*/  IMAD.WIDE R4, R3, 0x2, R48 ;  /* 0x0000000203047825 */ /* 0x000fe200078e0230 */
[----:B------:R-:W-:Y:S02]  /*73310*/  ISETP.LT.AND P0, PT, R23, c[0x0][0x178], !P0 ;  /* 0x00005e0017007a0c */ /* 0x000fe40004701270 */
[----:B------:R-:W-:Y:S01]  /*73320*/  ISETP.LT.AND P3, PT, R59, c[0x0][0x178], !P1 ;  /* 0x00005e003b007a0c */ /* 0x000fe20004f61270 */
[----:B------:R-:W-:Y:S01]  /*73330*/  IMAD.WIDE R6, R3, 0x2, R10 ;  /* 0x0000000203067825 */ /* 0x000fe200078e020a */
[----:B------:R-:W-:-:S05]  /*73340*/  PRMT R38, R38, 0x7632, R38 ;  /* 0x0000763226267816 */ /* 0x000fca0000000026 */
[----:B------:R0:W-:Y:S01]  /*73350*/  @P6 STG.E.U16 [R4.64], R0 ;  /* 0x0000000004006986 */ /* 0x0001e2000c101506 */
[----:B------:R-:W-:-:S03]  /*73360*/  ISETP.LT.AND P6, PT, R60, c[0x0][0x178], !P1 ;  /* 0x00005e003c007a0c */ /* 0x000fc60004fc1270 */
[----:B------:R1:W-:Y:S01]  /*73370*/  @P4 STG.E.U16 [R6.64], R32 ;  /* 0x0000002006004986 */ /* 0x0003e2000c101506 */
[----:B------:R-:W-:Y:S02]  /*73380*/  ISETP.GE.AND P5, PT, R45, c[0x0][0x17c], PT ;  /* 0x00005f002d007a0c */ /* 0x000fe40003fa6270 */
[C---:B0-----:R-:W-:Y:S01]  /*73390*/  IADD3 R0, R3.reuse, c[0x0][0x198], RZ ;  /* 0x0000660003007a10 */ /* 0x041fe20007ffe0ff */
[----:B------:R-:W-:-:S04]  /*733a0*/  IMAD.WIDE R4, R3, 0x2, R8 ;  /* 0x0000000203047825 */ /* 0x000fc800078e0208 */
[C---:B-1----:R-:W-:Y:S01]  /*733b0*/  IMAD.WIDE R6, R0.reuse, 0x2, R50 ;  /* 0x0000000200067825 */ /* 0x042fe200078e0232 */
[----:B------:R-:W-:Y:S01]  /*733c0*/  ISETP.LT.AND P4, PT, R27, c[0x0][0x178], !P1 ;  /* 0x00005e001b007a0c */ /* 0x000fe20004f81270 */
[----:B------:R0:W-:Y:S01]  /*733d0*/  @P0 STG.E.U16 [R4.64], R38 ;  /* 0x0000002604000986 */ /* 0x0001e2000c101506 */
[----:B------:R-:W-:Y:S01]  /*733e0*/  ISETP.LT.AND P1, PT, R23, c[0x0][0x178], !P1 ;  /* 0x00005e0017007a0c */ /* 0x000fe20004f21270 */
[C---:B------:R-:W-:Y:S01]  /*733f0*/  IMAD.WIDE R32, R0.reuse, 0x2, R48 ;  /* 0x0000000200207825 */ /* 0x040fe200078e0230 */
[----:B------:R-:W-:-:S03]  /*73400*/  IADD3 R3, R0, c[0x0][0x198], RZ ;  /* 0x0000660000037a10 */ /* 0x000fc60007ffe0ff */
[----:B0-----:R-:W-:Y:S01]  /*73410*/  IMAD.WIDE R4, R0, 0x2, R10 ;  /* 0x0000000200047825 */ /* 0x001fe200078e020a */
[----:B----4-:R0:W-:Y:S01]  /*73420*/  @P3 STG.E.U16 [R6.64], R55 ;  /* 0x0000003706003986 */ /* 0x0101e2000c101506 */
[----:B------:R-:W-:Y:S02]  /*73430*/  ISETP.LT.AND P3, PT, R59, c[0x0][0x178], !P5 ;  /* 0x00005e003b007a0c */ /* 0x000fe40006f61270 */
[----:B------:R-:W-:Y:S01]  /*73440*/  ISETP.GE.AND P2, PT, R44, c[0x0][0x17c], PT ;  /* 0x00005f002c007a0c */ /* 0x000fe20003f46270 */
[----:B0-----:R-:W-:Y:S01]  /*73450*/  IMAD.WIDE R6, R0, 0x2, R8 ;  /* 0x0000000200067825 */ /* 0x001fe200078e0208 */
[----:B------:R-:W-:Y:S02]  /*73460*/  PRMT R0, R55, 0x7632, R0 ;  /* 0x0000763237007816 */ /* 0x000fe40000000000 */
[----:B------:R-:W4:Y:S04]  /*73470*/  LDL.LU R55, [R1+0x618] ;  /* 0x0006180001377983 */ /* 0x000f280000300800 */
[----:B--2---:R0:W-:Y:S01]  /*73480*/  @P6 STG.E.U16 [R32.64], R57 ;  /* 0x0000003920006986 */ /* 0x0041e2000c101506 */
[----:B------:R-:W-:-:S03]  /*73490*/  ISETP.LT.AND P6, PT, R60, c[0x0][0x178], !P5 ;  /* 0x00005e003c007a0c */ /* 0x000fc60006fc1270 */
[----:B------:R1:W-:Y:S01]  /*734a0*/  @P4 STG.E.U16 [R4.64], R61 ;  /* 0x0000003d04004986 */ /* 0x0003e2000c101506 */
[----:B0-----:R-:W-:-:S03]  /*734b0*/  IMAD.WIDE R32, R3, 0x2, R50 ;  /* 0x0000000203207825 */ /* 0x001fc600078e0232 */
[----:B------:R0:W-:Y:S01]  /*734c0*/  @P1 STG.E.U16 [R6.64], R34 ;  /* 0x0000002206001986 */ /* 0x0001e2000c101506 */
[----:B------:R-:W-:-:S03]  /*734d0*/  ISETP.LT.AND P4, PT, R59, c[0x0][0x178], !P2 ;  /* 0x00005e003b007a0c */ /* 0x000fc60005781270 */
[----:B------:R2:W-:Y:S01]  /*734e0*/  @P3 STG.E.U16 [R32.64], R0 ;  /* 0x0000000020003986 */ /* 0x0005e2000c101506 */
[----:B------:R-:W-:Y:S02]  /*734f0*/  ISETP.LT.AND P3, PT, R27, c[0x0][0x178], !P5 ;  /* 0x00005e001b007a0c */ /* 0x000fe40006f61270 */
[----:B------:R-:W-:Y:S01]  /*73500*/  ISETP.LT.AND P5, PT, R23, c[0x0][0x178], !P5 ;  /* 0x00005e0017007a0c */ /* 0x000fe20006fa1270 */
[----:B-1----:R-:W-:Y:S01]  /*73510*/  IMAD.WIDE R4, R3, 0x2, R48 ;  /* 0x0000000203047825 */ /* 0x002fe200078e0230 */
[----:B0-----:R-:W-:Y:S02]  /*73520*/  PRMT R6, R57, 0x7632, R6 ;  /* 0x0000763239067816 */ /* 0x001fe40000000006 */
[----:B------:R-:W4:Y:S01]  /*73530*/  LDL.LU R57, [R1+0x558] ;  /* 0x0005580001397983 */ /* 0x000f220000300800 */
[----:B------:R-:W-:Y:S02]  /*73540*/  PRMT R34, R61, 0x7632, R34 ;  /* 0x000076323d227816 */ /* 0x000fe40000000022 */
[----:B--2---:R-:W-:Y:S01]  /*73550*/  IADD3 R0, R3, c[0x0][0x198], RZ ;  /* 0x0000660003007a10 */ /* 0x004fe20007ffe0ff */
[----:B------:R0:W-:Y:S01]  /*73560*/  @P6 STG.E.U16 [R4.64], R6 ;  /* 0x0000000604006986 */ /* 0x0001e2000c101506 */
[----:B------:R-:W-:-:S03]  /*73570*/  PRMT R38, R34, 0x7632, R38 ;  /* 0x0000763222267816 */ /* 0x000fc60000000026 */
[----:B------:R-:W-:Y:S01]  /*73580*/  IMAD.WIDE R32, R0, 0x2, R50 ;  /* 0x0000000200207825 */ /* 0x000fe200078e0232 */
[----:B------:R-:W2:Y:S03]  /*73590*/  LDL.LU R44, [R1+0x21d0] ;  /* 0x0021d000012c7983 */ /* 0x000ea60000300800 */
[----:B0-----:R-:W-:-:S04]  /*735a0*/  IMAD.WIDE R4, R3, 0x2, R10 ;  /* 0x0000000203047825 */ /* 0x001fc800078e020a */
[----:B------:R-:W-:Y:S01]  /*735b0*/  IMAD.WIDE R6, R3, 0x2, R8 ;  /* 0x0000000203067825 */ /* 0x000fe200078e0208 */
[----:B------:R0:W-:Y:S01]  /*735c0*/  @P3 STG.E.U16 [R4.64], R34 ;  /* 0x0000002204003986 */ /* 0x0001e2000c101506 */
[----:B------:R-:W-:-:S03]  /*735d0*/  ISETP.LT.AND P6, PT, R60, c[0x0][0x178], !P2 ;  /* 0x00005e003c007a0c */ /* 0x000fc600057c1270 */
[----:B------:R-:W-:Y:S01]  /*735e0*/  @P5 STG.E.U16 [R6.64], R38 ;  /* 0x0000002606005986 */ /* 0x000fe2000c101506 */
[----:B------:R-:W-:-:S03]  /*735f0*/  ISETP.LT.AND P3, PT, R23, c[0x0][0x178], !P2 ;  /* 0x00005e0017007a0c */ /* 0x000fc60005761270 */
[----:B---3--:R1:W-:Y:S01]  /*73600*/  @P4 STG.E.U16 [R32.64], R58 ;  /* 0x0000003a20004986 */ /* 0x0083e2000c101506 */
[----:B------:R-:W-:Y:S02]  /*73610*/  ISETP.LT.AND P4, PT, R27, c[0x0][0x178], !P2 ;  /* 0x00005e001b007a0c */ /* 0x000fe40005781270 */
[----:B------:R-:W-:Y:S02]  /*73620*/  ISETP.GE.AND P2, PT, R42, c[0x0][0x17c], PT ;  /* 0x00005f002a007a0c */ /* 0x000fe40003f46270 */
[----:B------:R-:W3:Y:S04]  /*73630*/  LDL.LU R42, [R1+0x21d4] ;  /* 0x0021d400012a7983 */ /* 0x000ee80000300800 */
[----:B------:R-:W3:Y:S01]  /*73640*/  LDL.LU R61, [R1+0x65c] ;  /* 0x00065c00013d7983 */ /* 0x000ee20000300800 */
[----:B------:R-:W-:-:S02]  /*73650*/  ISETP.GE.AND P0, PT, R37, c[0x0][0x17c], PT ;  /* 0x00005f0025007a0c */ /* 0x000fc40003f06270 */
[----:B------:R-:W-:Y:S01]  /*73660*/  ISETP.GE.AND P1, PT, R36, c[0x0][0x17c], PT ;  /* 0x00005f0024007a0c */ /* 0x000fe20003f26270 */
[----:B------:R-:W-:Y:S01]  /*73670*/  IMAD.WIDE R36, R0, 0x2, R48 ;  /* 0x0000000200247825 */ /* 0x000fe200078e0230 */
[----:B0-----:R-:W-:Y:S02]  /*73680*/  PRMT R34, R58, 0x7632, R34 ;  /* 0x000076323a227816 */ /* 0x001fe40000000022 */
[----:B-1----:R-:W3:Y:S01]  /*73690*/  LDL.LU R58, [R1+0x62c] ;  /* 0x00062c00013a7983 */ /* 0x002ee20000300800 */
[----:B------:R-:W-:-:S03]  /*736a0*/  IMAD.WIDE R4, R0, 0x2, R10 ;  /* 0x0000000200047825 */ /* 0x000fc600078e020a */
[----:B------:R0:W-:Y:S01]  /*736b0*/  @P6 STG.E.U16 [R36.64], R56 ;  /* 0x0000003824006986 */ /* 0x0001e2000c101506 */
[----:B------:R-:W-:Y:S01]  /*736c0*/  ISETP.LT.AND P6, PT, R59, c[0x0][0x178], !P0 ;  /* 0x00005e003b007a0c */ /* 0x000fe200047c1270 */
[----:B------:R-:W-:Y:S01]  /*736d0*/  IMAD.WIDE R6, R0, 0x2, R8 ;  /* 0x0000000200067825 */ /* 0x000fe200078e0208 */
[----:B------:R-:W-:Y:S02]  /*736e0*/  ISETP.LT.AND P5, PT, R60, c[0x0][0x178], !P0 ;  /* 0x00005e003c007a0c */ /* 0x000fe400047a1270 */
[----:B------:R-:W-:Y:S02]  /*736f0*/  IADD3 R3, R0, c[0x0][0x198], RZ ;  /* 0x0000660000037a10 */ /* 0x000fe40007ffe0ff */
[----:B------:R-:W-:Y:S02]  /*73700*/  PRMT R38, R56, 0x7632, R38 ;  /* 0x0000763238267816 */ /* 0x000fe40000000026 */
[----:B0-----:R-:W3:Y:S01]  /*73710*/  LDL.LU R56, [R1+0x60c] ;  /* 0x00060c0001387983 */ /* 0x001ee20000300800 */
[----:B------:R-:W-:-:S04]  /*73720*/  IMAD.WIDE R32, R3, 0x2, R50 ;  /* 0x0000000203207825 */ /* 0x000fc800078e0232 */
[C---:B------:R-:W-:Y:S01]  /*73730*/  IMAD.WIDE R36, R3.reuse, 0x2, R48 ;  /* 0x0000000203247825 */ /* 0x040fe200078e0230 */
[----:B------:R-:W-:Y:S01]  /*73740*/  IADD3 R0, R3, c[0x0][0x198], RZ ;  /* 0x0000660003007a10 */ /* 0x000fe20007ffe0ff */
[----:B----4-:R0:W-:Y:S01]  /*73750*/  @P4 STG.E.U16 [R4.64], R55 ;  /* 0x0000003704004986 */ /* 0x0101e2000c101506 */
[----:B------:R-:W-:Y:S01]  /*73760*/  ISETP.LT.AND P4, PT, R27, c[0x0][0x178], !P0 ;  /* 0x00005e001b007a0c */ /* 0x000fe20004781270 */
[----:B0-----:R-:W-:Y:S02]  /*73770*/  IMAD.WIDE R4, R3, 0x2, R8 ;  /* 0x0000000203047825 */ /* 0x001fe400078e0208 */
[----:B------:R0:W-:Y:S01]  /*73780*/  @P3 STG.E.U16 [R6.64], R57 ;  /* 0x0000003906003986 */ /* 0x0001e2000c101506 */
[----:B------:R-:W-:-:S03]  /*73790*/  ISETP.LT.AND P3, PT, R23, c[0x0][0x178], !P0 ;  /* 0x00005e0017007a0c */ /* 0x000fc60004761270 */
[----:B------:R1:W-:Y:S04]  /*737a0*/  @P6 STG.E.U16 [R32.64], R34 ;  /* 0x0000002220006986 */ /* 0x0003e8000c101506 */
[----:B------:R-:W-:Y:S01]  /*737b0*/  @P5 STG.E.U16 [R36.64], R38 ;  /* 0x0000002624005986 */ /* 0x000fe2000c101506 */
[----:B------:R-:W-:Y:S01]  /*737c0*/  ISETP.LT.AND P5, PT, R59, c[0x0][0x178], !P1 ;  /* 0x00005e003b007a0c */ /* 0x000fe20004fa1270 */
[----:B0-----:R-:W-:Y:S01]  /*737d0*/  IMAD.WIDE R6, R3, 0x2, R10 ;  /* 0x0000000203067825 */ /* 0x001fe200078e020a */
[----:B-1----:R-:W-:Y:S02]  /*737e0*/  PRMT R32, R55, 0x7632, R32 ;  /* 0x0000763237207816 */ /* 0x002fe40000000020 */
[----:B------:R-:W-:Y:S02]  /*737f0*/  PRMT R34, R57, 0x7632, R34 ;  /* 0x0000763239227816 */ /* 0x000fe40000000022 */
[----:B--2---:R-:W-:Y:S01]  /*73800*/  ISETP.GE.AND P0, PT, R44, c[0x0][0x17c], PT ;  /* 0x00005f002c007a0c */ /* 0x004fe20003f06270 */
[----:B------:R0:W-:Y:S04]  /*73810*/  @P4 STG.E.U16 [R6.64], R32 ;  /* 0x0000002006004986 */ /* 0x0001e8000c101506 */
[----:B------:R-:W-:Y:S04]  /*73820*/  @P3 STG.E.U16 [R4.64], R34 ;  /* 0x0000002204003986 */ /* 0x000fe8000c101506 */
[----:B------:R-:W2:Y:S01]  /*73830*/  LDL.LU R44, [R1+0x21d8] ;  /* 0x0021d800012c7983 */ /* 0x000ea20000300800 */
[----:B---3--:R-:W-:-:S03]  /*73840*/  ISETP.GE.AND P3, PT, R42, c[0x0][0x17c], PT ;  /* 0x00005f002a007a0c */ /* 0x008fc60003f66270 */
[----:B------:R-:W3:Y:S01]  /*73850*/  LDL.LU R42, [R1+0x21dc] ;  /* 0x0021dc00012a7983 */ /* 0x000ee20000300800 */
[----:B0-----:R-:W-:Y:S01]  /*73860*/  IMAD.WIDE R6, R0, 0x2, R50 ;  /* 0x0000000200067825 */ /* 0x001fe200078e0232 */
[----:B------:R-:W-:-:S04]  /*73870*/  PRMT R3, R61, 0x7632, R3 ;  /* 0x000076323d037816 */ /* 0x000fc80000000003 */
[----:B------:R0:W-:Y:S04]  /*73880*/  @P5 STG.E.U16 [R6.64], R61 ;  /* 0x0000003d06005986 */ /* 0x0001e8000c101506 */
[----:B0-----:R-:W4:Y:S01]  /*73890*/  LDL.LU R61, [R1+0x68c] ;  /* 0x00068c00013d7983 */ /* 0x001f220000300800 */
[----:B------:R-:W-:Y:S02]  /*738a0*/  ISETP.LT.AND P6, PT, R60, c[0x0][0x178], !P1 ;  /* 0x00005e003c007a0c */ /* 0x000fe40004fc1270 */
[----:B------:R-:W-:Y:S01]  /*738b0*/  ISETP.LT.AND P4, PT, R27, c[0x0][0x178], !P1 ;  /* 0x00005e001b007a0c */ /* 0x000fe20004f81270 */
[----:B------:R-:W-:Y:S01]  /*738c0*/  IMAD.WIDE R32, R0, 0x2, R48 ;  /* 0x0000000200207825 */ /* 0x000fe200078e0230 */
[----:B------:R-:W-:Y:S01]  /*738d0*/  ISETP.LT.AND P1, PT, R23, c[0x0][0x178], !P1 ;  /* 0x00005e0017007a0c */ /* 0x000fe20004f21270 */
[----:B------:R-:W2:Y:S01]  /*738e0*/  LDL.LU R57, [R1+0x64c] ;  /* 0x00064c0001397983 */ /* 0x000ea20000300800 */
[----:B------:R-:W-:Y:S01]  /*738f0*/  PRMT R37, R58, 0x7632, R37 ;  /* 0x000076323a257816 */ /* 0x000fe20000000025 */
[C---:B------:R-:W-:Y:S01]  /*73900*/  IMAD.WIDE R4, R0.reuse, 0x2, R10 ;  /* 0x0000000200047825 */ /* 0x040fe200078e020a */
[----:B------:R-:W-:-:S05]  /*73910*/  IADD3 R34, R0, c[0x0][0x198], RZ ;  /* 0x0000660000227a10 */ /* 0x000fca0007ffe0ff */
[----:B------:R0:W-:Y:S01]  /*73920*/  @P6 STG.E.U16 [R32.64], R58 ;  /* 0x0000003a20006986 */ /* 0x0001e2000c101506 */
[----:B------:R-:W-:Y:S02]  /*73930*/  ISETP.LT.AND P6, PT, R59, c[0x0][0x178], !P2 ;  /* 0x00005e003b007a0c */ /* 0x000fe400057c1270 */
[----:B------:R-:W-:Y:S01]  /*73940*/  ISETP.LT.AND P5, PT, R60, c[0x0][0x178], !P2 ;  /* 0x00005e003c007a0c */ /* 0x000fe200057a1270 */
[----:B------:R1:W-:Y:S01]  /*73950*/  @P4 STG.E.U16 [R4.64], R56 ;  /* 0x0000003804004986 */ /* 0x0003e2000c101506 */
[----:B------:R-:W-:Y:S02]  /*73960*/  ISETP.LT.AND P4, PT, R27, c[0x0][0x178], !P2 ;  /* 0x00005e001b007a0c */ /* 0x000fe40005781270 */
[----:B------:R-:W-:Y:S01]  /*73970*/  ISETP.LT.AND P2, PT, R23, c[0x0][0x178], !P2 ;  /* 0x00005e0017007a0c */ /* 0x000fe20005741270 */
[----:B0-----:R-:W2:Y:S01]  /*73980*/  LDL.LU R58, [R1+0x5fc] ;  /* 0x0005fc00013a7983 */ /* 0x001ea20000300800 */
[----:B------:R-:W-:-:S04]  /*73990*/  IMAD.WIDE R6, R34, 0x2, R50 ;  /* 0x0000000222067825 */ /* 0x000fc800078e0232 */
[----:B-1----:R-:W-:Y:S01]  /*739a0*/  IMAD.WIDE R4, R0, 0x2, R8 ;  /* 0x0000000200047825 */ /* 0x002fe200078e0208 */
[----:B------:R-:W-:-:S03]  /*739b0*/  PRMT R0, R56, 0x7632, R0 ;  /* 0x0000763238007816 */ /* 0x000fc60000000000 */
[----:B------:R-:W-:Y:S01]  /*739c0*/  IMAD.WIDE R32, R34, 0x2, R48 ;  /* 0x0000000222207825 */ /* 0x000fe200078e0230 */
[----:B------:R0:W-:Y:S01]  /*739d0*/  @P1 STG.E.U16 [R4.64], R43 ;  /* 0x0000002b04001986 */ /* 0x0001e2000c101506 */
[----:B------:R-:W-:-:S03]  /*739e0*/  PRMT R36, R43, 0x7632, R36 ;  /* 0x000076322b247816 */ /* 0x000fc60000000024 */
[----:B------:R1:W-:Y:S01]  /*739f0*/  @P6 STG.E.U16 [R6.64], R3 ;  /* 0x0000000306006986 */ /* 0x0003e2000c101506 */
[----:B------:R-:W-:-:S03]  /*73a00*/  ISETP.LT.AND P6, PT, R59, c[0x0][0x178], !P0 ;  /* 0x00005e003b007a0c */ /* 0x000fc600047c1270 */
[----:B------:R-:W-:Y:S01]  /*73a10*/  @P5 STG.E.U16 [R32.64], R37 ;  /* 0x0000002520005986 */ /* 0x000fe2000c101506 */
[----:B0-----:R-:W-:-:S04]  /*73a20*/  IMAD.WIDE R4, R34, 0x2, R10 ;  /* 0x0000000222047825 */ /* 0x001fc800078e020a */
[C---:B-1----:R-:W-:Y:S01]  /*73a30*/  IMAD.WIDE R6, R34.reuse, 0x2, R8 ;  /* 0x0000000222067825 */ /* 0x042fe200078e0208 */
[----:B------:R0:W-:Y:S01]  /*73a40*/  @P4 STG.E.U16 [R4.64], R0 ;  /* 0x0000000004004986 */ /* 0x0001e2000c101506 */
[----:B------:R-:W-:Y:S02]  /*73a50*/  IADD3 R3, R34, c[0x0][0x198], RZ ;  /* 0x0000660022037a10 */ /* 0x000fe40007ffe0ff */
[----:B------:R-:W-:Y:S01]  /*73a60*/  ISETP.LT.AND P5, PT, R60, c[0x0][0x178], !P0 ;  /* 0x00005e003c007a0c */ /* 0x000fe200047a1270 */
[----:B------:R-:W-:Y:S01]  /*73a70*/  @P2 STG.E.U16 [R6.64], R36 ;  /* 0x0000002406002986 */ /* 0x000fe2000c101506 */
[----:B------:R-:W-:Y:S02]  /*73a80*/  ISETP.LT.AND P2, PT, R27, c[0x0][0x178], !P0 ;  /* 0x00005e001b007a0c */ /* 0x000fe40004741270 */
[----:B------:R-:W-:Y:S01]  /*73a90*/  ISETP.LT.AND P4, PT, R23, c[0x0][0x178], !P0 ;  /* 0x00005e0017007a0c */ /* 0x000fe20004781270 */
[----:B0-----:R-:W-:Y:S01]  /*73aa0*/  IMAD.WIDE R4, R3, 0x2, R50 ;  /* 0x0000000203047825 */ /* 0x001fe200078e0232 */
[----:B---3--:R-:W-:-:S02]  /*73ab0*/  ISETP.GE.AND P0, PT, R42, c[0x0][0x17c], PT ;  /* 0x00005f002a007a0c */ /* 0x008fc40003f06270 */
[----:B------:R-:W3:Y:S01]  /*73ac0*/  LDL.LU R42, [R1+0x21e0] ;  /* 0x0021e000012a7983 */ /* 0x000ee20000300800 */
[----:B----4-:R-:W-:-:S03]  /*73ad0*/  PRMT R0, R61, 0x7632, R0 ;  /* 0x000076323d007816 */ /* 0x010fc60000000000 */
[----:B------:R0:W-:Y:S04]  /*73ae0*/  @P6 STG.E.U16 [R4.64], R61 ;  /* 0x0000003d04006986 */ /* 0x0001e8000c101506 */
[----:B0-----:R-:W4:Y:S01]  /*73af0*/  LDL.LU R61, [R1+0x67c] ;  /* 0x00067c00013d7983 */ /* 0x001f220000300800 */
[----:B------:R-:W-:-:S03]  /*73b00*/  IMAD.WIDE R6, R3, 0x2, R48 ;  /* 0x0000000203067825 */ /* 0x000fc600078e0230 */
[----:B------:R-:W4:Y:S01]  /*73b10*/  LDL.LU R37, [R1+0x21e4] ;  /* 0x0021e40001257983 */ /* 0x000f220000300800 */
[----:B------:R-:W-:Y:S01]  /*73b20*/  IMAD.WIDE R4, R3, 0x2, R10 ;  /* 0x0000000203047825 */ /* 0x000fe200078e020a */
[----:B--2---:R-:W-:Y:S02]  /*73b30*/  PRMT R32, R57, 0x7632, R32 ;  /* 0x0000763239207816 */ /* 0x004fe40000000020 */
[----:B------:R0:W-:Y:S01]  /*73b40*/  @P5 STG.E.U16 [R6.64], R57 ;  /* 0x0000003906005986 */ /* 0x0001e2000c101506 */
[----:B------:R-:W-:Y:S02]  /*73b50*/  IADD3 R33, R3, c[0x0][0x198], RZ ;  /* 0x0000660003217a10 */ /* 0x000fe40007ffe0ff */
[----:B------:R-:W-:Y:S01]  /*73b60*/  ISETP.LT.AND P5, PT, R59, c[0x0][0x178], !P3 ;  /* 0x00005e003b007a0c */ /* 0x000fe20005fa1270 */
[----:B------:R1:W-:Y:S01]  /*73b70*/  @P2 STG.E.U16 [R4.64], R58 ;  /* 0x0000003a04002986 */ /* 0x0003e2000c101506 */
[----:B0-----:R-:W-:Y:S01]  /*73b80*/  IMAD.WIDE R6, R3, 0x2, R8 ;  /* 0x0000000203067825 */ /* 0x001fe200078e0208 */
[----:B------:R-:W-:-:S02]  /*73b90*/  PRMT R3, R58, 0x7632, R3 ;  /* 0x000076323a037816 */ /* 0x000fc40000000003 */
[----:B------:R-:W2:Y:S04]  /*73ba0*/  LDL.LU R57, [R1+0x63c] ;  /* 0x00063c0001397983 */ /* 0x000ea80000300800 */
[----:B-1----:R-:W2:Y:S01]  /*73bb0*/  LDL.LU R58, [R1+0x5ec] ;  /* 0x0005ec00013a7983 */ /* 0x002ea20000300800 */
[----:B------:R-:W-:Y:S02]  /*73bc0*/  ISETP.LT.AND P6, PT, R60, c[0x0][0x178], !P3 ;  /* 0x00005e003c007a0c */ /* 0x000fe40005fc1270 */
[----:B------:R-:W-:Y:S01]  /*73bd0*/  ISETP.LT.AND P2, PT, R27, c[0x0][0x178], !P3 ;  /* 0x00005e001b007a0c */ /* 0x000fe20005f41270 */
[----:B------:R-:W-:Y:S01]  /*73be0*/  IMAD.WIDE R4, R33, 0x2, R50 ;  /* 0x0000000221047825 */ /* 0x000fe200078e0232 */
[----:B------:R-:W-:Y:S01]  /*73bf0*/  ISETP.GE.AND P1, PT, R44, c[0x0][0x17c], PT ;  /* 0x00005f002c007a0c */ /* 0x000fe20003f26270 */
[----:B------:R0:W-:Y:S01]  /*73c00*/  @P4 STG.E.U16 [R6.64], R39 ;  /* 0x0000002706004986 */ /* 0x0001e2000c101506 */
[----:B------:R-:W-:-:S03]  /*73c10*/  ISETP.LT.AND P3, PT, R23, c[0x0][0x178], !P3 ;  /* 0x00005e0017007a0c */ /* 0x000fc60005f61270 */
[----:B------:R1:W-:Y:S01]  /*73c20*/  @P5 STG.E.U16 [R4.64], R0 ;  /* 0x0000000004005986 */ /* 0x0003e2000c101506 */
[----:B------:R-:W-:-:S03]  /*73c30*/  ISETP.LT.AND P4, PT, R59, c[0x0][0x178], !P1 ;  /* 0x00005e003b007a0c */ /* 0x000fc60004f81270 */
[----:B------:R-:W2:Y:S01]  /*73c40*/  LDL.LU R43, [R1+0x21e8] ;  /* 0x0021e800012b7983 */ /* 0x000ea20000300800 */
[----:B0-----:R-:W-:-:S04]  /*73c50*/  IMAD.WIDE R6, R33, 0x2, R48 ;  /* 0x0000000221067825 */ /* 0x001fc800078e0230 */
[C---:B-1----:R-:W-:Y:S01]  /*73c60*/  IMAD.WIDE R4, R33.reuse, 0x2, R10 ;  /* 0x0000000221047825 */ /* 0x042fe200078e020a */
[----:B------:R-:W-:Y:S01]  /*73c70*/  IADD3 R0, R33, c[0x0][0x198], RZ ;  /* 0x0000660021007a10 */ /* 0x000fe20007ffe0ff */
[----:B------:R0:W-:Y:S01]  /*73c80*/  @P6 STG.E.U16 [R6.64], R32 ;  /* 0x0000002006006986 */ /* 0x0001e2000c101506 */
[----:B------:R-:W-:-:S03]  /*73c90*/  PRMT R34, R39, 0x7632, R34 ;  /* 0x0000763227227816 */ /* 0x000fc60000000022 */
[----:B------:R-:W-:Y:S01]  /*73ca0*/  @P2 STG.E.U16 [R4.64], R3 ;  /* 0x0000000304002986 */ /* 0x000fe2000c101506 */
[----:B0-----:R-:W-:-:S04]  /*73cb0*/  IMAD.WIDE R6, R33, 0x2, R8 ;  /* 0x0000000221067825 */ /* 0x001fc800078e0208 */
[----:B------:R-:W-:Y:S01]  /*73cc0*/  IMAD.WIDE R32, R0, 0x2, R50 ;  /* 0x0000000200207825 */ /* 0x000fe200078e0232 */
[----:B------:R-:W-:Y:S01]  /*73cd0*/  @P3 STG.E.U16 [R6.64], R34 ;  /* 0x0000002206003986 */ /* 0x000fe2000c101506 */
[----:B---3--:R-:W-:-:S03]  /*73ce0*/  ISETP.GE.AND P2, PT, R42, c[0x0][0x17c], PT ;  /* 0x00005f002a007a0c */ /* 0x008fc60003f46270 */
[----:B------:R-:W3:Y:S04]  /*73cf0*/  LDL.LU R42, [R1+0x21ec] ;  /* 0x0021ec00012a7983 */ /* 0x000ee80000300800 */
[----:B----4-:R0:W-:Y:S02]  /*73d00*/  @P4 STG.E.U16 [R32.64], R61 ;  /* 0x0000003d20004986 */ /* 0x0101e4000c101506 */
[----:B0-----:R-:W-:Y:S02]  /*73d10*/  PRMT R32, R61, 0x7632, R32 ;  /* 0x000076323d207816 */ /* 0x001fe40000000020 */
[----:B------:R-:W4:Y:S01]  /*73d20*/  LDL.LU R61, [R1+0x6ac] ;  /* 0x0006ac00013d7983 */ /* 0x000f220000300800 */
[----:B------:R-:W-:Y:S02]  /*73d30*/  ISETP.LT.AND P5, PT, R60, c[0x0][0x178], !P1 ;  /* 0x00005e003c007a0c */ /* 0x000fe40004fa1270 */
[----:B------:R-:W-:Y:S01]  /*73d40*/  ISETP.LT.AND P6, PT, R27, c[0x0][0x178], !P1 ;  /* 0x00005e001b007a0c */ /* 0x000fe20004fc1270 */
[----:B------:R-:W-:Y:S01]  /*73d50*/  IMAD.WIDE R4, R0, 0x2, R48 ;  /* 0x0000000200047825 */ /* 0x000fe200078e0230 */
[----:B------:R-:W-:-:S02]  /*73d60*/  ISETP.LT.AND P3, PT, R23, c[0x0][0x178], !P1 ;  /* 0x00005e0017007a0c */ /* 0x000fc40004f61270 */
[----:B------:R-:W-:Y:S01]  /*73d70*/  ISETP.GE.AND P1, PT, R37, c[0x0][0x17c], PT ;  /* 0x00005f0025007a0c */ /* 0x000fe20003f26270 */
[----:B------:R-:W-:Y:S01]  /*73d80*/  IMAD.WIDE R6, R0, 0x2, R10 ;  /* 0x0000000200067825 */ /* 0x000fe200078e020a */
[----:B------:R-:W4:Y:S01]  /*73d90*/  LDL.LU R37, [R1+0x21f0] ;  /* 0x0021f00001257983 */ /* 0x000f220000300800 */
[----:B------:R-:W-:-:S03]  /*73da0*/  ISETP.LT.AND P4, PT, R59, c[0x0][0x178], !P0 ;  /* 0x00005e003b007a0c */ /* 0x000fc60004781270 */
[----:B------:R-:W4:Y:S04]  /*73db0*/  LDL.LU R55, [R1+0x66c] ;  /* 0x00066c0001377983 */ /* 0x000f280000300800 */
[----:B------:R-:W4:Y:S01]  /*73dc0*/  LDL.LU R56, [R1+0x61c] ;  /* 0x00061c0001387983 */ /* 0x000f220000300800 */
[----:B--2---:R-:W-:-:S03]  /*73dd0*/  PRMT R33, R57, 0x7632, R33 ;  /* 0x0000763239217816 */ /* 0x004fc60000000021 */
[----:B------:R0:W-:Y:S01]  /*73de0*/  @P5 STG.E.U16 [R4.64], R57 ;  /* 0x0000003904005986 */ /* 0x0001e2000c101506 */
[----:B------:R-:W-:-:S03]  /*73df0*/  IADD3 R3, R0, c[0x0][0x198], RZ ;  /* 0x0000660000037a10 */ /* 0x000fc60007ffe0ff */
[----:B------:R1:W-:Y:S01]  /*73e00*/  @P6 STG.E.U16 [R6.64], R58 ;  /* 0x0000003a06006986 */ /* 0x0003e2000c101506 */
[----:B------:R-:W-:Y:S02]  /*73e10*/  ISETP.LT.AND P6, PT, R60, c[0x0][0x178], !P0 ;  /* 0x00005e003c007a0c */ /* 0x000fe400047c1270 */
[----:B------:R-:W-:Y:S01]  /*73e20*/  ISETP.LT.AND P5, PT, R27, c[0x0][0x178], !P0 ;  /* 0x00005e001b007a0c */ /* 0x000fe200047a1270 */
[----:B0-----:R-:W-:Y:S01]  /*73e30*/  IMAD.WIDE R4, R0, 0x2, R8 ;  /* 0x0000000200047825 */ /* 0x001fe200078e0208 */
[----:B------:R-:W2:Y:S04]  /*73e40*/  LDL.LU R57, [R1+0x55c] ;  /* 0x00055c0001397983 */ /* 0x000ea80000300800 */
[----:B------:R0:W-:Y:S01]  /*73e50*/  @P3 STG.E.U16 [R4.64], R35 ;  /* 0x0000002304003986 */ /* 0x0001e2000c101506 */
[----:B------:R-:W-:Y:S01]  /*73e60*/  ISETP.LT.AND P3, PT, R23, c[0x0][0x178], !P0 ;  /* 0x00005e0017007a0c */ /* 0x000fe20004761270 */
[----:B-1----:R-:W-:Y:S01]  /*73e70*/  IMAD.WIDE R6, R3, 0x2, R50 ;  /* 0x0000000203067825 */ /* 0x002fe200078e0232 */
[----:B------:R-:W-:-:S04]  /*73e80*/  PRMT R34, R58, 0x7632, R34 ;  /* 0x000076323a227816 */ /* 0x000fc80000000022 */
[----:B------:R1:W-:Y:S01]  /*73e90*/  @P4 STG.E.U16 [R6.64], R32 ;  /* 0x0000002006004986 */ /* 0x0003e2000c101506 */
[----:B0-----:R-:W-:Y:S01]  /*73ea0*/  IMAD.WIDE R4, R3, 0x2, R48 ;  /* 0x0000000203047825 */ /* 0x001fe200078e0230 */
[----:B------:R-:W-:-:S04]  /*73eb0*/  PRMT R35, R35, 0x7632, R35 ;  /* 0x0000763223237816 */ /* 0x000fc80000000023 */
[----:B------:R0:W-:Y:S01]  /*73ec0*/  @P6 STG.E.U16 [R4.64], R33 ;  /* 0x0000002104006986 */ /* 0x0001e2000c101506 */
[----:B-1----:R-:W-:Y:S01]  /*73ed0*/  IMAD.WIDE R6, R3, 0x2, R10 ;  /* 0x0000000203067825 */ /* 0x002fe200078e020a */
[----:B------:R-:W-:Y:S02]  /*73ee0*/  ISETP.LT.AND P4, PT, R59, c[0x0][0x178], !P2 ;  /* 0x00005e003b007a0c */ /* 0x000fe40005781270 */
[C---:B------:R-:W-:Y:S02]  /*73ef0*/  IADD3 R0, R3.reuse, c[0x0][0x198], RZ ;  /* 0x0000660003007a10 */ /* 0x040fe40007ffe0ff */
[----:B------:R1:W-:Y:S01]  /*73f00*/  @P5 STG.E.U16 [R6.64], R34 ;  /* 0x0000002206005986 */ /* 0x0003e2000c101506 */
[----:B0-----:R-:W-:-:S05]  /*73f10*/  IMAD.WIDE R4, R3, 0x2, R8 ;  /* 0x0000000203047825 */ /* 0x001fca00078e0208 */
[----:B------:R-:W-:Y:S01]  /*73f20*/  @P3 STG.E.U16 [R4.64], R35 ;  /* 0x0000002304003986 */ /* 0x000fe2000c101506 */
[----:B-1----:R-:W-:Y:S01]  /*73f30*/  IMAD.WIDE R6, R0, 0x2, R50 ;  /* 0x0000000200067825 */ /* 0x002fe200078e0232 */
[----:B---3--:R-:W-:Y:S02]  /*73f40*/  ISETP.GE.AND P3, PT, R42, c[0x0][0x17c], PT ;  /* 0x00005f002a007a0c */ /* 0x008fe40003f66270 */
[----:B------:R-:W3:Y:S04]  /*73f50*/  LDL.LU R42, [R1+0x21f4] ;  /* 0x0021f400012a7983 */ /* 0x000ee80000300800 */
[----:B------:R-:W3:Y:S04]  /*73f60*/  LDL.LU R58, [R1+0x700] ;  /* 0x00070000013a7983 */ /* 0x000ee80000300800 */
[----:B----4-:R0:W-:Y:S01]  /*73f70*/  @P4 STG.E.U16 [R6.64], R61 ;  /* 0x0000003d06004986 */ /* 0x0101e2000c101506 */
[----:B------:R-:W-:-:S02]  /*73f80*/  PRMT R36, R61, 0x7632, R36 ;  /* 0x000076323d247816 */ /* 0x000fc40000000024 */
[----:B------:R-:W-:Y:S02]  /*73f90*/  ISETP.LT.AND P5, PT, R60, c[0x0][0x178], !P2 ;  /* 0x00005e003c007a0c */ /* 0x000fe400057a1270 */
[----:B------:R-:W-:Y:S01]  /*73fa0*/  ISETP.LT.AND P6, PT, R27, c[0x0][0x178], !P2 ;  /* 0x00005e001b007a0c */ /* 0x000fe200057c1270 */
[C---:B------:R-:W-:Y:S01]  /*73fb0*/  IMAD.WIDE R32, R0.reuse, 0x2, R48 ;  /* 0x0000000200207825 */ /* 0x040fe200078e0230 */
[----:B------:R1:W4:Y:S04]  /*73fc0*/  LDS.128 R4, [R2] ;  /* 0x0000000002047984 */ /* 0x0003280000000c00 */
[----:B0-----:R-:W4:Y:S01]  /*73fd0*/  LDL.LU R61, [R1+0x6c0] ;  /* 0x0006c000013d7983 */ /* 0x001f220000300800 */
[----:B------:R-:W-:Y:S02]  /*73fe0*/  ISETP.LT.AND P2, PT, R23, c[0x0][0x178], !P2 ;  /* 0x00005e0017007a0c */ /* 0x000fe40005741270 */
[----:B------:R-:W-:Y:S01]  /*73ff0*/  ISETP.LT.AND P4, PT, R59, c[0x0][0x178], !P1 ;  /* 0x00005e003b007a0c */ /* 0x000fe20004f81270 */
[----:B-1----:R-:W-:-:S04]  /*74000*/  IMAD.WIDE R2, R0, 0x2, R10 ;  /* 0x0000000200027825 */ /* 0x002fc800078e020a */
[C---:B------:R-:W-:Y:S01]  /*74010*/  IMAD.WIDE R34, R0.reuse, 0x2, R8 ;  /* 0x0000000200227825 */ /* 0x040fe200078e0208 */
[----:B------:R-:W-:Y:S01]  /*74020*/  IADD3 R0, R0, c[0x0][0x198], RZ ;  /* 0x0000660000007a10 */ /* 0x000fe20007ffe0ff */
[----:B------:R-:W-:Y:S04]  /*74030*/  @P5 STG.E.U16 [R32.64], R55 ;  /* 0x0000003720005986 */ /* 0x000fe8000c101506 */
[----:B------:R0:W-:Y:S01]  /*74040*/  @P6 STG.E.U16 [R2.64], R56 ;  /* 0x0000003802006986 */ /* 0x0001e2000c101506 */
[----:B------:R-:W-:Y:S02]  /*74050*/  ISETP.LT.AND P5, PT, R60, c[0x0][0x178], !P1 ;  /* 0x00005e003c007a0c */ /* 0x000fe40004fa1270 */
[----:B------:R-:W-:Y:S01]  /*74060*/  ISETP.GE.AND P0, PT, R43, c[0x0][0x17c], PT ;  /* 0x00005f002b007a0c */ /* 0x000fe20003f06270 */
[----:B0-----:R-:W-:Y:S01]  /*74070*/  IMAD.WIDE R2, R0, 0x2, R50 ;  /* 0x0000000200027825 */ /* 0x001fe200078e0232 */
[----:B--2---:R-:W-:Y:S01]  /*74080*/  @P2 STG.E.U16 [R34.64], R57 ;  /* 0x0000003922002986 */ /* 0x004fe2000c101506 */
[----:B------:R-:W-:-:S03]  /*74090*/  ISETP.LT.AND P6, PT, R27, c[0x0][0x178], !P1 ;  /* 0x00005e001b007a0c */ /* 0x000fc60004fc1270 */
[----:B------:R0:W-:Y:S01]  /*740a0*/  @P4 STG.E.U16 [R2.64], R36 ;  /* 0x0000002402004986 */ /* 0x0001e2000c101506 */
[----:B------:R-:W-:Y:S02]  /*740b0*/  ISETP.LT.AND P1, PT, R23, c[0x0][0x178], !P1 ;  /* 0x00005e0017007a0c */ /* 0x000fe40004f21270 */
[----:B------:R-:W-:Y:S01]  /*740c0*/  ISETP.LT.AND P4, PT, R59, c[0x0][0x178], !P0 ;  /* 0x00005e003b007a0c */ /* 0x000fe20004781270 */
[----:B------:R-:W-:Y:S01]  /*740d0*/  IMAD.WIDE R32, R0, 0x2, R48 ;  /* 0x0000000200207825 */ /* 0x000fe200078e0230 */
[----:B------:R-:W-:Y:S01]  /*740e0*/  PRMT R39, R55, 0x7632, R39 ;  /* 0x0000763237277816 */ /* 0x000fe20000000027 */
[----:B------:R-:W2:Y:S01]  /*740f0*/  LDL.LU R43, [R1+0x21f8] ;  /* 0x0021f800012b7983 */ /* 0x000ea20000300800 */
[----:B0-----:R-:W-:-:S03]  /*74100*/  PRMT R3, R57, 0x7632, R3 ;  /* 0x0000763239037816 */ /* 0x001fc60000000003 */
[----:B------:R-:W0:Y:S01]  /*74110*/  S2R R57, SR_TID.X ;  /* 0x0000000000397919 */ /* 0x000e220000002100 */
[C---:B------:R-:W-:Y:S01]  /*74120*/  IADD3 R2, R0.reuse, c[0x0][0x198], RZ ;  /* 0x0000660000027a10 */ /* 0x040fe20007ffe0ff */
[----:B------:R-:W-:Y:S01]  /*74130*/  IMAD.WIDE R34, R0, 0x2, R10 ;  /* 0x0000000200227825 */ /* 0x000fe200078e020a */
[----:B------:R-:W-:Y:S02]  /*74140*/  ISETP.GE.AND P2, PT, R37, c[0x0][0x17c], PT ;  /* 0x00005f0025007a0c */ /* 0x000fe40003f46270 */
[----:B------:R-:W-:Y:S01]  /*74150*/  PRMT R38, R56, 0x7632, R38 ;  /* 0x0000763238267816 */ /* 0x000fe20000000026 */
[----:B------:R-:W-:Y:S01]  /*74160*/  IMAD.WIDE R36, R0, 0x2, R8 ;  /* 0x0000000200247825 */ /* 0x000fe200078e0208 */
[----:B------:R1:W-:Y:S01]  /*74170*/  @P5 STG.E.U16 [R32.64], R39 ;  /* 0x0000002720005986 */ /* 0x0003e2000c101506 */
[----:B------:R-:W-:-:S03]  /*74180*/  ISETP.LT.AND P5, PT, R60, c[0x0][0x178], !P0 ;  /* 0x00005e003c007a0c */ /* 0x000fc600047a1270 */
[----:B------:R0:W-:Y:S01]  /*74190*/  @P6 STG.E.U16 [R34.64], R38 ;  /* 0x0000002622006986 */ /* 0x0001e2000c101506 */
[----:B------:R-:W-:-:S03]  /*741a0*/  ISETP.LT.AND P6, PT, R23, c[0x0][0x178], !P0 ;  /* 0x00005e0017007a0c */ /* 0x000fc600047c1270 */
[----:B------:R0:W-:Y:S01]  /*741b0*/  @P1 STG.E.U16 [R36.64], R3 ;  /* 0x0000000324001986 */ /* 0x0001e2000c101506 */
[C---:B-1----:R-:W-:Y:S01]  /*741c0*/  IMAD.WIDE R32, R2.reuse, 0x2, R50 ;  /* 0x0000000202207825 */ /* 0x042fe200078e0232 */
[----:B------:R-:W-:Y:S02]  /*741d0*/  ISETP.LT.AND P1, PT, R27, c[0x0][0x178], !P0 ;  /* 0x00005e001b007a0c */ /* 0x000fe40004721270 */
[C---:B------:R-:W-:Y:S01]  /*741e0*/  IADD3 R0, R2.reuse, c[0x0][0x198], RZ ;  /* 0x0000660002007a10 */ /* 0x040fe20007ffe0ff */
[----:B0-----:R-:W-:Y:S01]  /*741f0*/  IMAD.WIDE R38, R2, 0x2, R48 ;  /* 0x0000000202267825 */ /* 0x001fe200078e0230 */
[----:B------:R-:W-:-:S03]  /*74200*/  LOP3.LUT R56, R57, 0x1f, RZ, 0xc0, !PT ;  /* 0x0000001f39387812 */ /* 0x000fc600078ec0ff */
[----:B------:R-:W-:-:S04]  /*74210*/  IMAD.WIDE R36, R2, 0x2, R10 ;  /* 0x0000000202247825 */ /* 0x000fc800078e020a */
[----:B------:R-:W-:Y:S02]  /*74220*/  IMAD.SHL.U32 R57, R57, 0x100, RZ ;  /* 0x0000010039397824 */ /* 0x000fe400078e00ff */
[----:B------:R-:W-:-:S03]  /*74230*/  IMAD.WIDE R2, R2, 0x2, R8 ;  /* 0x0000000202027825 */ /* 0x000fc600078e0208 */
[----:B------:R-:W-:-:S05]  /*74240*/  LOP3.LUT R57, R57, 0x600, RZ, 0xc0, !PT ;  /* 0x0000060039397812 */ /* 0x000fca00078ec0ff */
[----:B------:R-:W-:Y:S02]  /*74250*/  IMAD R57, R56, 0x10, R57 ;  /* 0x0000001038397824 */ /* 0x000fe400078e0239 */
[----:B------:R-:W2:Y:S03]  /*74260*/  LDL.LU R56, [R1+0x6f0] ;  /* 0x0006f00001387983 */ /* 0x000ea60000300800 */
[----:B------:R-:W-:Y:S02]  /*74270*/  LOP3.LUT R57, R57, 0x20, RZ, 0x3c, !PT ;  /* 0x0000002039397812 */ /* 0x000fe400078e3cff */
[----:B------:R-:W-:Y:S01]  /*74280*/  PRMT R41, R28, 0x7632, R41 ;  /* 0x000076321c297816 */ /* 0x000fe20000000029 */
[----:B---3--:R-:W-:Y:S01]  /*74290*/  @P4 STG.E.U16 [R32.64], R58 ;  /* 0x0000003a20004986 */ /* 0x008fe2000c101506 */
[----:B------:R-:W-:Y:S02]  /*742a0*/  ISETP.LT.AND P4, PT, R59, c[0x0][0x178], !P3 ;  /* 0x00005e003b007a0c */ /* 0x000fe40005f81270 */
[----:B------:R-:W-:Y:S01]  /*742b0*/  PRMT R40, R58, 0x7632, R40 ;  /* 0x000076323a287816 */ /* 0x000fe20000000028 */
[----:B------:R0:W1:Y:S01]  /*742c0*/  LDS.128 R32, [R57] ;  /* 0x0000000039207984 */ /* 0x0000620000000c00 */
[----:B------:R-:W-:-:S03]  /*742d0*/  ISETP.GE.AND P0, PT, R42, c[0x0][0x17c], PT ;  /* 0x00005f002a007a0c */ /* 0x000fc60003f06270 */
[----:B------:R-:W3:Y:S04]  /*742e0*/  LDL.LU R42, [R1+0x21fc] ;  /* 0x0021fc00012a7983 */ /* 0x000ee80000300800 */
[----:B0-----:R-:W3:Y:S04]  /*742f0*/  LDL.LU R57, [R1+0x6b0] ;  /* 0x0006b00001397983 */ /* 0x001ee80000300800 */
[----:B------:R-:W3:Y:S04]  /*74300*/  LDL.LU R46, [R1+0x2200] ;  /* 0x00220000012e7983 */ /* 0x000ee80000300800 */
[----:B----4-:R0:W-:Y:S04]  /*74310*/  @P5 STG.E.U16 [R38.64], R61 ;  /* 0x0000003d26005986 */ /* 0x0101e8000c101506 */
[----:B------:R-:W-:Y:S04]  /*74320*/  @P1 STG.E.U16 [R36.64], R28 ;  /* 0x0000001c24001986 */ /* 0x000fe8000c101506 */
[----:B------:R-:W-:Y:S01]  /*74330*/  @P6 STG.E.U16 [R2.64], R4 ;  /* 0x0000000402006986 */ /* 0x000fe2000c101506 */
[----:B0-----:R-:W-:-:S05]  /*74340*/  IMAD.WIDE R38, R0, 0x2, R50 ;  /* 0x0000000200267825 */ /* 0x001fca00078e0232 */
[----:B------:R0:W-:Y:S02]  /*74350*/  @P4 STG.E.U16 [R38.64], R40 ;  /* 0x0000002826004986 */ /* 0x0001e4000c101506 */
[----:B0-----:R-:W-:Y:S02]  /*74360*/  PRMT R40, R61, 0x7632, R40 ;  /* 0x000076323d287816 */ /* 0x001fe40000000028 */
[----:B------:R-:W0:Y:S01]  /*74370*/  S2R R61, SR_TID.X ;  /* 0x00000000003d7919 */ /* 0x000e220000002100 */
[----:B------:R-:W-:Y:S02]  /*74380*/  ISETP.LT.AND P5, PT, R60, c[0x0][0x178], !P3 ;  /* 0x00005e003c007a0c */ /* 0x000fe40005fa1270 */
[----:B------:R-:W-:Y:S02]  /*74390*/  ISETP.LT.AND P6, PT, R27, c[0x0][0x178], !P3 ;  /* 0x00005e001b007a0c */ /* 0x000fe40005fc1270 */
[----:B------:R-:W-:Y:S01]  /*743a0*/  ISETP.LT.AND P4, PT, R23, c[0x0][0x178], !P3 ;  /* 0x00005e0017007a0c */ /* 0x000fe20005f81270 */
[----:B------:R-:W-:Y:S01]  /*743b0*/  IMAD.WIDE R36, R0, 0x2, R48 ;  /* 0x0000000200247825 */ /* 0x000fe200078e0230 */
[----:B------:R-:W-:-:S03]  /*743c0*/  PRMT R28, R4, 0x7632, R28 ;  /* 0x00007632041c7816 */ /* 0x000fc6000000001c */
[----:B------:R-:W-:Y:S01]  /*743d0*/  IMAD.WIDE R2, R0, 0x2, R10 ;  /* 0x0000000200027825 */ /* 0x000fe200078e020a */
[----:B0-----:R-:W-:-:S03]  /*743e0*/  LOP3.LUT R58, R61, 0x1f, RZ, 0xc0, !PT ;  /* 0x0000001f3d3a7812 */ /* 0x001fc600078ec0ff */
[----:B------:R-:W-:-:S05]  /*743f0*/  IMAD.SHL.U32 R61, R61, 0x100, RZ ;  /* 0x000001003d3d7824 */ /* 0x000fca00078e00ff */
[----:B------:R-:W-:Y:S01]  /*74400*/  LOP3.LUT R61, R61, 0x600, RZ, 0xc0, !PT ;  /* 0x000006003d3d7812 */ /* 0x000fe200078ec0ff */
[----:B------:R-:W-:-:S04]  /*74410*/  IMAD.WIDE R38, R0, 0x2, R8 ;  /* 0x0000000200267825 */ /* 0x000fc800078e0208 */
[----:B------:R-:W-:Y:S01]  /*74420*/  IMAD R61, R58, 0x10, R61 ;  /* 0x000000103a3d7824 */ /* 0x000fe200078e023d */
[----:B------:R-:W-:Y:S04]  /*74430*/  @P5 STG.E.U16 [R36.64], R40 ;  /* 0x0000002824005986 */ /* 0x000fe8000c101506 */
[----:B------:R-:W-:Y:S01]  /*74440*/  LOP3.LUT R61, R61, 0x40, RZ, 0x3c, !PT ;  /* 0x000000403d3d7812 */ /* 0x000fe200078e3cff */
[----:B------:R-:W-:Y:S04]  /*74450*/  @P6 STG.E.U16 [R2.64], R41 ;  /* 0x0000002902006986 */ /* 0x000fe8000c101506 */
[----:B------:R-:W-:Y:S04]  /*74460*/  @P4 STG.E.U16 [R38.64], R28 ;  /* 0x0000001c26004986 */ /* 0x000fe8000c101506 */
[----:B------:R0:W4:Y:S04]  /*74470*/  LDS.128 R36, [R61] ;  /* 0x000000003d247984 */ /* 0x0001280000000c00 */
[----:B0-----:R-:W4:Y:S04]  /*74480*/  LDL.LU R61, [R1+0x6e0] ;  /* 0x0006e000013d7983 */ /* 0x001f280000300800 */
[----:B------:R-:W4:Y:S04]  /*74490*/  LDL.LU R58, [R1+0x690] ;  /* 0x00069000013a7983 */ /* 0x000f280000300800 */
[----:B------:R-:W4:Y:S01]  /*744a0*/  LDL.LU R52, [R1+0x2204] ;  /* 0x0022040001347983 */ /* 0x000f220000300800 */
[----:B------:R-:W-:-:S02]  /*744b0*/  ISETP.LT.AND P3, PT, R59, c[0x0][0x178], !P2 ;  /* 0x00005e003b007a0c */ /* 0x000fc40005761270 */
[----:B------:R-:W-:Y:S02]  /*744c0*/  IADD3 R4, R0, c[0x0][0x198], RZ ;  /* 0x0000660000047a10 */ /* 0x000fe40007ffe0ff */
[----:B------:R-:W-:Y:S02]  /*744d0*/  ISETP.LT.AND P5, PT, R60, c[0x0][0x178], !P2 ;  /* 0x00005e003c007a0c */ /* 0x000fe400057a1270 */
[----:B------:R-:W-:Y:S01]  /*744e0*/  ISETP.LT.AND P4, PT, R27, c[0x0][0x178], !P2 ;  /* 0x00005e001b007a0c */ /* 0x000fe20005781270 */
[C---:B------:R-:W-:Y:S01]  /*744f0*/  IMAD.WIDE R2, R4.reuse, 0x2, R50 ;  /* 0x0000000204027825 */ /* 0x040fe200078e0232 */
[----:B------:R-:W-:Y:S02]  /*74500*/  ISETP.LT.AND P2, PT, R23, c[0x0][0x178], !P2 ;  /* 0x00005e0017007a0c */ /* 0x000fe40005741270 */
[----:B--2---:R-:W-:Y:S01]  /*74510*/  ISETP.GE.AND P1, PT, R43, c[0x0][0x17c], PT ;  /* 0x00005f002b007a0c */ /* 0x004fe20003f26270 */
[C---:B------:R-:W-:Y:S02]  /*74520*/  IMAD.WIDE R40, R4.reuse, 0x2, R10 ;  /* 0x0000000204287825 */ /* 0x040fe400078e020a */
[----:B------:R0:W-:Y:S01]  /*74530*/  @P3 STG.E.U16 [R2.64], R56 ;  /* 0x0000003802003986 */ /* 0x0001e2000c101506 */
[----:B------:R-:W-:Y:S01]  /*74540*/  ISETP.LT.AND P6, PT, R59, c[0x0][0x178], !P0 ;  /* 0x00005e003b007a0c */ /* 0x000fe200047c1270 */
[C---:B0-----:R-:W-:Y:S01]  /*74550*/  IMAD.WIDE R2, R4.reuse, 0x2, R48 ;  /* 0x0000000204027825 */ /* 0x041fe200078e0230 */
[----:B------:R-:W-:-:S05]  /*74560*/  IADD3 R0, R4, c[0x0][0x198], RZ ;  /* 0x0000660004007a10 */ /* 0x000fca0007ffe0ff */
[----:B------:R-:W-:Y:S01]  /*74570*/  IMAD.WIDE R44, R0, 0x2, R50 ;  /* 0x00000002002c7825 */ /* 0x000fe200078e0232 */
[----:B---3--:R-:W-:-:S03]  /*74580*/  ISETP.GE.AND P3, PT, R42, c[0x0][0x17c], PT ;  /* 0x00005f002a007a0c */ /* 0x008fc60003f66270 */
[----:B------:R-:W-:Y:S01]  /*74590*/  IMAD.WIDE R42, R4, 0x2, R8 ;  /* 0x00000002042a7825 */ /* 0x000fe200078e0208 */
[----:B------:R-:W-:Y:S04]  /*745a0*/  @P5 STG.E.U16 [R2.64], R57 ;  /* 0x0000003902005986 */ /* 0x000fe8000c101506 */
[----:B------:R0:W-:Y:S04]  /*745b0*/  @P4 STG.E.U16 [R40.64], R16 ;  /* 0x0000001028004986 */ /* 0x0001e8000c101506 */
[----:B-1----:R1:W-:Y:S01]  /*745c0*/  @P2 STG.E.U16 [R42.64], R32 ;  /* 0x000000202a002986 */ /* 0x0023e2000c101506 */
[----:B------:R-:W-:-:S02]  /*745d0*/  ISETP.LT.AND P2, PT, R60, c[0x0][0x178], !P0 ;  /* 0x00005e003c007a0c */ /* 0x000fc40004741270 */
[----:B------:R-:W-:Y:S01]  /*745e0*/  PRMT R4, R56, 0x7632, R4 ;  /* 0x0000763238047816 */ /* 0x000fe20000000004 */
[----:B0-----:R-:W-:Y:S01]  /*745f0*/  IMAD.WIDE R40, R0, 0x2, R48 ;  /* 0x0000000200287825 */ /* 0x001fe200078e0230 */
[----:B-1----:R-:W-:-:S03]  /*74600*/  PRMT R32, R57, 0x7632, R32 ;  /* 0x0000763239207816 */ /* 0x002fc60000000020 */
[----:B------:R-:W-:Y:S01]  /*74610*/  @P6 STG.E.U16 [R44.64], R4 ;  /* 0x000000042c006986 */ /* 0x000fe2000c101506 */
[----:B------:R-:W-:Y:S02]  /*74620*/  ISETP.LT.AND P4, PT, R27, c[0x0][0x178], !P0 ;  /* 0x00005e001b007a0c */ /* 0x000fe40004781270 */
[----:B------:R-:W-:-:S03]  /*74630*/  PRMT R28, R32, 0x7632, R28 ;  /* 0x00007632201c7816 */ /* 0x000fc6000000001c */
[----:B------:R0:W-:Y:S01]  /*74640*/  @P2 STG.E.U16 [R40.64], R32 ;  /* 0x0000002028002986 */ /* 0x0001e2000c101506 */
[----:B------:R-:W-:Y:S02]  /*74650*/  ISETP.LT.AND P0, PT, R23, c[0x0][0x178], !P0 ;  /* 0x00005e0017007a0c */ /* 0x000fe40004701270 */
[----:B------:R-:W-:Y:S01]  /*74660*/  ISETP.LT.AND P5, PT, R59, c[0x0][0x178], !P1 ;  /* 0x00005e003b007a0c */ /* 0x000fe20004fa1270 */
[----:B0-----:R-:W2:Y:S01]  /*74670*/  LDL.LU R32, [R1+0x2208] ;  /* 0x0022080001207983 */ /* 0x001ea20000300800 */
[C---:B------:R-:W-:Y:S01]  /*74680*/  IADD3 R4, R0.reuse, c[0x0][0x198], RZ ;  /* 0x0000660000047a10 */ /* 0x040fe20007ffe0ff */
[----:B------:R-:W-:Y:S01]  /*74690*/  IMAD.WIDE R2, R0, 0x2, R10 ;  /* 0x0000000200027825 */ /* 0x000fe200078e020a */
[----:B------:R-:W-:-:S03]  /*746a0*/  PRMT R16, R16, 0x7632, R16 ;  /* 0x0000763210107816 */ /* 0x000fc60000000010 */
[----:B------:R-:W-:-:S04]  /*746b0*/  IMAD.WIDE R42, R0, 0x2, R8 ;  /* 0x00000002002a7825 */ /* 0x000fc800078e0208 */
[----:B------:R-:W-:Y:S01]  /*746c0*/  IMAD.WIDE R40, R4, 0x2, R50 ;  /* 0x0000000204287825 */ /* 0x000fe200078e0232 */
[----:B------:R0:W-:Y:S04]  /*746d0*/  @P4 STG.E.U16 [R2.64], R16 ;  /* 0x0000001002004986 */ /* 0x0001e8000c101506 */
[----:B------:R-:W-:Y:S04]  /*746e0*/  @P0 STG.E.U16 [R42.64], R28 ;  /* 0x0000001c2a000986 */ /* 0x000fe8000c101506 */
[----:B----4-:R1:W-:Y:S01]  /*746f0*/  @P5 STG.E.U16 [R40.64], R61 ;  /* 0x0000003d28005986 */ /* 0x0103e2000c101506 */
[----:B0-----:R-:W-:-:S03]  /*74700*/  PRMT R16, R61, 0x7632, R16 ;  /* 0x000076323d107816 */ /* 0x001fc60000000010 */
[----:B-1----:R-:W3:Y:S01]  /*74710*/  LDL.LU R61, [R1+0x6d0] ;  /* 0x0006d000013d7983 */ /* 0x002ee20000300800 */
[----:B------:R-:W-:-:S03]  /*74720*/  ISETP.GE.AND P4, PT, R52, c[0x0][0x17c], PT ;  /* 0x00005f0034007a0c */ /* 0x000fc60003f86270 */
[----:B------:R-:W4:Y:S04]  /*74730*/  LDL.LU R52, [R1+0x220c] ;  /* 0x00220c0001347983 */ /* 0x000f280000300800 */
[----:B------:R-:W4:Y:S04]  /*74740*/  LDL.LU R28, [R1+0x2210] ;  /* 0x00221000011c7983 */ /* 0x000f280000300800 */
[----:B------:R-:W0:Y:S01]  /*74750*/  S2R R57, SR_TID.X ;  /* 0x0000000000397919 */ /* 0x000e220000002100 */
[----:B------:R-:W-:Y:S02]  /*74760*/  ISETP.LT.AND P6, PT, R60, c[0x0][0x178], !P1 ;  /* 0x00005e003c007a0c */ /* 0x000fe40004fc1270 */
[----:B------:R-:W-:-:S02]  /*74770*/  ISETP.LT.AND P0, PT, R27, c[0x0][0x178], !P1 ;  /* 0x00005e001b007a0c */ /* 0x000fc40004f01270 */
[C---:B0-----:R-:W-:Y:S01]  /*74780*/  LOP3.LUT R56, R57.reuse, 0x1f, RZ, 0xc0, !PT ;  /* 0x0000001f39387812 */ /* 0x041fe200078ec0ff */
[----:B------:R-:W-:-:S05]  /*74790*/  IMAD.SHL.U32 R57, R57, 0x100, RZ ;  /* 0x0000010039397824 */ /* 0x000fca00078e00ff */
[----:B------:R-:W-:-:S05]  /*747a0*/  LOP3.LUT R57, R57, 0x600, RZ, 0xc0, !PT ;  /* 0x0000060039397812 */ /* 0x000fca00078ec0ff */
[----:B------:R-:W-:-:S05]  /*747b0*/  IMAD R57, R56, 0x10, R57 ;  /* 0x0000001038397824 */ /* 0x000fca00078e0239 */
[----:B------:R-:W-:Y:S01]  /*747c0*/  LOP3.LUT R57, R57, 0x60, RZ, 0x3c, !PT ;  /* 0x0000006039397812 */ /* 0x000fe200078e3cff */
[----:B------:R-:W-:Y:S01]  /*747d0*/  IMAD.WIDE R2, R4, 0x2, R48 ;  /* 0x0000000204027825 */ /* 0x000fe200078e0230 */
[----:B------:R-:W-:-:S03]  /*747e0*/  ISETP.LT.AND P1, PT, R23, c[0x0][0x178], !P1 ;  /* 0x00005e0017007a0c */ /* 0x000fc60004f21270 */
[----:B------:R-:W0:Y:S01]  /*747f0*/  LDS.128 R40, [R57] ;  /* 0x0000000039287984 */ /* 0x000e220000000c00 */
[----:B------:R-:W-:-:S03]  /*74800*/  ISETP.LT.AND P5, PT, R59, c[0x0][0x178], !P3 ;  /* 0x00005e003b007a0c */ /* 0x000fc60005fa1270 */
[----:B------:R1:W-:Y:S01]  /*74810*/  @P6 STG.E.U16 [R2.64], R58 ;  /* 0x0000003a02006986 */ /* 0x0003e2000c101506 */
[----:B------:R-:W-:Y:S01]  /*74820*/  ISETP.LT.AND P6, PT, R60, c[0x0][0x178], !P3 ;  /* 0x00005e003c007a0c */ /* 0x000fe20005fc1270 */
[C---:B------:R-:W-:Y:S01]  /*74830*/  IMAD.WIDE R44, R4.reuse, 0x2, R8 ;  /* 0x00000002042c7825 */ /* 0x040fe200078e0208 */
[----:B------:R-:W-:Y:S02]  /*74840*/  IADD3 R0, R4, c[0x0][0x198], RZ ;  /* 0x0000660004007a10 */ /* 0x000fe40007ffe0ff */
[----:B------:R-:W-:Y:S01]  /*74850*/  ISETP.GE.AND P2, PT, R46, c[0x0][0x17c], PT ;  /* 0x00005f002e007a0c */ /* 0x000fe20003f46270 */
[----:B-1----:R-:W-:Y:S01]  /*74860*/  IMAD.WIDE R2, R4, 0x2, R10 ;  /* 0x0000000204027825 */ /* 0x002fe200078e020a */
[----:B------:R-:W-:-:S04]  /*74870*/  PRMT R4, R58, 0x7632, R4 ;  /* 0x000076323a047816 */ /* 0x000fc80000000004 */
[----:B------:R1:W-:Y:S01]  /*74880*/  @P0 STG.E.U16 [R2.64], R12 ;  /* 0x0000000c02000986 */ /* 0x0003e2000c101506 */
[----:B------:R-:W-:Y:S01]  /*74890*/  ISETP.LT.AND P0, PT, R27, c[0x0][0x178], !P3 ;  /* 0x00005e001b007a0c */ /* 0x000fe20005f01270 */
[----:B------:R-:W-:Y:S02]  /*748a0*/  IMAD.WIDE R46, R0, 0x2, R50 ;  /* 0x00000002002e7825 */ /* 0x000fe400078e0232 */
[----:B------:R0:W-:Y:S01]  /*748b0*/  @P1 STG.E.U16 [R44.64], R36 ;  /* 0x000000242c001986 */ /* 0x0001e2000c101506 */
[----:B------:R-:W-:-:S03]  /*748c0*/  ISETP.LT.AND P3, PT, R23, c[0x0][0x178], !P3 ;  /* 0x00005e0017007a0c */ /* 0x000fc60005f61270 */
[----:B------:R-:W-:Y:S01]  /*748d0*/  @P5 STG.E.U16 [R46.64], R16 ;  /* 0x000000102e005986 */ /* 0x000fe2000c101506 */
[----:B-1----:R-:W-:Y:S01]  /*748e0*/  IMAD.WIDE R2, R0, 0x2, R48 ;  /* 0x0000000200027825 */ /* 0x002fe200078e0230 */
[----:B------:R-:W-:Y:S02]  /*748f0*/  PRMT R12, R12, 0x7632, R12 ;  /* 0x000076320c0c7816 */ /* 0x000fe4000000000c */
[----:B------:R-:W-:Y:S01]  /*74900*/  ISETP.LT.AND P5, PT, R59, c[0x0][0x178], !P2 ;  /* 0x00005e003b007a0c */ /* 0x000fe200057a1270 */
[----:B0-----:R-:W-:Y:S01]  /*74910*/  IMAD.WIDE R44, R0, 0x2, R10 ;  /* 0x00000002002c7825 */ /* 0x001fe200078e020a */
[----:B------:R0:W-:Y:S01]  /*74920*/  @P6 STG.E.U16 [R2.64], R4 ;  /* 0x0000000402006986 */ /* 0x0001e2000c101506 */
[----:B------:R-:W-:-:S03]  /*74930*/  ISETP.LT.AND P6, PT, R60, c[0x0][0x178], !P2 ;  /* 0x00005e003c007a0c */ /* 0x000fc600057c1270 */
[----:B------:R1:W-:Y:S01]  /*74940*/  @P0 STG.E.U16 [R44.64], R12 ;  /* 0x0000000c2c000986 */ /* 0x0003e2000c101506 */
[----:B------:R-:W-:Y:S02]  /*74950*/  ISETP.LT.AND P0, PT, R27, c[0x0][0x178], !P2 ;  /* 0x00005e001b007a0c */ /* 0x000fe40005701270 */
[----:B------:R-:W-:Y:S02]  /*74960*/  ISETP.LT.AND P2, PT, R23, c[0x0][0x178], !P2 ;  /* 0x00005e0017007a0c */ /* 0x000fe40005741270 */
[C---:B0-----:R-:W-:Y:S01]  /*74970*/  IADD3 R4, R0.reuse, c[0x0][0x198], RZ ;  /* 0x0000660000047a10 */ /* 0x041fe20007ffe0ff */
[----:B------:R-:W-:Y:S01]  /*74980*/  IMAD.WIDE R2, R0, 0x2, R8 ;  /* 0x0000000200027825 */ /* 0x000fe200078e0208 */
[----:B-1----:R-:W-:-:S03]  /*74990*/  PRMT R12, R36, 0x7632, R12 ;  /* 0x00007632240c7816 */ /* 0x002fc6000000000c */
[----:B------:R-:W-:-:S04]  /*749a0*/  IMAD.WIDE R44, R4, 0x2, R50 ;  /* 0x00000002042c7825 */ /* 0x000fc800078e0232 */
[C---:B------:R-:W-:Y:S01]  /*749b0*/  IMAD.WIDE R46, R4.reuse, 0x2, R48 ;  /* 0x00000002042e7825 */ /* 0x040fe200078e0230 */
[----:B------:R0:W-:Y:S01]  /*749c0*/  @P3 STG.E.U16 [R2.64], R12 ;  /* 0x0000000c02003986 */ /* 0x0001e2000c101506 */
[C---:B------:R-:W-:Y:S02]  /*749d0*/  IADD3 R0, R4.reuse, c[0x0][0x198], RZ ;  /* 0x0000660004007a10 */ /* 0x040fe40007ffe0ff */
[----:B0-----:R-:W-:Y:S01]  /*749e0*/  IMAD.WIDE R2, R4, 0x2, R10 ;  /* 0x0000000204027825 */ /* 0x001fe200078e020a */
[----:B--2---:R-:W-:Y:S02]  /*749f0*/  ISETP.GE.AND P1, PT, R32, c[0x0][0x17c], PT ;  /* 0x00005f0020007a0c */ /* 0x004fe40003f26270 */
[----:B------:R-:W2:Y:S04]  /*74a00*/  LDL.LU R32, [R1+0x2214] ;  /* 0x0022140001207983 */ /* 0x000ea80000300800 */
[----:B------:R-:W2:Y:S04]  /*74a10*/  LDL.LU R56, [R1+0x704] ;  /* 0x0007040001387983 */ /* 0x000ea80000300800 */
[----:B------:R-:W2:Y:S04]  /*74a20*/  LDL.LU R57, [R1+0x6c4] ;  /* 0x0006c40001397983 */ /* 0x000ea80000300800 */
[----:B---3--:R0:W-:Y:S01]  /*74a30*/  @P5 STG.E.U16 [R44.64], R61 ;  /* 0x0000003d2c005986 */ /* 0x0081e2000c101506 */
[----:B------:R-:W-:-:S03]  /*74a40*/  ISETP.LT.AND P5, PT, R59, c[0x0][0x178], !P4 ;  /* 0x00005e003b007a0c */ /* 0x000fc600067a1270 */
[----:B------:R1:W-:Y:S01]  /*74a50*/  @P6 STG.E.U16 [R46.64], R24 ;  /* 0x000000182e006986 */ /* 0x0003e2000c101506 */
[----:B------:R-:W-:-:S03]  /*74a60*/  ISETP.LT.AND P6, PT, R60, c[0x0][0x178], !P4 ;  /* 0x00005e003c007a0c */ /* 0x000fc600067c1270 */
[----:B------:R3:W-:Y:S01]  /*74a70*/  @P0 STG.E.U16 [R2.64], R20 ;  /* 0x0000001402000986 */ /* 0x0007e2000c101506 */
[----:B0-----:R-:W-:Y:S01]  /*74a80*/  IMAD.WIDE R44, R4, 0x2, R8 ;  /* 0x00000002042c7825 */ /* 0x001fe200078e0208 */
[----:B------:R-:W-:-:S04]  /*74a90*/  PRMT R4, R61, 0x7632, R4 ;  /* 0x000076323d047816 */ /* 0x000fc80000000004 */
[----:B------:R-:W-:Y:S01]  /*74aa0*/  @P2 STG.E.U16 [R44.64], R40 ;  /* 0x000000282c002986 */ /* 0x000fe2000c101506 */
[----:B------:R-:W-:Y:S01]  /*74ab0*/  ISETP.LT.AND P2, PT, R27, c[0x0][0x178], !P4 ;  /* 0x00005e001b007a0c */ /* 0x000fe20006741270 */
[----:B-1----:R-:W-:Y:S01]  /*74ac0*/  IMAD.WIDE R46, R0, 0x2, R50 ;  /* 0x00000002002e7825 */ /* 0x002fe200078e0232 */
[----:B------:R-:W-:Y:S02]  /*74ad0*/  PRMT R24, R24, 0x7632, R24 ;  /* 0x0000763218187816 */ /* 0x000fe40000000018 */
[----:B----4-:R-:W-:Y:S01]  /*74ae0*/  ISETP.GE.AND P0, PT, R28, c[0x0][0x17c], PT ;  /* 0x00005f001c007a0c */ /* 0x010fe20003f06270 */
[----:B---3--:R-:W-:Y:S01]  /*74af0*/  IMAD.WIDE R2, R0, 0x2, R48 ;  /* 0x0000000200027825 */ /* 0x008fe200078e0230 */
[----:B------:R-:W3:Y:S01]  /*74b00*/  LDL.LU R28, [R1+0x2218] ;  /* 0x00221800011c7983 */ /* 0x000ee20000300800 */
[----:B------:R-:W-:-:S03]  /*74b10*/  PRMT R20, R20, 0x7632, R20 ;  /* 0x0000763214147816 */ /* 0x000fc60000000014 */
[----:B------:R-:W-:Y:S04]  /*74b20*/  @P5 STG.E.U16 [R46.64], R4 ;  /* 0x000000042e005986 */ /* 0x000fe8000c101506 */
[----:B------:R0:W-:Y:S04]  /*74b30*/  @P6 STG.E.U16 [R2.64], R24 ;  /* 0x0000001802006986 */ /* 0x0001e8000c101506 */
[----:B------:R-:W3:Y:S04]  /*74b40*/  LDL.LU R58, [R1+0x6f4] ;  /* 0x0006f400013a7983 */ /* 0x000ee80000300800 */
[----:B------:R-:W3:Y:S01]  /*74b50*/  LDL.LU R61, [R1+0x6b4] ;  /* 0x0006b400013d7983 */ /* 0x000ee20000300800 */
[----:B0-----:R-:W-:-:S05]  /*74b60*/  IMAD.WIDE R2, R0, 0x2, R10 ;  /* 0x0000000200027825 */ /* 0x001fca00078e020a */
[----:B------:R0:W-:Y:S04]  /*74b70*/  @P2 STG.E.U16 [R2.64], R20 ;  /* 0x0000001402002986 */ /* 0x0001e8000c101506 */
[----:B0-----:R-:W3:Y:S01]  /*74b80*/  LDL.LU R20, [R1+0x221c] ;  /* 0x00221c0001147983 */ /* 0x001ee20000300800 */
[----:B------:R-:W-:Y:S02]  /*74b90*/  ISETP.LT.AND P4, PT, R23, c[0x0][0x178], !P4 ;  /* 0x00005e0017007a0c */ /* 0x000fe40006781270 */
[----:B------:R-:W-:Y:S01]  /*74ba0*/  ISETP.LT.AND P5, PT, R59, c[0x0][0x178], !P1 ;  /* 0x00005e003b007a0c */ /* 0x000fe20004fa1270 */
[----:B------:R-:W-:Y:S01]  /*74bb0*/  IMAD.WIDE R44, R0, 0x2, R8 ;  /* 0x00000002002c7825 */ /* 0x000fe200078e0208 */
[----:B------:R-:W-:Y:S02]  /*74bc0*/  ISETP.LT.AND P6, PT, R60, c[0x0][0x178], !P1 ;  /* 0x00005e003c007a0c */ /* 0x000fe40004fc1270 */
[----:B------:R-:W-:-:S02]  /*74bd0*/  PRMT R40, R40, 0x7632, R40 ;  /* 0x0000763228287816 */ /* 0x000fc40000000028 */
[----:B------:R-:W-:Y:S02]  /*74be0*/  IADD3 R4, R0, c[0x0][0x198], RZ ;  /* 0x0000660000047a10 */ /* 0x000fe40007ffe0ff */
[----:B------:R-:W-:-:S03]  /*74bf0*/  ISETP.GE.AND P3, PT, R52, c[0x0][0x17c], PT ;  /* 0x00005f0034007a0c */ /* 0x000fc60003f66270 */
[----:B------:R0:W-:Y:S01]  /*74c00*/  @P4 STG.E.U16 [R44.64], R40 ;  /* 0x000000282c004986 */ /* 0x0001e2000c101506 */
[----:B------:R-:W-:Y:S01]  /*74c10*/  IMAD.WIDE R46, R4, 0x2, R50 ;  /* 0x00000002042e7825 */ /* 0x000fe200078e0232 */
[----:B------:R-:W-:-:S03]  /*74c20*/  ISETP.LT.AND P4, PT, R27, c[0x0][0x178], !P1 ;  /* 0x00005e001b007a0c */ /* 0x000fc60004f81270 */
[----:B------:R-:W-:Y:S01]  /*74c30*/  IMAD.WIDE R52, R4, 0x2, R48 ;  /* 0x0000000204347825 */ /* 0x000fe200078e0230 */
[----:B------:R-:W-:-:S03]  /*74c40*/  ISETP.LT.AND P2, PT, R23, c[0x0][0x178], !P1 ;  /* 0x00005e0017007a0c */ /* 0x000fc60004f41270 */
[C---:B------:R-:W-:Y:S01]  /*74c50*/  IMAD.WIDE R2, R4.reuse, 0x2, R10 ;  /* 0x0000000204027825 */ /* 0x040fe200078e020a */
[----:B------:R-:W-:-:S03]  /*74c60*/  IADD3 R0, R4, c[0x0][0x198], RZ ;  /* 0x0000660004007a10 */ /* 0x000fc60007ffe0ff */
[----:B0-----:R-:W-:Y:S01]  /*74c70*/  IMAD.WIDE R44, R4, 0x2, R8 ;  /* 0x00000002042c7825 */ /* 0x001fe200078e0208 */
[----:B--2---:R0:W-:Y:S01]  /*74c80*/  @P5 STG.E.U16 [R46.64], R56 ;  /* 0x000000382e005986 */ /* 0x0041e2000c101506 */
[----:B------:R-:W-:-:S03]  /*74c90*/  ISETP.LT.AND P5, PT, R60, c[0x0][0x178], !P3 ;  /* 0x00005e003c007a0c */ /* 0x000fc60005fa1270 */
[----:B------:R1:W-:Y:S01]  /*74ca0*/  @P6 STG.E.U16 [R52.64], R57 ;  /* 0x0000003934006986 */ /* 0x0003e2000c101506 */
[----:B------:R-:W-:-:S03]  /*74cb0*/  ISETP.LT.AND P6, PT, R59, c[0x0][0x178], !P3 ;  /* 0x00005e003b007a0c */ /* 0x000fc60005fc1270 */
[----:B------:R2:W-:Y:S01]  /*74cc0*/  @P4 STG.E.U16 [R2.64], R29 ;  /* 0x0000001d02004986 */ /* 0x0005e2000c101506 */
[----:B------:R-:W-:Y:S02]  /*74cd0*/  ISETP.LT.AND P4, PT, R27, c[0x0][0x178], !P3 ;  /* 0x00005e001b007a0c */ /* 0x000fe40005f81270 */
[----:B------:R-:W-:Y:S01]  /*74ce0*/  PRMT R12, R56, 0x7632, R12 ;  /* 0x00007632380c7816 */ /* 0x000fe2000000000c */
[C---:B0-----:R-:W-:Y:S01]  /*74cf0*/  IMAD.WIDE R46, R0.reuse, 0x2, R50 ;  /* 0x00000002002e7825 */ /* 0x041fe200078e0232 */
[----:B------:R-:W-:Y:S02]  /*74d00*/  PRMT R16, R57, 0x7632, R16 ;  /* 0x0000763239107816 */ /* 0x000fe40000000010 */
[----:B------:R-:W-:Y:S01]  /*74d10*/  ISETP.LT.AND P3, PT, R23, c[0x0][0x178], !P3 ;  /* 0x00005e0017007a0c */ /* 0x000fe20005f61270 */
[C---:B-1----:R-:W-:Y:S01]  /*74d20*/  IMAD.WIDE R52, R0.reuse, 0x2, R48 ;  /* 0x0000000200347825 */ /* 0x042fe200078e0230 */
[----:B------:R-:W-:Y:S04]  /*74d30*/  @P2 STG.E.U16 [R44.64], R5 ;  /* 0x000000052c002986 */ /* 0x000fe8000c101506 */
[----:B------:R0:W-:Y:S01]  /*74d40*/  @P6 STG.E.U16 [R46.64], R12 ;  /* 0x0000000c2e006986 */ /* 0x0001e2000c101506 */
[----:B--2---:R-:W-:Y:S01]  /*74d50*/  PRMT R29, R29, 0x7632, R29 ;  /* 0x000076321d1d7816 */ /* 0x004fe2000000001d */
[----:B------:R-:W-:-:S02]  /*74d60*/  IMAD.WIDE R2, R0, 0x2, R10 ;  /* 0x0000000200027825 */ /* 0x000fc400078e020a */
[----:B------:R1:W-:Y:S01]  /*74d70*/  @P5 STG.E.U16 [R52.64], R16 ;  /* 0x0000001034005986 */ /* 0x0003e2000c101506 */
[----:B------:R-:W-:Y:S02]  /*74d80*/  ISETP.LT.AND P5, PT, R59, c[0x0][0x178], !P0 ;  /* 0x00005e003b007a0c */ /* 0x000fe400047a1270 */
[----:B------:R-:W-:Y:S01]  /*74d90*/  ISETP.LT.AND P6, PT, R60, c[0x0][0x178], !P0 ;  /* 0x00005e003c007a0c */ /* 0x000fe200047c1270 */
[----:B------:R2:W-:Y:S01]  /*74da0*/  @P4 STG.E.U16 [R2.64], R29 ;  /* 0x0000001d02004986 */ /* 0x0005e2000c101506 */
[----:B------:R-:W-:Y:S02]  /*74db0*/  ISETP.GE.AND P1, PT, R32, c[0x0][0x17c], PT ;  /* 0x00005f0020007a0c */ /* 0x000fe40003f26270 */
[C---:B0-----:R-:W-:Y:S01]  /*74dc0*/  IADD3 R12, R0.reuse, c[0x0][0x198], RZ ;  /* 0x00006600000c7a10 */ /* 0x041fe20007ffe0ff */
[----:B------:R-:W4:Y:S01]  /*74dd0*/  LDL.LU R32, [R1+0x2220] ;  /* 0x0022200001207983 */ /* 0x000f220000300800 */
[----:B-1----:R-:W-:Y:S01]  /*74de0*/  PRMT R16, R5, 0x7632, R16 ;  /* 0x0000763205107816 */ /* 0x002fe20000000010 */
[----:B------:R-:W-:Y:S01]  /*74df0*/  IMAD.WIDE R4, R0, 0x2, R8 ;  /* 0x0000000200047825 */ /* 0x000fe200078e0208 */
[----:B------:R-:W-:Y:S01]  /*74e00*/  ISETP.LT.AND P4, PT, R27, c[0x0][0x178], !P0 ;  /* 0x00005e001b007a0c */ /* 0x000fe20004781270 */
[----:B------:R-:W4:Y:S01]  /*74e10*/  LDL.LU R57, [R1+0x6e4] ;  /* 0x0006e40001397983 */ /* 0x000f220000300800 */
[----:B------:R-:W-:Y:S01]  /*74e20*/  ISETP.LT.AND P0, PT, R23, c[0x0][0x178], !P0 ;  /* 0x00005e0017007a0c */ /* 0x000fe20004701270 */
[----:B--2---:R-:W-:-:S02]  /*74e30*/  IMAD.WIDE R2, R12, 0x2, R50 ;  /* 0x000000020c027825 */ /* 0x004fc400078e0232 */
[----:B------:R0:W-:Y:S01]  /*74e40*/  @P3 STG.E.U16 [R4.64], R16 ;  /* 0x0000001004003986 */ /* 0x0001e2000c101506 */
[----:B------:R-:W-:Y:S02]  /*74e50*/  ISETP.LT.AND P3, PT, R59, c[0x0][0x178], !P1 ;  /* 0x00005e003b007a0c */ /* 0x000fe40004f61270 */
[C---:B------:R-:W-:Y:S01]  /*74e60*/  IADD3 R0, R12.reuse, c[0x0][0x198], RZ ;  /* 0x000066000c007a10 */ /* 0x040fe20007ffe0ff */
[----:B0-----:R-:W-:Y:S01]  /*74e70*/  IMAD.WIDE R4, R12, 0x2, R8 ;  /* 0x000000020c047825 */ /* 0x001fe200078e0208 */
[----:B---3--:R-:W-:-:S03]  /*74e80*/  ISETP.GE.AND P2, PT, R28, c[0x0][0x17c], PT ;  /* 0x00005f001c007a0c */ /* 0x008fc60003f46270 */
[----:B------:R-:W-:Y:S01]  /*74e90*/  IMAD.WIDE R28, R12, 0x2, R48 ;  /* 0x000000020c1c7825 */ /* 0x000fe200078e0230 */
[----:B------:R0:W-:Y:S01]  /*74ea0*/  @P5 STG.E.U16 [R2.64], R58 ;  /* 0x0000003a02005986 */ /* 0x0001e2000c101506 */
[----:B------:R-:W-:-:S03]  /*74eb0*/  PRMT R16, R58, 0x7632, R16 ;  /* 0x000076323a107816 */ /* 0x000fc60000000010 */
[----:B------:R1:W-:Y:S01]  /*74ec0*/  @P6 STG.E.U16 [R28.64], R61 ;  /* 0x0000003d1c006986 */ /* 0x0003e2000c101506 */
[----:B0-----:R-:W-:-:S03]  /*74ed0*/  IMAD.WIDE R2, R12, 0x2, R10 ;  /* 0x000000020c027825 */ /* 0x001fc600078e020a */
[----:B------:R-:W2:Y:S01]  /*74ee0*/  LDL.LU R58, [R1+0x694] ;  /* 0x00069400013a7983 */ /* 0x000ea20000300800 */
[----:B-1----:R-:W-:-:S03]  /*74ef0*/  IMAD.WIDE R28, R0, 0x2, R50 ;  /* 0x00000002001c7825 */ /* 0x002fc600078e0232 */
[----:B------:R-:W-:Y:S04]  /*74f00*/  @P4 STG.E.U16 [R2.64], R17 ;  /* 0x0000001102004986 */ /* 0x000fe8000c101506 */
[----:B------:R-:W-:Y:S01]  /*74f10*/  @P0 STG.E.U16 [R4.64], R33 ;  /* 0x0000002104000986 */ /* 0x000fe2000c101506 */
[----:B------:R-:W-:-:S03]  /*74f20*/  ISETP.GE.AND P5, PT, R20, c[0x0][0x17c], PT ;  /* 0x00005f0014007a0c */ /* 0x000fc60003fa6270 */
[----:B------:R0:W-:Y:S04]  /*74f30*/  @P3 STG.E.U16 [R28.64], R16 ;  /* 0x000000101c003986 */ /* 0x0001e8000c101506 */
[----:B------:R-:W3:Y:S04]  /*74f40*/  LDL.LU R20, [R1+0x2224] ;  /* 0x0022240001147983 */ /* 0x000ee80000300800 */
[----:B0-----:R-:W3:Y:S01]  /*74f50*/  LDL.LU R28, [R1+0x2228] ;  /* 0x00222800011c7983 */ /* 0x001ee20000300800 */
[----:B------:R-:W-:-:S03]  /*74f60*/  PRMT R12, R61, 0x7632, R12 ;  /* 0x000076323d0c7816 */ /* 0x000fc6000000000c */
[----:B------:R-:W3:Y:S04]  /*74f70*/  LDL.LU R29, [R1+0x222c] ;  /* 0x00222c00011d7983 */ /* 0x000ee80000300800 */
[----:B------:R-:W3:Y:S01]  /*74f80*/  LDL.LU R61, [R1+0x6d4] ;  /* 0x0006d400013d7983 */ /* 0x000ee20000300800 */
[----:B------:R-:W-:Y:S02]  /*74f90*/  ISETP.LT.AND P6, PT, R60, c[0x0][0x178], !P1 ;  /* 0x00005e003c007a0c */ /* 0x000fe40004fc1270 */
[----:B------:R-:W-:Y:S01]  /*74fa0*/  ISETP.LT.AND P4, PT, R27, c[0x0][0x178], !P1 ;  /* 0x00005e001b007a0c */ /* 0x000fe20004f81270 */
[C---:B------:R-:W-:Y:S01]  /*74fb0*/  IMAD.WIDE R2, R0.reuse, 0x2, R48 ;  /* 0x0000000200027825 */ /* 0x040fe200078e0230 */
[----:B------:R-:W-:Y:S02]  /*74fc0*/  PRMT R17, R17, 0x7632, R17 ;  /* 0x0000763211117816 */ /* 0x000fe40000000011 */
        /* <DEDUP_REMOVED lines=13> */
[----:B------:R-:W-:-:S04]  /*750a0*/  IMAD.WIDE R16, R12, 0x2, R48 ;  /* 0x000000020c107825 */ /* 0x000fc800078e0230 */
[C---:B0-----:R-:W-:Y:S01]  /*750b0*/  IMAD.WIDE R2, R12.reuse, 0x2, R10 ;  /* 0x000000020c027825 */ /* 0x041fe200078e020a */
[----:B----4-:R0:W-:Y:S03]  /*750c0*/  @P3 STG.E.U16 [R4.64], R57 ;  /* 0x0000003904003986 */ /* 0x0101e6000c101506 */
[----:B0-----:R-:W-:Y:S01]  /*750d0*/  IMAD.WIDE R4, R12, 0x2, R8 ;  /* 0x000000020c047825 */ /* 0x001fe200078e0208 */
[----:B--2---:R0:W-:Y:S04]  /*750e0*/  @P6 STG.E.U16 [R16.64], R58 ;  /* 0x0000003a10006986 */ /* 0x0041e8000c101506 */
[----:B------:R-:W-:Y:S04]  /*750f0*/  @P4 STG.E.U16 [R2.64], R13 ;  /* 0x0000000d02004986 */ /* 0x000fe8000c101506 */
[----:B------:R1:W-:Y:S01]  /*75100*/  @P2 STG.E.U16 [R4.64], R37 ;  /* 0x0000002504002986 */ /* 0x0003e2000c101506 */
[----:B---3--:R-:W-:-:S03]  /*75110*/  ISETP.GE.AND P2, PT, R28, c[0x0][0x17c], PT ;  /* 0x00005f001c007a0c */ /* 0x008fc60003f46270 */
[----:B------:R-:W2:Y:S01]  /*75120*/  LDL.LU R28, [R1+0x223c] ;  /* 0x00223c00011c7983 */ /* 0x000ea20000300800 */
[----:B------:R-:W-:Y:S02]  /*75130*/  ISETP.LT.AND P3, PT, R59, c[0x0][0x178], !P5 ;  /* 0x00005e003b007a0c */ /* 0x000fe40006f61270 */
[----:B------:R-:W-:Y:S02]  /*75140*/  IADD3 R0, R12, c[0x0][0x198], RZ ;  /* 0x000066000c007a10 */ /* 0x000fe40007ffe0ff */
[----:B------:R-:W-:Y:S02]  /*75150*/  ISETP.LT.AND P6, PT, R60, c[0x0][0x178], !P5 ;  /* 0x00005e003c007a0c */ /* 0x000fe40006fc1270 */
[----:B------:R-:W-:Y:S01]  /*75160*/  PRMT R12, R57, 0x7632, R12 ;  /* 0x00007632390c7816 */ /* 0x000fe2000000000c */
[----:B0-----:R-:W-:Y:S01]  /*75170*/  IMAD.WIDE R16, R0, 0x2, R50 ;  /* 0x0000000200107825 */ /* 0x001fe200078e0232 */
[----:B------:R-:W-:Y:S02]  /*75180*/  ISETP.GE.AND P0, PT, R32, c[0x0][0x17c], PT ;  /* 0x00005f0020007a0c */ /* 0x000fe40003f06270 */
[----:B-1----:R-:W-:Y:S01]  /*75190*/  PRMT R4, R58, 0x7632, R4 ;  /* 0x000076323a047816 */ /* 0x002fe20000000004 */
[----:B------:R-:W-:-:S02]  /*751a0*/  IMAD.WIDE R2, R0, 0x2, R48 ;  /* 0x0000000200027825 */ /* 0x000fc400078e0230 */
[----:B------:R-:W-:Y:S01]  /*751b0*/  @P3 STG.E.U16 [R16.64], R12 ;  /* 0x0000000c10003986 */ /* 0x000fe2000c101506 */
[----:B------:R-:W-:Y:S02]  /*751c0*/  ISETP.LT.AND P3, PT, R27, c[0x0][0x178], !P5 ;  /* 0x00005e001b007a0c */ /* 0x000fe40006f61270 */
[----:B------:R-:W-:Y:S01]  /*751d0*/  ISETP.LT.AND P5, PT, R23, c[0x0][0x178], !P5 ;  /* 0x00005e0017007a0c */ /* 0x000fe20006fa1270 */
[----:B------:R0:W-:Y:S01]  /*751e0*/  @P6 STG.E.U16 [R2.64], R4 ;  /* 0x0000000402006986 */ /* 0x0001e2000c101506 */
[----:B------:R-:W-:Y:S02]  /*751f0*/  ISETP.LT.AND P4, PT, R59, c[0x0][0x178], !P0 ;  /* 0x00005e003b007a0c */ /* 0x000fe40004781270 */
[----:B------:R-:W-:Y:S01]  /*75200*/  ISETP.GE.AND P1, PT, R20, c[0x0][0x17c], PT ;  /* 0x00005f0014007a0c */ /* 0x000fe20003f26270 */
[----:B------:R-:W3:Y:S01]  /*75210*/  LDL.LU R58, [R1+0x708] ;  /* 0x00070800013a7983 */ /* 0x000ee20000300800 */
[----:B------:R-:W-:Y:S02]  /*75220*/  ISETP.LT.AND P6, PT, R60, c[0x0][0x178], !P0 ;  /* 0x00005e003c007a0c */ /* 0x000fe400047c1270 */
[----:B------:R-:W-:-:S02]  /*75230*/  IADD3 R20, R0, c[0x0][0x198], RZ ;  /* 0x0000660000147a10 */ /* 0x000fc40007ffe0ff */
[----:B------:R-:W-:Y:S02]  /*75240*/  PRMT R24, R13, 0x7632, R24 ;  /* 0x000076320d187816 */ /* 0x000fe40000000018 */
[----:B------:R-:W-:Y:S01]  /*75250*/  PRMT R37, R37, 0x7632, R37 ;  /* 0x0000763225257816 */ /* 0x000fe20000000025 */
[----:B0-----:R-:W-:-:S04]  /*75260*/  IMAD.WIDE R2, R0, 0x2, R10 ;  /* 0x0000000200027825 */ /* 0x001fc800078e020a */
[----:B------:R-:W-:Y:S01]  /*75270*/  IMAD.WIDE R4, R0, 0x2, R8 ;  /* 0x0000000200047825 */ /* 0x000fe200078e0208 */
[----:B------:R0:W-:Y:S03]  /*75280*/  @P3 STG.E.U16 [R2.64], R24 ;  /* 0x0000001802003986 */ /* 0x0001e6000c101506 */
[C---:B------:R-:W-:Y:S01]  /*75290*/  IMAD.WIDE R12, R20.reuse, 0x2, R50 ;  /* 0x00000002140c7825 */ /* 0x040fe200078e0232 */
[----:B------:R1:W-:Y:S03]  /*752a0*/  @P5 STG.E.U16 [R4.64], R37 ;  /* 0x0000002504005986 */ /* 0x0003e6000c101506 */
[----:B------:R-:W-:Y:S01]  /*752b0*/  IMAD.WIDE R16, R20, 0x2, R48 ;  /* 0x0000000214107825 */ /* 0x000fe200078e0230 */
[----:B------:R-:W-:Y:S01]  /*752c0*/  @P4 STG.E.U16 [R12.64], R61 ;  /* 0x0000003d0c004986 */ /* 0x000fe2000c101506 */
[----:B------:R-:W-:-:S02]  /*752d0*/  ISETP.LT.AND P4, PT, R27, c[0x0][0x178], !P0 ;  /* 0x00005e001b007a0c */ /* 0x000fc40004781270 */
[----:B------:R-:W-:Y:S01]  /*752e0*/  ISETP.LT.AND P3, PT, R23, c[0x0][0x178], !P0 ;  /* 0x00005e0017007a0c */ /* 0x000fe20004761270 */
[----:B------:R4:W-:Y:S01]  /*752f0*/  @P6 STG.E.U16 [R16.64], R25 ;  /* 0x0000001910006986 */ /* 0x0009e2000c101506 */
[----:B------:R-:W-:Y:S02]  /*75300*/  ISETP.LT.AND P6, PT, R59, c[0x0][0x178], !P1 ;  /* 0x00005e003b007a0c */ /* 0x000fe40004fc1270 */
[----:B------:R-:W-:Y:S02]  /*75310*/  ISETP.LT.AND P5, PT, R60, c[0x0][0x178], !P1 ;  /* 0x00005e003c007a0c */ /* 0x000fe40004fa1270 */
[C---:B------:R-:W-:Y:S01]  /*75320*/  IADD3 R0, R20.reuse, c[0x0][0x198], RZ ;  /* 0x0000660014007a10 */ /* 0x040fe20007ffe0ff */
[C---:B0-----:R-:W-:Y:S01]  /*75330*/  IMAD.WIDE R2, R20.reuse, 0x2, R10 ;  /* 0x0000000214027825 */ /* 0x041fe200078e020a */
[----:B------:R-:W-:Y:S02]  /*75340*/  ISETP.GE.AND P0, PT, R29, c[0x0][0x17c], PT ;  /* 0x00005f001d007a0c */ /* 0x000fe40003f06270 */
[----:B------:R-:W-:Y:S01]  /*75350*/  PRMT R24, R61, 0x7632, R24 ;  /* 0x000076323d187816 */ /* 0x000fe20000000018 */
[----:B-1----:R-:W-:Y:S01]  /*75360*/  IMAD.WIDE R4, R20, 0x2, R8 ;  /* 0x0000000214047825 */ /* 0x002fe200078e0208 */
[----:B------:R-:W3:Y:S01]  /*75370*/  LDL.LU R29, [R1+0x2244] ;  /* 0x00224400011d7983 */ /* 0x000ee20000300800 */
[----:B----4-:R-:W-:-:S02]  /*75380*/  PRMT R25, R25, 0x7632, R25 ;  /* 0x0000763219197816 */ /* 0x010fc40000000019 */
[C---:B------:R-:W-:Y:S01]  /*75390*/  IMAD.WIDE R12, R0.reuse, 0x2, R50 ;  /* 0x00000002000c7825 */ /* 0x040fe200078e0232 */
[----:B------:R-:W4:Y:S03]  /*753a0*/  LDL.LU R61, [R1+0x6c8] ;  /* 0x0006c800013d7983 */ /* 0x000f260000300800 */
[----:B------:R-:W-:Y:S01]  /*753b0*/  IMAD.WIDE R16, R0, 0x2, R48 ;  /* 0x0000000200107825 */ /* 0x000fe200078e0230 */
[----:B------:R-:W-:Y:S04]  /*753c0*/  @P4 STG.E.U16 [R2.64], R21 ;  /* 0x0000001502004986 */ /* 0x000fe8000c101506 */
[----:B------:R-:W-:Y:S04]  /*753d0*/  @P3 STG.E.U16 [R4.64], R41 ;  /* 0x0000002904003986 */ /* 0x000fe8000c101506 */
[----:B------:R-:W-:Y:S04]  /*753e0*/  @P6 STG.E.U16 [R12.64], R24 ;  /* 0x000000180c006986 */ /* 0x000fe8000c101506 */
[----:B------:R0:W-:Y:S04]  /*753f0*/  @P5 STG.E.U16 [R16.64], R25 ;  /* 0x0000001910005986 */ /* 0x0001e8000c101506 */
[----:B0-----:R-:W4:Y:S01]  /*75400*/  LDL.LU R25, [R1+0x2240] ;  /* 0x0022400001197983 */ /* 0x001f220000300800 */
[----:B------:R-:W-:-:S02]  /*75410*/  ISETP.LT.AND P4, PT, R27, c[0x0][0x178], !P1 ;  /* 0x00005e001b007a0c */ /* 0x000fc40004f81270 */
[----:B------:R-:W-:Y:S02]  /*75420*/  ISETP.LT.AND P3, PT, R23, c[0x0][0x178], !P1 ;  /* 0x00005e0017007a0c */ /* 0x000fe40004f61270 */
[----:B--2---:R-:W-:Y:S02]  /*75430*/  ISETP.GE.AND P1, PT, R28, c[0x0][0x17c], PT ;  /* 0x00005f001c007a0c */ /* 0x004fe40003f26270 */
[----:B------:R-:W2:Y:S04]  /*75440*/  LDL.LU R28, [R1+0x2238] ;  /* 0x00223800011c7983 */ /* 0x000ea80000300800 */
[----:B------:R-:W2:Y:S01]  /*75450*/  LDL.LU R56, [R1+0x6f8] ;  /* 0x0006f80001387983 */ /* 0x000ea20000300800 */
[----:B------:R-:W-:Y:S01]  /*75460*/  ISETP.LT.AND P6, PT, R59, c[0x0][0x178], !P2 ;  /* 0x00005e003b007a0c */ /* 0x000fe200057c1270 */
[----:B------:R-:W-:Y:S01]  /*75470*/  IMAD.WIDE R2, R0, 0x2, R10 ;  /* 0x0000000200027825 */ /* 0x000fe200078e020a */
[----:B------:R-:W-:-:S02]  /*75480*/  PRMT R21, R21, 0x7632, R21 ;  /* 0x0000763215157816 */ /* 0x000fc40000000015 */
[C---:B------:R-:W-:Y:S01]  /*75490*/  IADD3 R16, R0.reuse, c[0x0][0x198], RZ ;  /* 0x0000660000107a10 */ /* 0x040fe20007ffe0ff */
[----:B------:R-:W-:Y:S01]  /*754a0*/  IMAD.WIDE R4, R0, 0x2, R8 ;  /* 0x0000000200047825 */ /* 0x000fe200078e0208 */
[----:B------:R-:W-:Y:S01]  /*754b0*/  PRMT R41, R41, 0x7632, R41 ;  /* 0x0000763229297816 */ /* 0x000fe20000000029 */
[----:B------:R0:W-:Y:S04]  /*754c0*/  @P4 STG.E.U16 [R2.64], R21 ;  /* 0x0000001502004986 */ /* 0x0001e8000c101506 */
[----:B------:R-:W-:Y:S01]  /*754d0*/  @P3 STG.E.U16 [R4.64], R41 ;  /* 0x0000002904003986 */ /* 0x000fe2000c101506 */
[----:B0-----:R-:W-:Y:S01]  /*754e0*/  IMAD.WIDE R2, R16, 0x2, R50 ;  /* 0x0000000210027825 */ /* 0x001fe200078e0232 */
[----:B---3--:R-:W-:-:S04]  /*754f0*/  PRMT R17, R58, 0x7632, R17 ;  /* 0x000076323a117816 */ /* 0x008fc80000000011 */
[----:B------:R0:W-:Y:S01]  /*75500*/  @P6 STG.E.U16 [R2.64], R58 ;  /* 0x0000003a02006986 */ /* 0x0001e2000c101506 */
[----:B------:R-:W-:Y:S02]  /*75510*/  ISETP.LT.AND P5, PT, R60, c[0x0][0x178], !P2 ;  /* 0x00005e003c007a0c */ /* 0x000fe400057a1270 */
[----:B------:R-:W-:Y:S01]  /*75520*/  ISETP.LT.AND P4, PT, R27, c[0x0][0x178], !P2 ;  /* 0x00005e001b007a0c */ /* 0x000fe20005781270 */
[----:B0-----:R-:W3:Y:S01]  /*75530*/  LDL.LU R58, [R1+0x6b8] ;  /* 0x0006b800013a7983 */ /* 0x001ee20000300800 */
[----:B------:R-:W-:Y:S02]  /*75540*/  ISETP.LT.AND P2, PT, R23, c[0x0][0x178], !P2 ;  /* 0x00005e0017007a0c */ /* 0x000fe40005741270 */
[----:B------:R-:W-:Y:S01]  /*75550*/  ISETP.LT.AND P3, PT, R59, c[0x0][0x178], !P0 ;  /* 0x00005e003b007a0c */ /* 0x000fe20004761270 */
[C---:B------:R-:W-:Y:S01]  /*75560*/  IMAD.WIDE R12, R16.reuse, 0x2, R48 ;  /* 0x00000002100c7825 */ /* 0x040fe200078e0230 */
[----:B------:R-:W-:-:S03]  /*75570*/  IADD3 R0, R16, c[0x0][0x198], RZ ;  /* 0x0000660010007a10 */ /* 0x000fc60007ffe0ff */
[----:B------:R-:W-:-:S04]  /*75580*/  IMAD.WIDE R2, R16, 0x2, R10 ;  /* 0x0000000210027825 */ /* 0x000fc800078e020a */
[----:B------:R-:W-:Y:S01]  /*75590*/  IMAD.WIDE R4, R16, 0x2, R8 ;  /* 0x0000000210047825 */ /* 0x000fe200078e0208 */
[----:B------:R-:W-:Y:S01]  /*755a0*/  ISETP.LT.AND P6, PT, R27, c[0x0][0x178], !P0 ;  /* 0x00005e001b007a0c */ /* 0x000fe200047c1270 */
[----:B----4-:R0:W-:Y:S01]  /*755b0*/  @P5 STG.E.U16 [R12.64], R61 ;  /* 0x0000003d0c005986 */ /* 0x0101e2000c101506 */
[----:B------:R-:W-:-:S03]  /*755c0*/  ISETP.LT.AND P5, PT, R60, c[0x0][0x178], !P0 ;  /* 0x00005e003c007a0c */ /* 0x000fc600047a1270 */
[----:B------:R-:W-:Y:S04]  /*755d0*/  @P4 STG.E.U16 [R2.64], R30 ;  /* 0x0000001e02004986 */ /* 0x000fe8000c101506 */
[----:B------:R-:W-:Y:S01]  /*755e0*/  @P2 STG.E.U16 [R4.64], R6 ;  /* 0x0000000604002986 */ /* 0x000fe2000c101506 */
[----:B------:R-:W-:Y:S01]  /*755f0*/  ISETP.LT.AND P2, PT, R23, c[0x0][0x178], !P0 ;  /* 0x00005e0017007a0c */ /* 0x000fe20004741270 */
[----:B0-----:R-:W-:-:S05]  /*75600*/  IMAD.WIDE R12, R0, 0x2, R50 ;  /* 0x00000002000c7825 */ /* 0x001fca00078e0232 */
[----:B------:R0:W-:Y:S01]  /*75610*/  @P3 STG.E.U16 [R12.64], R17 ;  /* 0x000000110c003986 */ /* 0x0001e2000c101506 */
[----:B------:R-:W-:Y:S02]  /*75620*/  ISETP.LT.AND P3, PT, R59, c[0x0][0x178], !P1 ;  /* 0x00005e003b007a0c */ /* 0x000fe40004f61270 */
[----:B------:R-:W-:Y:S02]  /*75630*/  ISETP.GE.AND P0, PT, R25, c[0x0][0x17c], PT ;  /* 0x00005f0019007a0c */ /* 0x000fe40003f06270 */
[----:B------:R-:W4:Y:S01]  /*75640*/  LDL.LU R25, [R1+0x224c] ;  /* 0x00224c0001197983 */ /* 0x000f220000300800 */
[----:B0-----:R-:W-:-:S03]  /*75650*/  PRMT R13, R61, 0x7632, R13 ;  /* 0x000076323d0d7816 */ /* 0x001fc6000000000d */
[----:B------:R-:W4:Y:S04]  /*75660*/  LDL.LU R57, [R1+0x6e8] ;  /* 0x0006e80001397983 */ /* 0x000f280000300800 */
[----:B------:R-:W4:Y:S01]  /*75670*/  LDL.LU R61, [R1+0x698] ;  /* 0x00069800013d7983 */ /* 0x000f220000300800 */
[----:B------:R-:W-:Y:S01]  /*75680*/  IMAD.WIDE R2, R0, 0x2, R48 ;  /* 0x0000000200027825 */ /* 0x000fe200078e0230 */
[----:B------:R-:W-:Y:S02]  /*75690*/  PRMT R16, R30, 0x7632, R16 ;  /* 0x000076321e107816 */ /* 0x000fe40000000010 */
[C---:B------:R-:W-:Y:S01]  /*756a0*/  IADD3 R12, R0.reuse, c[0x0][0x198], RZ ;  /* 0x00006600000c7a10 */ /* 0x040fe20007ffe0ff */
[----:B------:R-:W-:Y:S01]  /*756b0*/  IMAD.WIDE R4, R0, 0x2, R10 ;  /* 0x0000000200047825 */ /* 0x000fe200078e020a */
[----:B------:R0:W-:Y:S01]  /*756c0*/  @P5 STG.E.U16 [R2.64], R13 ;  /* 0x0000000d02005986 */ /* 0x0001e2000c101506 */
[----:B------:R-:W-:-:S03]  /*756d0*/  PRMT R6, R6, 0x7632, R6 ;  /* 0x0000763206067816 */ /* 0x000fc60000000006 */
[----:B------:R1:W-:Y:S01]  /*756e0*/  @P6 STG.E.U16 [R4.64], R16 ;  /* 0x0000001004006986 */ /* 0x0003e2000c101506 */
[----:B------:R-:W-:-:S03]  /*756f0*/  ISETP.GE.AND P4, PT, R29, c[0x0][0x17c], PT ;  /* 0x00005f001d007a0c */ /* 0x000fc60003f86270 */
[----:B------:R-:W4:Y:S01]  /*75700*/  LDL.LU R29, [R1+0x2248] ;  /* 0x00224800011d7983 */ /* 0x000f220000300800 */
[----:B0-----:R-:W-:-:S04]  /*75710*/  IMAD.WIDE R2, R0, 0x2, R8 ;  /* 0x0000000200027825 */ /* 0x001fc800078e0208 */
[----:B-1----:R-:W-:Y:S01]  /*75720*/  IMAD.WIDE R4, R12, 0x2, R50 ;  /* 0x000000020c047825 */ /* 0x002fe200078e0232 */
[----:B------:R0:W-:Y:S04]  /*75730*/  @P2 STG.E.U16 [R2.64], R6 ;  /* 0x0000000602002986 */ /* 0x0001e8000c101506 */
[----:B--2---:R1:W-:Y:S01]  /*75740*/  @P3 STG.E.U16 [R4.64], R56 ;  /* 0x0000003804003986 */ /* 0x0043e2000c101506 */
[----:B------:R-:W-:-:S03]  /*75750*/  ISETP.GE.AND P3, PT, R28, c[0x0][0x17c], PT ;  /* 0x00005f001c007a0c */ /* 0x000fc60003f66270 */
[----:B------:R-:W2:Y:S01]  /*75760*/  LDL.LU R28, [R1+0x2258] ;  /* 0x00225800011c7983 */ /* 0x000ea20000300800 */
[----:B------:R-:W-:Y:S02]  /*75770*/  ISETP.LT.AND P5, PT, R60, c[0x0][0x178], !P1 ;  /* 0x00005e003c007a0c */ /* 0x000fe40004fa1270 */
[----:B------:R-:W-:Y:S02]  /*75780*/  ISETP.LT.AND P6, PT, R27, c[0x0][0x178], !P1 ;  /* 0x00005e001b007a0c */ /* 0x000fe40004fc1270 */
[----:B------:R-:W-:Y:S02]  /*75790*/  ISETP.LT.AND P1, PT, R23, c[0x0][0x178], !P1 ;  /* 0x00005e0017007a0c */ /* 0x000fe40004f21270 */
[----:B------:R-:W-:Y:S02]  /*757a0*/  ISETP.LT.AND P2, PT, R59, c[0x0][0x178], !P4 ;  /* 0x00005e003b007a0c */ /* 0x000fe40006741270 */
[C---:B------:R-:W-:Y:S01]  /*757b0*/  IADD3 R0, R12.reuse, c[0x0][0x198], RZ ;  /* 0x000066000c007a10 */ /* 0x040fe20007ffe0ff */
[----:B0-----:R-:W-:Y:S01]  /*757c0*/  IMAD.WIDE R2, R12, 0x2, R48 ;  /* 0x000000020c027825 */ /* 0x001fe200078e0230 */
[----:B------:R-:W-:-:S03]  /*757d0*/  PRMT R20, R56, 0x7632, R20 ;  /* 0x0000763238147816 */ /* 0x000fc60000000014 */
[----:B-1----:R-:W-:-:S04]  /*757e0*/  IMAD.WIDE R4, R12, 0x2, R10 ;  /* 0x000000020c047825 */ /* 0x002fc800078e020a */
[----:B------:R-:W-:-:S04]  /*757f0*/  IMAD.WIDE R12, R12, 0x2, R8 ;  /* 0x000000020c0c7825 */ /* 0x000fc800078e0208 */
[----:B------:R-:W-:Y:S01]  /*75800*/  IMAD.WIDE R16, R0, 0x2, R50 ;  /* 0x0000000200107825 */ /* 0x000fe200078e0232 */
[----:B---3--:R-:W-:Y:S04]  /*75810*/  @P5 STG.E.U16 [R2.64], R58 ;  /* 0x0000003a02005986 */ /* 0x008fe8000c101506 */
[----:B------:R0:W-:Y:S04]  /*75820*/  @P6 STG.E.U16 [R4.64], R18 ;  /* 0x0000001204006986 */ /* 0x0001e8000c101506 */
[----:B------:R1:W-:Y:S01]  /*75830*/  @P1 STG.E.U16 [R12.64], R34 ;  /* 0x000000220c001986 */ /* 0x0003e2000c101506 */
[----:B------:R-:W-:-:S03]  /*75840*/  ISETP.LT.AND P1, PT, R60, c[0x0][0x178], !P4 ;  /* 0x00005e003c007a0c */ /* 0x000fc60006721270 */
[----:B------:R3:W-:Y:S01]  /*75850*/  @P2 STG.E.U16 [R16.64], R20 ;  /* 0x0000001410002986 */ /* 0x0007e2000c101506 */
[----:B------:R-:W-:Y:S02]  /*75860*/  ISETP.LT.AND P2, PT, R27, c[0x0][0x178], !P4 ;  /* 0x00005e001b007a0c */ /* 0x000fe40006741270 */
[----:B------:R-:W-:Y:S01]  /*75870*/  ISETP.LT.AND P4, PT, R23, c[0x0][0x178], !P4 ;  /* 0x00005e0017007a0c */ /* 0x000fe20006781270 */
[----:B0-----:R-:W-:Y:S01]  /*75880*/  IMAD.WIDE R4, R0, 0x2, R10 ;  /* 0x0000000200047825 */ /* 0x001fe200078e020a */
[----:B------:R-:W-:Y:S02]  /*75890*/  PRMT R6, R58, 0x7632, R6 ;  /* 0x000076323a067816 */ /* 0x000fe40000000006 */
[----:B------:R-:W-:Y:S01]  /*758a0*/  ISETP.LT.AND P6, PT, R59, c[0x0][0x178], !P0 ;  /* 0x00005e003b007a0c */ /* 0x000fe200047c1270 */
[----:B-1----:R-:W-:Y:S01]  /*758b0*/  IMAD.WIDE R12, R0, 0x2, R48 ;  /* 0x00000002000c7825 */ /* 0x002fe200078e0230 */
[----:B------:R-:W-:Y:S01]  /*758c0*/  PRMT R24, R34, 0x7632, R24 ;  /* 0x0000763222187816 */ /* 0x000fe20000000018 */
[----:B------:R-:W2:Y:S01]  /*758d0*/  LDL.LU R58, [R1+0x6d8] ;  /* 0x0006d800013a7983 */ /* 0x000ea20000300800 */
[----:B------:R-:W-:Y:S01]  /*758e0*/  ISETP.LT.AND P5, PT, R60, c[0x0][0x178], !P0 ;  /* 0x00005e003c007a0c */ /* 0x000fe200047a1270 */
[----:B------:R-:W-:Y:S01]  /*758f0*/  IMAD.WIDE R2, R0, 0x2, R8 ;  /* 0x0000000200027825 */ /* 0x000fe200078e0208 */
[----:B---3--:R-:W-:Y:S01]  /*75900*/  PRMT R17, R18, 0x7632, R17 ;  /* 0x0000763212117816 */ /* 0x008fe20000000011 */
[----:B------:R0:W-:Y:S01]  /*75910*/  @P1 STG.E.U16 [R12.64], R6 ;  /* 0x000000060c001986 */ /* 0x0001e2000c101506 */
[----:B------:R-:W-:-:S03]  /*75920*/  IADD3 R21, R0, c[0x0][0x198], RZ ;  /* 0x0000660000157a10 */ /* 0x000fc60007ffe0ff */
[----:B------:R-:W-:Y:S04]  /*75930*/  @P2 STG.E.U16 [R4.64], R17 ;  /* 0x0000001104002986 */ /* 0x000fe8000c101506 */
[----:B------:R1:W-:Y:S01]  /*75940*/  @P4 STG.E.U16 [R2.64], R24 ;  /* 0x0000001802004986 */ /* 0x0003e2000c101506 */
[----:B------:R-:W-:Y:S02]  /*75950*/  ISETP.LT.AND P4, PT, R27, c[0x0][0x178], !P0 ;  /* 0x00005e001b007a0c */ /* 0x000fe40004781270 */
[----:B------:R-:W-:Y:S01]  /*75960*/  ISETP.LT.AND P0, PT, R23, c[0x0][0x178], !P0 ;  /* 0x00005e0017007a0c */ /* 0x000fe20004701270 */
[C---:B0-----:R-:W-:Y:S01]  /*75970*/  IMAD.WIDE R12, R21.reuse, 0x2, R50 ;  /* 0x00000002150c7825 */ /* 0x041fe200078e0232 */
[----:B------:R-:W3:Y:S03]  /*75980*/  LDL.LU R30, [R1+0x2254] ;  /* 0x00225400011e7983 */ /* 0x000ee60000300800 */
[----:B-1----:R-:W-:-:S04]  /*75990*/  IMAD.WIDE R2, R21, 0x2, R48 ;  /* 0x0000000215027825 */ /* 0x002fc800078e0230 */
[----:B------:R-:W-:Y:S01]  /*759a0*/  IMAD.WIDE R4, R21, 0x2, R8 ;  /* 0x0000000215047825 */ /* 0x000fe200078e0208 */
[----:B----4-:R-:W-:Y:S04]  /*759b0*/  @P6 STG.E.U16 [R12.64], R57 ;  /* 0x000000390c006986 */ /* 0x010fe8000c101506 */
[----:B------:R0:W-:Y:S01]  /*759c0*/  @P5 STG.E.U16 [R2.64], R61 ;  /* 0x0000003d02005986 */ /* 0x0001e2000c101506 */
[----:B------:R-:W-:Y:S02]  /*759d0*/  ISETP.LT.AND P6, PT, R59, c[0x0][0x178], !P3 ;  /* 0x00005e003b007a0c */ /* 0x000fe40005fc1270 */
[----:B------:R-:W-:Y:S02]  /*759e0*/  ISETP.LT.AND P5, PT, R60, c[0x0][0x178], !P3 ;  /* 0x00005e003c007a0c */ /* 0x000fe40005fa1270 */
[----:B------:R-:W-:Y:S01]  /*759f0*/  ISETP.GE.AND P1, PT, R25, c[0x0][0x17c], PT ;  /* 0x00005f0019007a0c */ /* 0x000fe20003f26270 */
[C---:B0-----:R-:W-:Y:S01]  /*75a00*/  IMAD.WIDE R2, R21.reuse, 0x2, R10 ;  /* 0x0000000215027825 */ /* 0x041fe200078e020a */
[----:B------:R-:W-:-:S04]  /*75a10*/  IADD3 R25, R21, c[0x0][0x198], RZ ;  /* 0x0000660015197a10 */ /* 0x000fc80007ffe0ff */
[----:B------:R0:W-:Y:S04]  /*75a20*/  @P4 STG.E.U16 [R2.64], R14 ;  /* 0x0000000e02004986 */ /* 0x0001e8000c101506 */
[----:B------:R1:W-:Y:S01]  /*75a30*/  @P0 STG.E.U16 [R4.64], R38 ;  /* 0x0000002604000986 */ /* 0x0003e2000c101506 */
[----:B------:R-:W-:Y:S01]  /*75a40*/  ISETP.LT.AND P0, PT, R27, c[0x0][0x178], !P3 ;  /* 0x00005e001b007a0c */ /* 0x000fe20005f01270 */
[----:B------:R-:W-:Y:S01]  /*75a50*/  IMAD.WIDE R12, R25, 0x2, R50 ;  /* 0x00000002190c7825 */ /* 0x000fe200078e0232 */
[----:B------:R-:W-:Y:S02]  /*75a60*/  PRMT R6, R57, 0x7632, R6 ;  /* 0x0000763239067816 */ /* 0x000fe40000000006 */
[----:B------:R-:W-:Y:S01]  /*75a70*/  PRMT R0, R61, 0x7632, R0 ;  /* 0x000076323d007816 */ /* 0x000fe20000000000 */
[----:B------:R-:W-:Y:S01]  /*75a80*/  IMAD.WIDE R16, R25, 0x2, R48 ;  /* 0x0000000219107825 */ /* 0x000fe200078e0230 */
[----:B------:R-:W-:-:S03]  /*75a90*/  PRMT R18, R14, 0x7632, R18 ;  /* 0x000076320e127816 */ /* 0x000fc60000000012 */
[----:B0-----:R-:W-:Y:S01]  /*75aa0*/  IMAD.WIDE R2, R25, 0x2, R10 ;  /* 0x0000000219027825 */ /* 0x001fe200078e020a */
[----:B------:R0:W-:Y:S01]  /*75ab0*/  @P6 STG.E.U16 [R12.64], R6 ;  /* 0x000000060c006986 */ /* 0x0001e2000c101506 */
[----:B------:R-:W-:-:S03]  /*75ac0*/  ISETP.GE.AND P2, PT, R29, c[0x0][0x17c], PT ;  /* 0x00005f001d007a0c */ /* 0x000fc60003f46270 */
[----:B------:R4:W-:Y:S04]  /*75ad0*/  @P5 STG.E.U16 [R16.64], R0 ;  /* 0x0000000010005986 */ /* 0x0009e8000c101506 */
[----:B------:R0:W-:Y:S04]  /*75ae0*/  @P0 STG.E.U16 [R2.64], R18 ;  /* 0x0000001202000986 */ /* 0x0001e8000c101506 */
[----:B------:R-:W3:Y:S01]  /*75af0*/  LDL.LU R29, [R1+0x2260] ;  /* 0x00226000011d7983 */ /* 0x000ee20000300800 */
[----:B--2---:R-:W-:-:S03]  /*75b00*/  ISETP.GE.AND P0, PT, R28, c[0x0][0x17c], PT ;  /* 0x00005f001c007a0c */ /* 0x004fc60003f06270 */
[----:B------:R-:W2:Y:S04]  /*75b10*/  LDL.LU R28, [R1+0x225c] ;  /* 0x00225c00011c7983 */ /* 0x000ea80000300800 */
[----:B------:R-:W3:Y:S01]  /*75b20*/  LDL.LU R61, [R1+0x70c] ;  /* 0x00070c00013d7983 */ /* 0x000ee20000300800 */
[----:B------:R-:W-:Y:S02]  /*75b30*/  ISETP.LT.AND P3, PT, R23, c[0x0][0x178], !P3 ;  /* 0x00005e0017007a0c */ /* 0x000fe40005f61270 */
[----:B------:R-:W-:Y:S02]  /*75b40*/  ISETP.LT.AND P6, PT, R59, c[0x0][0x178], !P1 ;  /* 0x00005e003b007a0c */ /* 0x000fe40004fc1270 */
[C---:B------:R-:W-:Y:S01]  /*75b50*/  IADD3 R21, R25.reuse, c[0x0][0x198], RZ ;  /* 0x0000660019157a10 */ /* 0x040fe20007ffe0ff */
[----:B-1----:R-:W-:Y:S01]  /*75b60*/  IMAD.WIDE R4, R25, 0x2, R8 ;  /* 0x0000000219047825 */ /* 0x002fe200078e0208 */
[----:B------:R-:W-:Y:S01]  /*75b70*/  ISETP.LT.AND P5, PT, R60, c[0x0][0x178], !P1 ;  /* 0x00005e003c007a0c */ /* 0x000fe20004fa1270 */
[----:B------:R-:W3:Y:S01]  /*75b80*/  LDL.LU R57, [R1+0x6cc] ;  /* 0x0006cc0001397983 */ /* 0x000ee20000300800 */
[----:B------:R-:W-:Y:S01]  /*75b90*/  PRMT R20, R38, 0x7632, R20 ;  /* 0x0000763226147816 */ /* 0x000fe20000000014 */
[----:B0-----:R-:W-:Y:S01]  /*75ba0*/  IMAD.WIDE R12, R21, 0x2, R50 ;  /* 0x00000002150c7825 */ /* 0x001fe200078e0232 */
[----:B------:R-:W-:-:S03]  /*75bb0*/  ISETP.LT.AND P4, PT, R27, c[0x0][0x178], !P1 ;  /* 0x00005e001b007a0c */ /* 0x000fc60004f81270 */
[----:B----4-:R-:W-:Y:S01]  /*75bc0*/  IMAD.WIDE R16, R21, 0x2, R48 ;  /* 0x0000000215107825 */ /* 0x010fe200078e0230 */
[----:B------:R0:W-:Y:S01]  /*75bd0*/  @P3 STG.E.U16 [R4.64], R20 ;  /* 0x0000001404003986 */ /* 0x0001e2000c101506 */
[----:B------:R-:W-:Y:S02]  /*75be0*/  ISETP.LT.AND P3, PT, R23, c[0x0][0x178], !P1 ;  /* 0x00005e0017007a0c */ /* 0x000fe40004f61270 */
[C---:B------:R-:W-:Y:S01]  /*75bf0*/  IMAD.WIDE R2, R21.reuse, 0x2, R10 ;  /* 0x0000000215027825 */ /* 0x040fe200078e020a */
[----:B------:R-:W-:Y:S02]  /*75c00*/  IADD3 R25, R21, c[0x0][0x198], RZ ;  /* 0x0000660015197a10 */ /* 0x000fe40007ffe0ff */
[----:B------:R-:W-:-:S03]  /*75c10*/  PRMT R6, R26, 0x7632, R6 ;  /* 0x000076321a067816 */ /* 0x000fc60000000006 */
[----:B0-----:R-:W-:Y:S01]  /*75c20*/  IMAD.WIDE R4, R25, 0x2, R50 ;  /* 0x0000000219047825 */ /* 0x001fe200078e0232 */
[----:B------:R0:W-:Y:S01]  /*75c30*/  @P6 STG.E.U16 [R12.64], R58 ;  /* 0x0000003a0c006986 */ /* 0x0001e2000c101506 */
[----:B------:R-:W-:-:S03]  /*75c40*/  ISETP.LT.AND P6, PT, R60, c[0x0][0x178], !P2 ;  /* 0x00005e003c007a0c */ /* 0x000fc600057c1270 */
[----:B------:R-:W-:Y:S01]  /*75c50*/  @P5 STG.E.U16 [R16.64], R26 ;  /* 0x0000001a10005986 */ /* 0x000fe2000c101506 */
[----:B------:R-:W-:-:S03]  /*75c60*/  ISETP.LT.AND P5, PT, R59, c[0x0][0x178], !P2 ;  /* 0x00005e003b007a0c */ /* 0x000fc600057a1270 */
[----:B------:R1:W-:Y:S01]  /*75c70*/  @P4 STG.E.U16 [R2.64], R22 ;  /* 0x0000001602004986 */ /* 0x0003e2000c101506 */
[----:B------:R-:W-:Y:S02]  /*75c80*/  ISETP.LT.AND P4, PT, R27, c[0x0][0x178], !P2 ;  /* 0x00005e001b007a0c */ /* 0x000fe40005781270 */
[----:B------:R-:W-:Y:S01]  /*75c90*/  ISETP.LT.AND P2, PT, R23, c[0x0][0x178], !P2 ;  /* 0x00005e0017007a0c */ /* 0x000fe20005741270 */
[----:B0-----:R-:W-:Y:S01]  /*75ca0*/  IMAD.WIDE R12, R25, 0x2, R48 ;  /* 0x00000002190c7825 */ /* 0x001fe200078e0230 */
[----:B------:R-:W-:-:S03]  /*75cb0*/  PRMT R0, R58, 0x7632, R0 ;  /* 0x000076323a007816 */ /* 0x000fc60000000000 */
[----:B-1----:R-:W-:Y:S01]  /*75cc0*/  IMAD.WIDE R2, R21, 0x2, R8 ;  /* 0x0000000215027825 */ /* 0x002fe200078e0208 */
[----:B------:R-:W-:-:S04]  /*75cd0*/  PRMT R22, R22, 0x7632, R22 ;  /* 0x0000763216167816 */ /* 0x000fc80000000016 */
[----:B------:R0:W-:Y:S04]  /*75ce0*/  @P3 STG.E.U16 [R2.64], R42 ;  /* 0x0000002a02003986 */ /* 0x0001e8000c101506 */
[----:B------:R1:W-:Y:S04]  /*75cf0*/  @P5 STG.E.U16 [R4.64], R0 ;  /* 0x0000000004005986 */ /* 0x0003e8000c101506 */
[----:B------:R4:W-:Y:S01]  /*75d00*/  @P6 STG.E.U16 [R12.64], R6 ;  /* 0x000000060c006986 */ /* 0x0009e2000c101506 */
[----:B0-----:R-:W-:-:S04]  /*75d10*/  IMAD.WIDE R2, R25, 0x2, R10 ;  /* 0x0000000219027825 */ /* 0x001fc800078e020a */
[----:B-1----:R-:W-:Y:S01]  /*75d20*/  IMAD.WIDE R4, R25, 0x2, R8 ;  /* 0x0000000219047825 */ /* 0x002fe200078e0208 */
[----:B----4-:R-:W-:Y:S01]  /*75d30*/  PRMT R13, R42, 0x7632, R13 ;  /* 0x000076322a0d7816 */ /* 0x010fe2000000000d */
[----:B------:R0:W-:Y:S04]  /*75d40*/  @P4 STG.E.U16 [R2.64], R22 ;  /* 0x0000001602004986 */ /* 0x0001e8000c101506 */
[----:B------:R-:W-:Y:S01]  /*75d50*/  @P2 STG.E.U16 [R4.64], R13 ;  /* 0x0000000d04002986 */ /* 0x000fe2000c101506 */
[----:B------:R-:W-:Y:S02]  /*75d60*/  ISETP.LT.AND P3, PT, R59, c[0x0][0x178], !P0 ;  /* 0x00005e003b007a0c */ /* 0x000fe40004761270 */
[----:B------:R-:W-:-:S05]  /*75d70*/  IADD3 R25, R25, c[0x0][0x198], RZ ;  /* 0x0000660019197a10 */ /* 0x000fca0007ffe0ff */
[----:B0-----:R-:W-:Y:S01]  /*75d80*/  IMAD.WIDE R2, R25, 0x2, R50 ;  /* 0x0000000219027825 */ /* 0x001fe200078e0232 */
[----:B--2---:R-:W-:Y:S02]  /*75d90*/  ISETP.GE.AND P2, PT, R28, c[0x0][0x17c], PT ;  /* 0x00005f001c007a0c */ /* 0x004fe40003f46270 */
[----:B------:R-:W2:Y:S04]  /*75da0*/  LDL.LU R28, [R1+0x2264] ;  /* 0x00226400011c7983 */ /* 0x000ea80000300800 */
[----:B------:R-:W4:Y:S04]  /*75db0*/  LDL.LU R26, [R1+0x2250] ;  /* 0x00225000011a7983 */ /* 0x000f280000300800 */
[----:B------:R-:W2:Y:S01]  /*75dc0*/  LDL.LU R58, [R1+0x6fc] ;  /* 0x0006fc00013a7983 */ /* 0x000ea20000300800 */
[----:B---3--:R-:W-:-:S03]  /*75dd0*/  PRMT R0, R61, 0x7632, R0 ;  /* 0x000076323d007816 */ /* 0x008fc60000000000 */
[----:B------:R0:W-:Y:S04]  /*75de0*/  @P3 STG.E.U16 [R2.64], R61 ;  /* 0x0000003d02003986 */ /* 0x0001e8000c101506 */
[----:B0-----:R-:W3:Y:S01]  /*75df0*/  LDL.LU R61, [R1+0x6bc] ;  /* 0x0006bc00013d7983 */ /* 0x001ee20000300800 */
[----:B------:R-:W-:Y:S02]  /*75e00*/  ISETP.LT.AND P6, PT, R60, c[0x0][0x178], !P0 ;  /* 0x00005e003c007a0c */ /* 0x000fe400047c1270 */
[----:B------:R-:W-:Y:S01]  /*75e10*/  ISETP.LT.AND P5, PT, R27, c[0x0][0x178], !P0 ;  /* 0x00005e001b007a0c */ /* 0x000fe200047a1270 */
[----:B------:R-:W-:Y:S01]  /*75e20*/  IMAD.WIDE R4, R25, 0x2, R48 ;  /* 0x0000000219047825 */ /* 0x000fe200078e0230 */
[----:B------:R-:W-:Y:S01]  /*75e30*/  ISETP.LT.AND P0, PT, R23, c[0x0][0x178], !P0 ;  /* 0x00005e0017007a0c */ /* 0x000fe20004701270 */
[----:B------:R-:W4:Y:S01]  /*75e40*/  LDL.LU R22, [R1+0x2234] ;  /* 0x0022340001167983 */ /* 0x000f220000300800 */
[----:B------:R-:W-:Y:S01]  /*75e50*/  ISETP.GE.AND P1, PT, R30, c[0x0][0x17c], PT ;  /* 0x00005f001e007a0c */ /* 0x000fe20003f26270 */
[----:B------:R-:W-:Y:S01]  /*75e60*/  IMAD.WIDE R12, R25, 0x2, R10 ;  /* 0x00000002190c7825 */ /* 0x000fe200078e020a */
[----:B------:R-:W-:-:S03]  /*75e70*/  ISETP.GE.AND P4, PT, R29, c[0x0][0x17c], PT ;  /* 0x00005f001d007a0c */ /* 0x000fc60003f86270 */
[----:B------:R-:W-:Y:S01]  /*75e80*/  IMAD.WIDE R16, R25, 0x2, R8 ;  /* 0x0000000219107825 */ /* 0x000fe200078e0208 */
[----:B------:R-:W-:Y:S01]  /*75e90*/  ISETP.LT.AND P3, PT, R59, c[0x0][0x178], !P1 ;  /* 0x00005e003b007a0c */ /* 0x000fe20004f61270 */
[----:B------:R0:W-:Y:S01]  /*75ea0*/  @P6 STG.E.U16 [R4.64], R57 ;  /* 0x0000003904006986 */ /* 0x0001e2000c101506 */
[----:B------:R-:W-:-:S03]  /*75eb0*/  ISETP.LT.AND P6, PT, R60, c[0x0][0x178], !P1 ;  /* 0x00005e003c007a0c */ /* 0x000fc60004fc1270 */
[----:B------:R1:W-:Y:S01]  /*75ec0*/  @P5 STG.E.U16 [R12.64], R31 ;  /* 0x0000001f0c005986 */ /* 0x0003e2000c101506 */
[----:B------:R-:W-:Y:S02]  /*75ed0*/  ISETP.LT.AND P5, PT, R27, c[0x0][0x178], !P1 ;  /* 0x00005e001b007a0c */ /* 0x000fe40004fa1270 */
[----:B------:R-:W-:Y:S01]  /*75ee0*/  IADD3 R25, R25, c[0x0][0x198], RZ ;  /* 0x0000660019197a10 */ /* 0x000fe20007ffe0ff */
[----:B------:R1:W-:Y:S01]  /*75ef0*/  @P0 STG.E.U16 [R16.64], R7 ;  /* 0x0000000710000986 */ /* 0x0003e2000c101506 */
[----:B------:R-:W-:Y:S02]  /*75f00*/  ISETP.LT.AND P1, PT, R23, c[0x0][0x178], !P1 ;  /* 0x00005e0017007a0c */ /* 0x000fe40004f21270 */
[----:B------:R-:W-:Y:S01]  /*75f10*/  ISETP.LT.AND P0, PT, R59, c[0x0][0x178], !P4 ;  /* 0x00005e003b007a0c */ /* 0x000fe20006701270 */
[C---:B0-----:R-:W-:Y:S01]  /*75f20*/  IMAD.WIDE R4, R25.reuse, 0x2, R50 ;  /* 0x0000000219047825 */ /* 0x041fe200078e0232 */
[----:B------:R-:W-:Y:S02]  /*75f30*/  IADD3 R21, R25, c[0x0][0x198], RZ ;  /* 0x0000660019157a10 */ /* 0x000fe40007ffe0ff */
[----:B------:R-:W-:Y:S01]  /*75f40*/  PRMT R14, R57, 0x7632, R14 ;  /* 0x00007632390e7816 */ /* 0x000fe2000000000e */
[----:B-1----:R-:W-:Y:S01]  /*75f50*/  IMAD.WIDE R12, R25, 0x2, R48 ;  /* 0x00000002190c7825 */ /* 0x002fe200078e0230 */
[----:B------:R-:W-:-:S02]  /*75f60*/  PRMT R18, R31, 0x7632, R18 ;  /* 0x000076321f127816 */ /* 0x000fc40000000012 */
[----:B------:R-:W-:Y:S01]  /*75f70*/  PRMT R20, R7, 0x7632, R20 ;  /* 0x0000763207147816 */ /* 0x000fe20000000014 */
[C---:B------:R-:W-:Y:S01]  /*75f80*/  IMAD.WIDE R2, R25.reuse, 0x2, R10 ;  /* 0x0000000219027825 */ /* 0x040fe200078e020a */
[----:B------:R-:W-:Y:S03]  /*75f90*/  @P3 STG.E.U16 [R4.64], R0 ;  /* 0x0000000004003986 */ /* 0x000fe6000c101506 */
[----:B------:R-:W-:Y:S01]  /*75fa0*/  IMAD.WIDE R6, R25, 0x2, R8 ;  /* 0x0000000219067825 */ /* 0x000fe200078e0208 */
[----:B------:R-:W-:Y:S03]  /*75fb0*/  @P6 STG.E.U16 [R12.64], R14 ;  /* 0x0000000e0c006986 */ /* 0x000fe6000c101506 */
[----:B------:R-:W-:Y:S01]  /*75fc0*/  IMAD.WIDE R16, R21, 0x2, R50 ;  /* 0x0000000215107825 */ /* 0x000fe200078e0232 */
[----:B------:R0:W-:Y:S04]  /*75fd0*/  @P5 STG.E.U16 [R2.64], R18 ;  /* 0x0000001202005986 */ /* 0x0001e8000c101506 */
[----:B------:R-:W-:Y:S01]  /*75fe0*/  @P1 STG.E.U16 [R6.64], R20 ;  /* 0x0000001406001986 */ /* 0x000fe2000c101506 */
[----:B------:R-:W-:-:S03]  /*75ff0*/  ISETP.LT.AND P5, PT, R60, c[0x0][0x178], !P4 ;  /* 0x00005e003c007a0c */ /* 0x000fc600067a1270 */
[----:B0-----:R-:W4:Y:S04]  /*76000*/  LDL.LU R18, [R1+0x2230] ;  /* 0x0022300001127983 */ /* 0x001f280000300800 */
[----:B------:R-:W4:Y:S01]  /*76010*/  LDL.LU R57, [R1+0x6ec] ;  /* 0x0006ec0001397983 */ /* 0x000f220000300800 */
[----:B------:R-:W-:Y:S02]  /*76020*/  ISETP.LT.AND P6, PT, R27, c[0x0][0x178], !P4 ;  /* 0x00005e001b007a0c */ /* 0x000fe400067c1270 */
[----:B------:R-:W-:Y:S01]  /*76030*/  ISETP.LT.AND P4, PT, R23, c[0x0][0x178], !P4 ;  /* 0x00005e0017007a0c */ /* 0x000fe20006781270 */
[----:B------:R-:W-:-:S04]  /*76040*/  IMAD.WIDE R4, R21, 0x2, R48 ;  /* 0x0000000215047825 */ /* 0x000fc800078e0230 */
[----:B------:R-:W-:-:S04]  /*76050*/  IMAD.WIDE R2, R21, 0x2, R10 ;  /* 0x0000000215027825 */ /* 0x000fc800078e020a */
[----:B------:R-:W-:Y:S01]  /*76060*/  IMAD.WIDE R12, R21, 0x2, R8 ;  /* 0x00000002150c7825 */ /* 0x000fe200078e0208 */
[----:B--2---:R0:W-:Y:S01]  /*76070*/  @P0 STG.E.U16 [R16.64], R58 ;  /* 0x0000003a10000986 */ /* 0x0041e2000c101506 */
[----:B------:R-:W-:-:S03]  /*76080*/  PRMT R0, R58, 0x7632, R0 ;  /* 0x000076323a007816 */ /* 0x000fc60000000000 */
[----:B0-----:R-:W2:Y:S04]  /*76090*/  LDL.LU R58, [R1+0x69c] ;  /* 0x00069c00013a7983 */ /* 0x001ea80000300800 */
[----:B---3--:R-:W-:Y:S04]  /*760a0*/  @P5 STG.E.U16 [R4.64], R61 ;  /* 0x0000003d04005986 */ /* 0x008fe8000c101506 */
[----:B------:R-:W-:Y:S04]  /*760b0*/  @P6 STG.E.U16 [R2.64], R19 ;  /* 0x0000001302006986 */ /* 0x000fe8000c101506 */
[----:B------:R0:W-:Y:S02]  /*760c0*/  @P4 STG.E.U16 [R12.64], R35 ;  /* 0x000000230c004986 */ /* 0x0001e4000c101506 */
[----:B0-----:R-:W-:-:S02]  /*760d0*/  PRMT R13, R61, 0x7632, R13 ;  /* 0x000076323d0d7816 */ /* 0x001fc4000000000d */
[----:B------:R-:W3:Y:S01]  /*760e0*/  LDL.LU R61, [R1+0x6dc] ;  /* 0x0006dc00013d7983 */ /* 0x000ee20000300800 */
[----:B------:R-:W-:Y:S02]  /*760f0*/  ISETP.LT.AND P0, PT, R59, c[0x0][0x178], !P2 ;  /* 0x00005e003b007a0c */ /* 0x000fe40005701270 */
[----:B------:R-:W-:Y:S02]  /*76100*/  ISETP.LT.AND P5, PT, R60, c[0x0][0x178], !P2 ;  /* 0x00005e003c007a0c */ /* 0x000fe400057a1270 */
[----:B------:R-:W-:Y:S02]  /*76110*/  IADD3 R21, R21, c[0x0][0x198], RZ ;  /* 0x0000660015157a10 */ /* 0x000fe40007ffe0ff */
[----:B------:R-:W-:Y:S02]  /*76120*/  ISETP.LT.AND P6, PT, R27, c[0x0][0x178], !P2 ;  /* 0x00005e001b007a0c */ /* 0x000fe400057c1270 */
[----:B------:R-:W-:Y:S01]  /*76130*/  ISETP.LT.AND P2, PT, R23, c[0x0][0x178], !P2 ;  /* 0x00005e0017007a0c */ /* 0x000fe20005741270 */
[----:B------:R-:W-:Y:S01]  /*76140*/  IMAD.WIDE R6, R21, 0x2, R50 ;  /* 0x0000000215067825 */ /* 0x000fe200078e0232 */
[----:B------:R-:W-:-:S03]  /*76150*/  ISETP.GE.AND P3, PT, R28, c[0x0][0x17c], PT ;  /* 0x00005f001c007a0c */ /* 0x000fc60003f66270 */
[----:B------:R-:W-:Y:S01]  /*76160*/  IMAD.WIDE R4, R21, 0x2, R48 ;  /* 0x0000000215047825 */ /* 0x000fe200078e0230 */
[----:B------:R-:W-:Y:S01]  /*76170*/  @P0 STG.E.U16 [R6.64], R0 ;  /* 0x0000000006000986 */ /* 0x000fe2000c101506 */
[----:B------:R-:W-:Y:S02]  /*76180*/  PRMT R14, R19, 0x7632, R14 ;  /* 0x00007632130e7816 */ /* 0x000fe4000000000e */
[----:B------:R-:W-:Y:S01]  /*76190*/  ISETP.LT.AND P0, PT, R59, c[0x0][0x178], !P3 ;  /* 0x00005e003b007a0c */ /* 0x000fe20005f01270 */
[----:B------:R-:W-:Y:S01]  /*761a0*/  IMAD.WIDE R2, R21, 0x2, R10 ;  /* 0x0000000215027825 */ /* 0x000fe200078e020a */
[----:B------:R0:W-:Y:S01]  /*761b0*/  @P5 STG.E.U16 [R4.64], R13 ;  /* 0x0000000d04005986 */ /* 0x0001e2000c101506 */
[----:B------:R-:W-:Y:S02]  /*761c0*/  ISETP.LT.AND P5, PT, R60, c[0x0][0x178], !P3 ;  /* 0x00005e003c007a0c */ /* 0x000fe40005fa1270 */
[----:B------:R-:W-:Y:S02]  /*761d0*/  PRMT R35, R35, 0x7632, R35 ;  /* 0x0000763223237816 */ /* 0x000fe40000000023 */
[C---:B------:R-:W-:Y:S01]  /*761e0*/  IADD3 R19, R21.reuse, c[0x0][0x198], RZ ;  /* 0x0000660015137a10 */ /* 0x040fe20007ffe0ff */
[----:B------:R1:W-:Y:S01]  /*761f0*/  @P6 STG.E.U16 [R2.64], R14 ;  /* 0x0000000e02006986 */ /* 0x0003e2000c101506 */
[----:B----4-:R-:W-:Y:S01]  /*76200*/  ISETP.GE.AND P1, PT, R26, c[0x0][0x17c], PT ;  /* 0x00005f001a007a0c */ /* 0x010fe20003f26270 */
[----:B0-----:R-:W-:Y:S01]  /*76210*/  IMAD.WIDE R12, R21, 0x2, R8 ;  /* 0x00000002150c7825 */ /* 0x001fe200078e0208 */
[----:B------:R-:W-:-:S02]  /*76220*/  ISETP.LT.AND P6, PT, R27, c[0x0][0x178], !P3 ;  /* 0x00005e001b007a0c */ /* 0x000fc40005fc1270 */
[----:B------:R-:W-:Y:S01]  /*76230*/  ISETP.LT.AND P3, PT, R23, c[0x0][0x178], !P3 ;  /* 0x00005e0017007a0c */ /* 0x000fe20005f61270 */
[----:B------:R-:W-:Y:S01]  /*76240*/  IMAD.WIDE R16, R19, 0x2, R50 ;  /* 0x0000000213107825 */ /* 0x000fe200078e0232 */
[----:B------:R0:W-:Y:S01]  /*76250*/  @P2 STG.E.U16 [R12.64], R35 ;  /* 0x000000230c002986 */ /* 0x0001e2000c101506 */
[----:B------:R-:W-:Y:S02]  /*76260*/  ISETP.LT.AND P2, PT, R59, c[0x0][0x178], !P1 ;  /* 0x00005e003b007a0c */ /* 0x000fe40004f41270 */
[C---:B------:R-:W-:Y:S01]  /*76270*/  IMAD.WIDE R4, R19.reuse, 0x2, R48 ;  /* 0x0000000213047825 */ /* 0x040fe200078e0230 */
[C---:B------:R-:W-:Y:S01]  /*76280*/  IADD3 R21, R19.reuse, c[0x0][0x198], RZ ;  /* 0x0000660013157a10 */ /* 0x040fe20007ffe0ff */
[----:B------:R-:W-:Y:S01]  /*76290*/  @P0 STG.E.U16 [R16.64], R57 ;  /* 0x0000003910000986 */ /* 0x000fe2000c101506 */
[----:B------:R-:W-:Y:S01]  /*762a0*/  ISETP.GE.AND P0, PT, R18, c[0x0][0x17c], PT ;  /* 0x00005f0012007a0c */ /* 0x000fe20003f06270 */
[----:B-1----:R-:W-:Y:S01]  /*762b0*/  IMAD.WIDE R2, R19, 0x2, R10 ;  /* 0x0000000213027825 */ /* 0x002fe200078e020a */
[----:B------:R-:W-:-:S03]  /*762c0*/  PRMT R0, R57, 0x7632, R0 ;  /* 0x0000763239007816 */ /* 0x000fc60000000000 */
[----:B------:R-:W-:Y:S01]  /*762d0*/  IMAD.WIDE R6, R19, 0x2, R8 ;  /* 0x0000000213067825 */ /* 0x000fe200078e0208 */
[----:B------:R-:W-:-:S03]  /*762e0*/  ISETP.GE.AND P4, PT, R22, c[0x0][0x17c], PT ;  /* 0x00005f0016007a0c */ /* 0x000fc60003f86270 */
[----:B------:R-:W-:Y:S01]  /*762f0*/  IMAD.WIDE R18, R21, 0x2, R50 ;  /* 0x0000000215127825 */ /* 0x000fe200078e0232 */
[----:B------:R-:W-:-:S03]  /*76300*/  PRMT R14, R15, 0x7632, R14 ;  /* 0x000076320f0e7816 */ /* 0x000fc6000000000e */
[----:B0-----:R-:W-:Y:S01]  /*76310*/  IMAD.WIDE R12, R21, 0x2, R48 ;  /* 0x00000002150c7825 */ /* 0x001fe200078e0230 */
[----:B--2---:R0:W-:Y:S01]  /*76320*/  @P5 STG.E.U16 [R4.64], R58 ;  /* 0x0000003a04005986 */ /* 0x0041e2000c101506 */
[----:B------:R-:W-:-:S03]  /*76330*/  ISETP.LT.AND P5, PT, R60, c[0x0][0x178], !P1 ;  /* 0x00005e003c007a0c */ /* 0x000fc60004fa1270 */
[----:B------:R1:W-:Y:S01]  /*76340*/  @P6 STG.E.U16 [R2.64], R15 ;  /* 0x0000000f02006986 */ /* 0x0003e2000c101506 */
[----:B------:R-:W-:Y:S02]  /*76350*/  ISETP.LT.AND P6, PT, R27, c[0x0][0x178], !P1 ;  /* 0x00005e001b007a0c */ /* 0x000fe40004fc1270 */
[----:B------:R-:W-:Y:S01]  /*76360*/  ISETP.LT.AND P1, PT, R23, c[0x0][0x178], !P1 ;  /* 0x00005e0017007a0c */ /* 0x000fe20004f21270 */
[----:B------:R2:W-:Y:S04]  /*76370*/  @P3 STG.E.U16 [R6.64], R39 ;  /* 0x0000002706003986 */ /* 0x0005e8000c101506 */
[----:B------:R-:W-:Y:S01]  /*76380*/  @P2 STG.E.U16 [R18.64], R0 ;  /* 0x0000000012002986 */ /* 0x000fe2000c101506 */
[----:B------:R-:W-:Y:S02]  /*76390*/  ISETP.LT.AND P2, PT, R59, c[0x0][0x178], !P4 ;  /* 0x00005e003b007a0c */ /* 0x000fe40006741270 */
[----:B0-----:R-:W-:-:S02]  /*763a0*/  PRMT R5, R58, 0x7632, R5 ;  /* 0x000076323a057816 */ /* 0x001fc40000000005 */
[C---:B-1----:R-:W-:Y:S01]  /*763b0*/  IADD3 R15, R21.reuse, c[0x0][0x198], RZ ;  /* 0x00006600150f7a10 */ /* 0x042fe20007ffe0ff */
[----:B------:R-:W-:Y:S02]  /*763c0*/  IMAD.WIDE R2, R21, 0x2, R10 ;  /* 0x0000000215027825 */ /* 0x000fe400078e020a */
[----:B------:R0:W-:Y:S01]  /*763d0*/  @P5 STG.E.U16 [R12.64], R5 ;  /* 0x000000050c005986 */ /* 0x0001e2000c101506 */
[----:B--2---:R-:W-:Y:S01]  /*763e0*/  PRMT R39, R39, 0x7632, R39 ;  /* 0x0000763227277816 */ /* 0x004fe20000000027 */
[----:B------:R-:W-:Y:S02]  /*763f0*/  IMAD.WIDE R6, R15, 0x2, R50 ;  /* 0x000000020f067825 */ /* 0x000fe400078e0232 */
[----:B------:R1:W-:Y:S01]  /*76400*/  @P6 STG.E.U16 [R2.64], R14 ;  /* 0x0000000e02006986 */ /* 0x0003e2000c101506 */
[----:B------:R-:W-:Y:S01]  /*76410*/  ISETP.LT.AND P3, PT, R59, c[0x0][0x178], !P0 ;  /* 0x00005e003b007a0c */ /* 0x000fe20004761270 */
[----:B0-----:R-:W-:Y:S01]  /*76420*/  IMAD.WIDE R4, R21, 0x2, R8 ;  /* 0x0000000215047825 */ /* 0x001fe200078e0208 */
[----:B------:R-:W-:-:S02]  /*76430*/  ISETP.LT.AND P5, PT, R60, c[0x0][0x178], !P0 ;  /* 0x00005e003c007a0c */ /* 0x000fc400047a1270 */
[----:B------:R-:W-:Y:S02]  /*76440*/  ISETP.LT.AND P6, PT, R60, c[0x0][0x178], !P4 ;  /* 0x00005e003c007a0c */ /* 0x000fe400067c1270 */
[----:B------:R0:W-:Y:S01]  /*76450*/  @P1 STG.E.U16 [R4.64], R39 ;  /* 0x0000002704001986 */ /* 0x0001e2000c101506 */
[----:B------:R-:W-:-:S03]  /*76460*/  ISETP.LT.AND P1, PT, R27, c[0x0][0x178], !P0 ;  /* 0x00005e001b007a0c */ /* 0x000fc60004721270 */
[----:B---3--:R2:W-:Y:S01]  /*76470*/  @P2 STG.E.U16 [R6.64], R61 ;  /* 0x0000003d06002986 */ /* 0x0085e2000c101506 */
[----:B------:R-:W-:Y:S02]  /*76480*/  ISETP.LT.AND P2, PT, R27, c[0x0][0x178], !P4 ;  /* 0x00005e001b007a0c */ /* 0x000fe40006741270 */
[C---:B------:R-:W-:Y:S01]  /*76490*/  ISETP.LT.AND P0, PT, R23.reuse, c[0x0][0x178], !P0 ;  /* 0x00005e0017007a0c */ /* 0x040fe20004701270 */
[----:B------:R-:W3:Y:S01]  /*764a0*/  LDL.LU R27, [R1+0x226c] ;  /* 0x00226c00011b7983 */ /* 0x000ee20000300800 */
[----:B------:R-:W-:-:S03]  /*764b0*/  ISETP.LT.AND P4, PT, R23, c[0x0][0x178], !P4 ;  /* 0x00005e0017007a0c */ /* 0x000fc60006781270 */
[----:B------:R-:W0:Y:S01]  /*764c0*/  LDL.LU R23, [R1+0x2268] ;  /* 0x0022680001177983 */ /* 0x000e220000300800 */
[C---:B------:R-:W-:Y:S01]  /*764d0*/  IADD3 R17, R15.reuse, c[0x0][0x198], RZ ;  /* 0x000066000f117a10 */ /* 0x040fe20007ffe0ff */
[----:B------:R-:W-:Y:S01]  /*764e0*/  IMAD.WIDE R12, R15, 0x2, R48 ;  /* 0x000000020f0c7825 */ /* 0x000fe200078e0230 */
[----:B------:R-:W-:-:S03]  /*764f0*/  PRMT R25, R61, 0x7632, R25 ;  /* 0x000076323d197816 */ /* 0x000fc60000000019 */
[----:B-1----:R-:W-:-:S04]  /*76500*/  IMAD.WIDE R2, R15, 0x2, R10 ;  /* 0x000000020f027825 */ /* 0x002fc800078e020a */
[----:B------:R-:W-:-:S04]  /*76510*/  IMAD.WIDE R14, R15, 0x2, R8 ;  /* 0x000000020f0e7825 */ /* 0x000fc800078e0208 */
[----:B------:R-:W-:-:S04]  /*76520*/  IMAD.WIDE R50, R17, 0x2, R50 ;  /* 0x0000000211327825 */ /* 0x000fc800078e0232 */
[----:B------:R-:W-:-:S04]  /*76530*/  IMAD.WIDE R48, R17, 0x2, R48 ;  /* 0x0000000211307825 */ /* 0x000fc800078e0230 */
[----:B------:R-:W-:-:S04]  /*76540*/  IMAD.WIDE R10, R17, 0x2, R10 ;  /* 0x00000002110a7825 */ /* 0x000fc800078e020a */
[----:B------:R-:W-:Y:S01]  /*76550*/  IMAD.WIDE R8, R17, 0x2, R8 ;  /* 0x0000000211087825 */ /* 0x000fe200078e0208 */
[----:B---3--:R-:W-:Y:S01]  /*76560*/  PRMT R24, R27, 0x7632, R24 ;  /* 0x000076321b187816 */ /* 0x008fe20000000018 */
[----:B------:R2:W-:Y:S01]  /*76570*/  @P6 STG.E.U16 [R12.64], R27 ;  /* 0x0000001b0c006986 */ /* 0x0005e2000c101506 */
[----:B0-----:R-:W-:-:S03]  /*76580*/  PRMT R5, R23, 0x7632, R5 ;  /* 0x0000763217057816 */ /* 0x001fc60000000005 */
[----:B------:R2:W-:Y:S04]  /*76590*/  @P2 STG.E.U16 [R2.64], R23 ;  /* 0x0000001702002986 */ /* 0x0005e8000c101506 */
[----:B------:R2:W-:Y:S04]  /*765a0*/  @P4 STG.E.U16 [R14.64], R43 ;  /* 0x0000002b0e004986 */ /* 0x0005e8000c101506 */
[----:B------:R2:W-:Y:S04]  /*765b0*/  @P3 STG.E.U16 [R50.64], R25 ;  /* 0x0000001932003986 */ /* 0x0005e8000c101506 */
[----:B------:R2:W-:Y:S04]  /*765c0*/  @P5 STG.E.U16 [R48.64], R24 ;  /* 0x0000001830005986 */ /* 0x0005e8000c101506 */
[----:B------:R2:W-:Y:S01]  /*765d0*/  @P1 STG.E.U16 [R10.64], R5 ;  /* 0x000000050a001986 */ /* 0x0005e2000c101506 */
[----:B------:R-:W-:Y:S05]  /*765e0*/  @!P0 EXIT ;  /* 0x000000000000894d */ /* 0x000fea0003800000 */
[----:B------:R-:W-:-:S05]  /*765f0*/  PRMT R4, R43, 0x7632, R4 ;  /* 0x000076322b047816 */ /* 0x000fca0000000004 */
[----:B------:R-:W-:Y:S01]  /*76600*/  STG.E.U16 [R8.64], R4 ;  /* 0x0000000408007986 */ /* 0x000fe2000c101506 */
[----:B------:R-:W-:Y:S05]  /*76610*/  EXIT ;  /* 0x000000000000794d */ /* 0x000fea0003800000 */
.L_x_3:
[----:B------:R-:W-:-:S00]  /*76620*/  BRA `(.L_x_3) ;  /* 0xfffffff000007947 */ /* 0x000fc0000383ffff */
[----:B------:R-:W-:-:S00]  /*76630*/  NOP ;  /* 0x0000000000007918 */ /* 0x000fc00000000000 */
        /* <DEDUP_REMOVED lines=12> */
.L_x_4:


//--------------------- .nv.shared.matmul_kernel  --------------------------
	.section	.nv.shared.matmul_kernel,"aw",@nobits
	.sectionflags	@""
	.align	16
